	.target	sm_90a

	.elftype	@"ET_EXEC"


//--------------------- .note.nv.tkinfo           --------------------------
	.section	.note.nv.tkinfo,"",@"SHT_NOTE"
	.sectionflags	@"SHF_NOTE_NV_TKINFO"
	.tkinfo
        /*0018*/ 	.word	0x00000002
        /*0030*/ 	.string	""
        /*0030*/ 	.string	"ptxas"
        /*0030*/ 	.string	"Cuda compilation tools, release 13.0, V13.0.88"
        /*0030*/ 	.string	"Build cuda_13.0.r13.0/compiler.36424714_0"
        /*0030*/ 	.string	"-v  -suppress-debug-info  -lineinfo  -arch sm_90a "



//--------------------- .note.nv.cuinfo           --------------------------
	.section	.note.nv.cuinfo,"",@"SHT_NOTE"
	.sectionflags	@"SHF_NOTE_NV_CUINFO"
        /*0018*/ 	.short	0x0002
        /*001a*/ 	.short	0x005a
        /*001c*/ 	.short	0x0082
	.zero		2


//--------------------- .nv.info                  --------------------------
	.section	.nv.info,"",@"SHT_CUDA_INFO"
	.align	4


	//----- nvinfo : EIATTR_REGCOUNT
	.align		4
        /*0000*/ 	.byte	0x04, 0x2f
        /*0002*/ 	.short	(.L_1 - .L_0)
	.align		4
.L_0:
        /*0004*/ 	.word	index@(matmul_kernel)
        /*0008*/ 	.word	0x00000040


	//----- nvinfo : EIATTR_FRAME_SIZE
	.align		4
.L_1:
        /*000c*/ 	.byte	0x04, 0x11
        /*000e*/ 	.short	(.L_3 - .L_2)
	.align		4
.L_2:
        /*0010*/ 	.word	index@(matmul_kernel)
        /*0014*/ 	.word	0x000021b8


	//----- nvinfo : EIATTR_MIN_STACK_SIZE
	.align		4
.L_3:
        /*0018*/ 	.byte	0x04, 0x12
        /*001a*/ 	.short	(.L_5 - .L_4)
	.align		4
.L_4:
        /*001c*/ 	.word	index@(matmul_kernel)
        /*0020*/ 	.word	0x000021b8
.L_5:


//--------------------- .nv.compat                --------------------------
	.section	.nv.compat,"",@"SHT_CUDA_COMPAT_INFO"
	.align	4
        /*0000*/ 	.byte	0x02, 0x09, 0x01, 0x00, 0x02, 0x02, 0x01, 0x00, 0x02, 0x05, 0x05, 0x00, 0x03, 0x07, 0x01, 0x01
        /*0010*/ 	.byte	0x02, 0x03, 0x00, 0x00, 0x02, 0x06, 0x01, 0x00, 0x04, 0x0b, 0x08, 0x00, 0x00, 0x00, 0x00, 0x00
        /*0020*/ 	.byte	0x00, 0x00, 0x00, 0x00


//--------------------- .nv.info.matmul_kernel    --------------------------
	.section	.nv.info.matmul_kernel,"",@"SHT_CUDA_INFO"
	.sectionflags	@""
	.align	4


	//----- nvinfo : EIATTR_CUDA_API_VERSION
	.align		4
        /*0000*/ 	.byte	0x04, 0x37
        /*0002*/ 	.short	(.L_7 - .L_6)
.L_6:
        /*0004*/ 	.word	0x00000082


	//----- nvinfo : EIATTR_KPARAM_INFO
	.align		4
.L_7:
        /*0008*/ 	.byte	0x04, 0x17
        /*000a*/ 	.short	(.L_9 - .L_8)
.L_8:
        /*000c*/ 	.word	0x00000000
        /*0010*/ 	.short	0x000d
        /*0012*/ 	.short	0x0048
        /*0014*/ 	.byte	0x00, 0xf4, 0x21, 0x00


	//----- nvinfo : EIATTR_KPARAM_INFO
	.align		4
.L_9:
        /*0018*/ 	.byte	0x04, 0x17
        /*001a*/ 	.short	(.L_11 - .L_10)
.L_10:
        /*001c*/ 	.word	0x00000000
        /*0020*/ 	.short	0x000c
        /*0022*/ 	.short	0x0040
        /*0024*/ 	.byte	0x00, 0xf4, 0x21, 0x00


	//----- nvinfo : EIATTR_KPARAM_INFO
	.align		4
.L_11:
        /*0028*/ 	.byte	0x04, 0x17
        /*002a*/ 	.short	(.L_13 - .L_12)
.L_12:
        /*002c*/ 	.word	0x00000000
        /*0030*/ 	.short	0x000b
        /*0032*/ 	.short	0x0038
        /*0034*/ 	.byte	0x00, 0xf0, 0x11, 0x00


	//----- nvinfo : EIATTR_KPARAM_INFO
	.align		4
.L_13:
        /*0038*/ 	.byte	0x04, 0x17
        /*003a*/ 	.short	(.L_15 - .L_14)
.L_14:
        /*003c*/ 	.word	0x00000000
        /*0040*/ 	.short	0x000a
        /*0042*/ 	.short	0x0034
        /*0044*/ 	.byte	0x00, 0xf0, 0x11, 0x00


	//----- nvinfo : EIATTR_KPARAM_INFO
	.align		4
.L_15:
        /*0048*/ 	.byte	0x04, 0x17
        /*004a*/ 	.short	(.L_17 - .L_16)
.L_16:
        /*004c*/ 	.word	0x00000000
        /*0050*/ 	.short	0x0009
        /*0052*/ 	.short	0x0030
        /*0054*/ 	.byte	0x00, 0xf0, 0x11, 0x00


	//----- nvinfo : EIATTR_KPARAM_INFO
	.align		4
.L_17:
        /*0058*/ 	.byte	0x04, 0x17
        /*005a*/ 	.short	(.L_19 - .L_18)
.L_18:
        /*005c*/ 	.word	0x00000000
        /*0060*/ 	.short	0x0008
        /*0062*/ 	.short	0x002c
        /*0064*/ 	.byte	0x00, 0xf0, 0x11, 0x00


	//----- nvinfo : EIATTR_KPARAM_INFO
	.align		4
.L_19:
        /*0068*/ 	.byte	0x04, 0x17
        /*006a*/ 	.short	(.L_21 - .L_20)
.L_20:
        /*006c*/ 	.word	0x00000000
        /*0070*/ 	.short	0x0007
        /*0072*/ 	.short	0x0028
        /*0074*/ 	.byte	0x00, 0xf0, 0x11, 0x00


	//----- nvinfo : EIATTR_KPARAM_INFO
	.align		4
.L_21:
        /*0078*/ 	.byte	0x04, 0x17
        /*007a*/ 	.short	(.L_23 - .L_22)
.L_22:
        /*007c*/ 	.word	0x00000000
        /*0080*/ 	.short	0x0006
        /*0082*/ 	.short	0x0024
        /*0084*/ 	.byte	0x00, 0xf0, 0x11, 0x00


	//----- nvinfo : EIATTR_KPARAM_INFO
	.align		4
.L_23:
        /*0088*/ 	.byte	0x04, 0x17
        /*008a*/ 	.short	(.L_25 - .L_24)
.L_24:
        /*008c*/ 	.word	0x00000000
        /*0090*/ 	.short	0x0005
        /*0092*/ 	.short	0x0020
        /*0094*/ 	.byte	0x00, 0xf0, 0x11, 0x00


	//----- nvinfo : EIATTR_KPARAM_INFO
	.align		4
.L_25:
        /*0098*/ 	.byte	0x04, 0x17
        /*009a*/ 	.short	(.L_27 - .L_26)
.L_26:
        /*009c*/ 	.word	0x00000000
        /*00a0*/ 	.short	0x0004
        /*00a2*/ 	.short	0x001c
        /*00a4*/ 	.byte	0x00, 0xf0, 0x11, 0x00


	//----- nvinfo : EIATTR_KPARAM_INFO
	.align		4
.L_27:
        /*00a8*/ 	.byte	0x04, 0x17
        /*00aa*/ 	.short	(.L_29 - .L_28)
.L_28:
        /*00ac*/ 	.word	0x00000000
        /*00b0*/ 	.short	0x0003
        /*00b2*/ 	.short	0x0018
        /*00b4*/ 	.byte	0x00, 0xf0, 0x11, 0x00


	//----- nvinfo : EIATTR_KPARAM_INFO
	.align		4
.L_29:
        /*00b8*/ 	.byte	0x04, 0x17
        /*00ba*/ 	.short	(.L_31 - .L_30)
.L_30:
        /*00bc*/ 	.word	0x00000000
        /*00c0*/ 	.short	0x0002
        /*00c2*/ 	.short	0x0010
        /*00c4*/ 	.byte	0x00, 0xf4, 0x21, 0x00


	//----- nvinfo : EIATTR_KPARAM_INFO
	.align		4
.L_31:
        /*00c8*/ 	.byte	0x04, 0x17
        /*00ca*/ 	.short	(.L_33 - .L_32)
.L_32:
        /*00cc*/ 	.word	0x00000000
        /*00d0*/ 	.short	0x0001
        /*00d2*/ 	.short	0x0008
        /*00d4*/ 	.byte	0x00, 0xf4, 0x21, 0x00


	//----- nvinfo : EIATTR_KPARAM_INFO
	.align		4
.L_33:
        /*00d8*/ 	.byte	0x04, 0x17
        /*00da*/ 	.short	(.L_35 - .L_34)
.L_34:
        /*00dc*/ 	.word	0x00000000
        /*00e0*/ 	.short	0x0000
        /*00e2*/ 	.short	0x0000
        /*00e4*/ 	.byte	0x00, 0xf4, 0x21, 0x00


	//----- nvinfo : EIATTR_SPARSE_MMA_MASK
	.align		4
.L_35:
        /*00e8*/ 	.byte	0x03, 0x50
        /*00ea*/ 	.short	0x0000


	//----- nvinfo : EIATTR_MAXREG_COUNT
	.align		4
        /*00ec*/ 	.byte	0x03, 0x1b
        /*00ee*/ 	.short	0x00ff


	//----- nvinfo : EIATTR_NUM_BARRIERS
	.align		4
        /*00f0*/ 	.byte	0x02, 0x4c
        /*00f2*/ 	.byte	0x01
	.zero		1


	//----- nvinfo : EIATTR_ANNOTATIONS
	.align		4
        /*00f4*/ 	.byte	0x04, 0x55
        /*00f6*/ 	.short	(.L_37 - .L_36)


	//   ....[0]....
.L_36:
        /*00f8*/ 	.word	0x00000001
        /*00fc*/ 	.byte	0xa0, 0x01, 0x00, 0x00, 0x01, 0x00, 0x00, 0x00, 0xf0, 0x01, 0x00, 0x00, 0x01, 0x00, 0x00, 0x00
        /* <DEDUP_REMOVED lines=372> */
        /*184c*/ 	.byte	0xd0, 0x0c, 0x01, 0x00, 0x01, 0x00, 0x00, 0x00, 0xe0, 0x0c, 0x01, 0x00


	//----- nvinfo : EIATTR_MERCURY_ISA_VERSION
	.align		4
.L_37:
        /*1858*/ 	.byte	0x03, 0x5f
        /*185a*/ 	.short	0x0101


	//----- nvinfo : EIATTR_COOP_GROUP_MASK_REGIDS
	.align		4
        /*185c*/ 	.byte	0x04, 0x29
        /*185e*/ 	.short	(.L_39 - .L_38)


	//   ....[0]....
.L_38:
        /*1860*/ 	.word	0xffffffff


	//   ....[1]....
        /*1864*/ 	.word	0xffffffff


	//   ....[2]....
        /*1868*/ 	.word	0xffffffff


	//   ....[3]....
        /*186c*/ 	.word	0xffffffff


	//   ....[4]....
        /*1870*/ 	.word	0xffffffff


	//   ....[5]....
        /*1874*/ 	.word	0xffffffff


	//   ....[6]....
        /*1878*/ 	.word	0xffffffff


	//   ....[7]....
        /*187c*/ 	.word	0xffffffff


	//   ....[8]....
        /*1880*/ 	.word	0xffffffff


	//   ....[9]....
        /*1884*/ 	.word	0xffffffff


	//   ....[10]....
        /*1888*/ 	.word	0xffffffff


	//   ....[11]....
        /*188c*/ 	.word	0xffffffff


	//   ....[12]....
        /*1890*/ 	.word	0xffffffff


	//   ....[13]....
        /*1894*/ 	.word	0xffffffff


	//   ....[14]....
        /*1898*/ 	.word	0xffffffff


	//   ....[15]....
        /*189c*/ 	.word	0xffffffff


	//   ....[16]....
        /*18a0*/ 	.word	0xffffffff


	//   ....[17]....
        /*18a4*/ 	.word	0xffffffff


	//   ....[18]....
        /*18a8*/ 	.word	0xffffffff


	//   ....[19]....
        /*18ac*/ 	.word	0xffffffff


	//   ....[20]....
        /*18b0*/ 	.word	0xffffffff


	//   ....[21]....
        /*18b4*/ 	.word	0xffffffff


	//   ....[22]....
        /*18b8*/ 	.word	0xffffffff


	//   ....[23]....
        /*18bc*/ 	.word	0xffffffff


	//   ....[24]....
        /*18c0*/ 	.word	0xffffffff


	//   ....[25]....
        /*18c4*/ 	.word	0xffffffff


	//   ....[26]....
        /*18c8*/ 	.word	0xffffffff


	//   ....[27]....
        /*18cc*/ 	.word	0xffffffff


	//   ....[28]....
        /*18d0*/ 	.word	0xffffffff


	//   ....[29]....
        /*18d4*/ 	.word	0xffffffff


	//   ....[30]....
        /*18d8*/ 	.word	0xffffffff


	//   ....[31]....
        /*18dc*/ 	.word	0xffffffff


	//   ....[32]....
        /*18e0*/ 	.word	0xffffffff


	//   ....[33]....
        /*18e4*/ 	.word	0xffffffff


	//   ....[34]....
        /*18e8*/ 	.word	0xffffffff


	//   ....[35]....
        /*18ec*/ 	.word	0xffffffff


	//   ....[36]....
        /*18f0*/ 	.word	0xffffffff


	//   ....[37]....
        /*18f4*/ 	.word	0xffffffff


	//   ....[38]....
        /*18f8*/ 	.word	0xffffffff


	//   ....[39]....
        /*18fc*/ 	.word	0xffffffff


	//   ....[40]....
        /*1900*/ 	.word	0xffffffff


	//   ....[41]....
        /*1904*/ 	.word	0xffffffff


	//   ....[42]....
        /*1908*/ 	.word	0xffffffff


	//   ....[43]....
        /*190c*/ 	.word	0xffffffff


	//   ....[44]....
        /*1910*/ 	.word	0xffffffff


	//   ....[45]....
        /*1914*/ 	.word	0xffffffff


	//   ....[46]....
        /*1918*/ 	.word	0xffffffff


	//   ....[47]....
        /*191c*/ 	.word	0xffffffff


	//   ....[48]....
        /*1920*/ 	.word	0xffffffff


	//   ....[49]....
        /*1924*/ 	.word	0xffffffff


	//   ....[50]....
        /*1928*/ 	.word	0xffffffff


	//   ....[51]....
        /*192c*/ 	.word	0xffffffff


	//   ....[52]....
        /*1930*/ 	.word	0xffffffff


	//   ....[53]....
        /*1934*/ 	.word	0xffffffff


	//   ....[54]....
        /*1938*/ 	.word	0xffffffff


	//   ....[55]....
        /*193c*/ 	.word	0xffffffff


	//   ....[56]....
        /*1940*/ 	.word	0xffffffff


	//   ....[57]....
        /*1944*/ 	.word	0xffffffff


	//   ....[58]....
        /*1948*/ 	.word	0xffffffff


	//   ....[59]....
        /*194c*/ 	.word	0xffffffff


	//   ....[60]....
        /*1950*/ 	.word	0xffffffff


	//   ....[61]....
        /*1954*/ 	.word	0xffffffff


	//   ....[62]....
        /*1958*/ 	.word	0xffffffff


	//   ....[63]....
        /*195c*/ 	.word	0xffffffff


	//   ....[64]....
        /*1960*/ 	.word	0xffffffff


	//   ....[65]....
        /*1964*/ 	.word	0xffffffff


	//   ....[66]....
        /*1968*/ 	.word	0xffffffff


	//   ....[67]....
        /*196c*/ 	.word	0xffffffff


	//   ....[68]....
        /*1970*/ 	.word	0xffffffff


	//   ....[69]....
        /*1974*/ 	.word	0xffffffff


	//   ....[70]....
        /*1978*/ 	.word	0xffffffff


	//   ....[71]....
        /*197c*/ 	.word	0xffffffff


	//   ....[72]....
        /*1980*/ 	.word	0xffffffff


	//   ....[73]....
        /*1984*/ 	.word	0xffffffff


	//   ....[74]....
        /*1988*/ 	.word	0xffffffff


	//   ....[75]....
        /*198c*/ 	.word	0xffffffff


	//   ....[76]....
        /*1990*/ 	.word	0xffffffff


	//   ....[77]....
        /*1994*/ 	.word	0xffffffff


	//   ....[78]....
        /*1998*/ 	.word	0xffffffff


	//   ....[79]....
        /*199c*/ 	.word	0xffffffff


	//   ....[80]....
        /*19a0*/ 	.word	0xffffffff


	//   ....[81]....
        /*19a4*/ 	.word	0xffffffff


	//   ....[82]....
        /*19a8*/ 	.word	0xffffffff


	//   ....[83]....
        /*19ac*/ 	.word	0xffffffff


	//   ....[84]....
        /*19b0*/ 	.word	0xffffffff


	//   ....[85]....
        /*19b4*/ 	.word	0xffffffff


	//   ....[86]....
        /*19b8*/ 	.word	0xffffffff


	//   ....[87]....
        /*19bc*/ 	.word	0xffffffff


	//   ....[88]....
        /*19c0*/ 	.word	0xffffffff


	//   ....[89]....
        /*19c4*/ 	.word	0xffffffff


	//   ....[90]....
        /*19c8*/ 	.word	0xffffffff


	//   ....[91]....
        /*19cc*/ 	.word	0xffffffff


	//   ....[92]....
        /*19d0*/ 	.word	0xffffffff


	//   ....[93]....
        /*19d4*/ 	.word	0xffffffff


	//   ....[94]....
        /*19d8*/ 	.word	0xffffffff


	//   ....[95]....
        /*19dc*/ 	.word	0xffffffff


	//   ....[96]....
        /*19e0*/ 	.word	0xffffffff


	//   ....[97]....
        /*19e4*/ 	.word	0xffffffff


	//   ....[98]....
        /*19e8*/ 	.word	0xffffffff


	//   ....[99]....
        /*19ec*/ 	.word	0xffffffff


	//   ....[100]....
        /*19f0*/ 	.word	0xffffffff


	//   ....[101]....
        /*19f4*/ 	.word	0xffffffff


	//   ....[102]....
        /*19f8*/ 	.word	0xffffffff


	//   ....[103]....
        /*19fc*/ 	.word	0xffffffff


	//   ....[104]....
        /*1a00*/ 	.word	0xffffffff


	//   ....[105]....
        /*1a04*/ 	.word	0xffffffff


	//   ....[106]....
        /*1a08*/ 	.word	0xffffffff


	//   ....[107]....
        /*1a0c*/ 	.word	0xffffffff


	//   ....[108]....
        /*1a10*/ 	.word	0xffffffff


	//   ....[109]....
        /*1a14*/ 	.word	0xffffffff


	//   ....[110]....
        /*1a18*/ 	.word	0xffffffff


	//   ....[111]....
        /*1a1c*/ 	.word	0xffffffff


	//   ....[112]....
        /*1a20*/ 	.word	0xffffffff


	//   ....[113]....
        /*1a24*/ 	.word	0xffffffff


	//   ....[114]....
        /*1a28*/ 	.word	0xffffffff


	//   ....[115]....
        /*1a2c*/ 	.word	0xffffffff


	//   ....[116]....
        /*1a30*/ 	.word	0xffffffff


	//   ....[117]....
        /*1a34*/ 	.word	0xffffffff


	//   ....[118]....
        /*1a38*/ 	.word	0xffffffff


	//   ....[119]....
        /*1a3c*/ 	.word	0xffffffff


	//   ....[120]....
        /*1a40*/ 	.word	0xffffffff


	//   ....[121]....
        /*1a44*/ 	.word	0xffffffff


	//   ....[122]....
        /*1a48*/ 	.word	0xffffffff


	//   ....[123]....
        /*1a4c*/ 	.word	0xffffffff


	//   ....[124]....
        /*1a50*/ 	.word	0xffffffff


	//   ....[125]....
        /*1a54*/ 	.word	0xffffffff


	//   ....[126]....
        /*1a58*/ 	.word	0xffffffff


	//----- nvinfo : EIATTR_COOP_GROUP_INSTR_OFFSETS
	.align		4
.L_39:
        /*1a5c*/ 	.byte	0x04, 0x28
        /*1a5e*/ 	.short	(.L_41 - .L_40)


	//   ....[0]....
.L_40:
        /*1a60*/ 	.word	0x00040d90


	//   ....[1]....
        /*1a64*/ 	.word	0x00040db0


	//   ....[2]....
        /*1a68*/ 	.word	0x00040e20


	//   ....[3]....
        /*1a6c*/ 	.word	0x00040e40


	//   ....[4]....
        /*1a70*/ 	.word	0x00041040


	//   ....[5]....
        /*1a74*/ 	.word	0x00041060


	//   ....[6]....
        /*1a78*/ 	.word	0x00041100


	//   ....[7]....
        /*1a7c*/ 	.word	0x00041120


	//   ....[8]....
        /*1a80*/ 	.word	0x00041140


	//   ....[9]....
        /*1a84*/ 	.word	0x00041160


	//   ....[10]....
        /*1a88*/ 	.word	0x00041180


	//   ....[11]....
        /*1a8c*/ 	.word	0x000411a0


	//   ....[12]....
        /*1a90*/ 	.word	0x000411d0


	//   ....[13]....
        /*1a94*/ 	.word	0x000411f0


	//   ....[14]....
        /*1a98*/ 	.word	0x00041210


	//   ....[15]....
        /*1a9c*/ 	.word	0x00041230


	//   ....[16]....
        /*1aa0*/ 	.word	0x00041260


	//   ....[17]....
        /*1aa4*/ 	.word	0x00041280


	//   ....[18]....
        /*1aa8*/ 	.word	0x00041300


	//   ....[19]....
        /*1aac*/ 	.word	0x00041320


	//   ....[20]....
        /*1ab0*/ 	.word	0x00041380


	//   ....[21]....
        /*1ab4*/ 	.word	0x00041400


	//   ....[22]....
        /*1ab8*/ 	.word	0x00041450


	//   ....[23]....
        /*1abc*/ 	.word	0x00041470


	//   ....[24]....
        /*1ac0*/ 	.word	0x000414b0


	//   ....[25]....
        /*1ac4*/ 	.word	0x000414d0


	//   ....[26]....
        /*1ac8*/ 	.word	0x000414f0


	//   ....[27]....
        /*1acc*/ 	.word	0x00041510


	//   ....[28]....
        /*1ad0*/ 	.word	0x00041530


	//   ....[29]....
        /*1ad4*/ 	.word	0x00041550


	//   ....[30]....
        /*1ad8*/ 	.word	0x00041610


	//   ....[31]....
        /*1adc*/ 	.word	0x00041630


	//   ....[32]....
        /*1ae0*/ 	.word	0x00041660


	//   ....[33]....
        /*1ae4*/ 	.word	0x000416a0


	//   ....[34]....
        /*1ae8*/ 	.word	0x00041720


	//   ....[35]....
        /*1aec*/ 	.word	0x00041740


	//   ....[36]....
        /*1af0*/ 	.word	0x000417b0


	//   ....[37]....
        /*1af4*/ 	.word	0x000417d0


	//   ....[38]....
        /*1af8*/ 	.word	0x00041810


	//   ....[39]....
        /*1afc*/ 	.word	0x00041830


	//   ....[40]....
        /*1b00*/ 	.word	0x00041870


	//   ....[41]....
        /*1b04*/ 	.word	0x00041890


	//   ....[42]....
        /*1b08*/ 	.word	0x000418d0


	//   ....[43]....
        /*1b0c*/ 	.word	0x000418f0


	//   ....[44]....
        /*1b10*/ 	.word	0x00041970


	//   ....[45]....
        /*1b14*/ 	.word	0x00041990


	//   ....[46]....
        /*1b18*/ 	.word	0x00041ad0


	//   ....[47]....
        /*1b1c*/ 	.word	0x00041af0


	//   ....[48]....
        /*1b20*/ 	.word	0x00041b70


	//   ....[49]....
        /*1b24*/ 	.word	0x00041b90


	//   ....[50]....
        /*1b28*/ 	.word	0x00041c10


	//   ....[51]....
        /*1b2c*/ 	.word	0x00041c30


	//   ....[52]....
        /*1b30*/ 	.word	0x00041c90


	//   ....[53]....
        /*1b34*/ 	.word	0x00041cb0


	//   ....[54]....
        /*1b38*/ 	.word	0x00041cd0


	//   ....[55]....
        /*1b3c*/ 	.word	0x00041cf0


	//   ....[56]....
        /*1b40*/ 	.word	0x00041d70


	//   ....[57]....
        /*1b44*/ 	.word	0x00041d90


	//   ....[58]....
        /*1b48*/ 	.word	0x00041dd0


	//   ....[59]....
        /*1b4c*/ 	.word	0x00041e30


	//   ....[60]....
        /*1b50*/ 	.word	0x00041e70


	//   ....[61]....
        /*1b54*/ 	.word	0x00041e90


	//   ....[62]....
        /*1b58*/ 	.word	0x00041fd0


	//   ....[63]....
        /*1b5c*/ 	.word	0x00041ff0


	//   ....[64]....
        /*1b60*/ 	.word	0x00042070


	//   ....[65]....
        /*1b64*/ 	.word	0x00042090


	//   ....[66]....
        /*1b68*/ 	.word	0x00042110


	//   ....[67]....
        /*1b6c*/ 	.word	0x00042130


	//   ....[68]....
        /*1b70*/ 	.word	0x00042190


	//   ....[69]....
        /*1b74*/ 	.word	0x000421b0


	//   ....[70]....
        /*1b78*/ 	.word	0x000421d0


	//   ....[71]....
        /*1b7c*/ 	.word	0x000421f0


	//   ....[72]....
        /*1b80*/ 	.word	0x00042270


	//   ....[73]....
        /*1b84*/ 	.word	0x00042290


	//   ....[74]....
        /*1b88*/ 	.word	0x000422d0


	//   ....[75]....
        /*1b8c*/ 	.word	0x00042330


	//   ....[76]....
        /*1b90*/ 	.word	0x00042370


	//   ....[77]....
        /*1b94*/ 	.word	0x00042390


	//   ....[78]....
        /*1b98*/ 	.word	0x000424d0


	//   ....[79]....
        /*1b9c*/ 	.word	0x000424f0


	//   ....[80]....
        /*1ba0*/ 	.word	0x00042570


	//   ....[81]....
        /*1ba4*/ 	.word	0x00042590


	//   ....[82]....
        /*1ba8*/ 	.word	0x00042610


	//   ....[83]....
        /*1bac*/ 	.word	0x00042630


	//   ....[84]....
        /*1bb0*/ 	.word	0x00042690


	//   ....[85]....
        /*1bb4*/ 	.word	0x000426b0


	//   ....[86]....
        /*1bb8*/ 	.word	0x000426d0


	//   ....[87]....
        /*1bbc*/ 	.word	0x000426f0


	//   ....[88]....
        /*1bc0*/ 	.word	0x00042770


	//   ....[89]....
        /*1bc4*/ 	.word	0x00042790


	//   ....[90]....
        /*1bc8*/ 	.word	0x000427d0


	//   ....[91]....
        /*1bcc*/ 	.word	0x00042830


	//   ....[92]....
        /*1bd0*/ 	.word	0x00042870


	//   ....[93]....
        /*1bd4*/ 	.word	0x00042890


	//   ....[94]....
        /*1bd8*/ 	.word	0x000429b0


	//   ....[95]....
        /*1bdc*/ 	.word	0x000429f0


	//   ....[96]....
        /*1be0*/ 	.word	0x00042a70


	//   ....[97]....
        /*1be4*/ 	.word	0x00042a90


	//   ....[98]....
        /*1be8*/ 	.word	0x00042b10


	//   ....[99]....
        /*1bec*/ 	.word	0x00042b30


	//   ....[100]....
        /*1bf0*/ 	.word	0x00042b90


	//   ....[101]....
        /*1bf4*/ 	.word	0x00042bb0


	//   ....[102]....
        /*1bf8*/ 	.word	0x00042bd0


	//   ....[103]....
        /*1bfc*/ 	.word	0x00042bf0


	//   ....[104]....
        /*1c00*/ 	.word	0x00042c50


	//   ....[105]....
        /*1c04*/ 	.word	0x00042c90


	//   ....[106]....
        /*1c08*/ 	.word	0x00042cd0


	//   ....[107]....
        /*1c0c*/ 	.word	0x00042cf0


	//   ....[108]....
        /*1c10*/ 	.word	0x00042d10


	//   ....[109]....
        /*1c14*/ 	.word	0x00042d30


	//   ....[110]....
        /*1c18*/ 	.word	0x00042f40


	//   ....[111]....
        /*1c1c*/ 	.word	0x00042f70


	//   ....[112]....
        /*1c20*/ 	.word	0x000430f0


	//   ....[113]....
        /*1c24*/ 	.word	0x00043110


	//   ....[114]....
        /*1c28*/ 	.word	0x00043130


	//   ....[115]....
        /*1c2c*/ 	.word	0x00043150


	//   ....[116]....
        /*1c30*/ 	.word	0x00043170


	//   ....[117]....
        /*1c34*/ 	.word	0x00043190


	//   ....[118]....
        /*1c38*/ 	.word	0x000431b0


	//   ....[119]....
        /*1c3c*/ 	.word	0x000431d0


	//   ....[120]....
        /*1c40*/ 	.word	0x000431f0


	//   ....[121]....
        /*1c44*/ 	.word	0x00043210


	//   ....[122]....
        /*1c48*/ 	.word	0x00043230


	//   ....[123]....
        /*1c4c*/ 	.word	0x00043250


	//   ....[124]....
        /*1c50*/ 	.word	0x00043270


	//   ....[125]....
        /*1c54*/ 	.word	0x00043290


	//   ....[126]....
        /*1c58*/ 	.word	0x000432f0


	//----- nvinfo : EIATTR_EXIT_INSTR_OFFSETS
	.align		4
.L_41:
        /*1c5c*/ 	.byte	0x04, 0x1c
        /*1c5e*/ 	.short	(.L_43 - .L_42)


	//   ....[0]....
.L_42:
        /*1c60*/ 	.word	0x00051ce0


	//   ....[1]....
        /*1c64*/ 	.word	0x00051d10


	//----- nvinfo : EIATTR_REQNTID
	.align		4
.L_43:
        /*1c68*/ 	.byte	0x04, 0x10
        /*1c6a*/ 	.short	(.L_45 - .L_44)
.L_44:
        /*1c6c*/ 	.word	0x00000020
        /*1c70*/ 	.word	0x00000001
        /*1c74*/ 	.word	0x00000001


	//----- nvinfo : EIATTR_CBANK_PARAM_SIZE
	.align		4
.L_45:
        /*1c78*/ 	.byte	0x03, 0x19
        /*1c7a*/ 	.short	0x0050


	//----- nvinfo : EIATTR_PARAM_CBANK
	.align		4
        /*1c7c*/ 	.byte	0x04, 0x0a
        /*1c7e*/ 	.short	(.L_47 - .L_46)
	.align		4
.L_46:
        /*1c80*/ 	.word	index@(.nv.constant0.matmul_kernel)
        /*1c84*/ 	.short	0x0210
        /*1c86*/ 	.short	0x0050


	//----- nvinfo : EIATTR_SW_WAR
	.align		4
.L_47:
        /*1c88*/ 	.byte	0x04, 0x36
        /*1c8a*/ 	.short	(.L_49 - .L_48)
.L_48:
        /*1c8c*/ 	.word	0x00000008
.L_49:


//--------------------- .nv.callgraph             --------------------------
	.section	.nv.callgraph,"",@"SHT_CUDA_CALLGRAPH"
	.align	4
	.sectionentsize	8
	.align		4
        /*0000*/ 	.word	0x00000000
	.align		4
        /*0004*/ 	.word	0xffffffff
	.align		4
        /*0008*/ 	.word	0x00000000
	.align		4
        /*000c*/ 	.word	0xfffffffe
	.align		4
        /*0010*/ 	.word	0x00000000
	.align		4
        /*0014*/ 	.word	0xfffffffd
	.align		4
        /*0018*/ 	.word	0x00000000
	.align		4
        /*001c*/ 	.word	0xfffffffc


//--------------------- .text.matmul_kernel       --------------------------
	.section	.text.matmul_kernel,"ax",@progbits
	.align	128
        .global         matmul_kernel
        .type           matmul_kernel,@function
        .size           matmul_kernel,(.L_x_3 - matmul_kernel)
        .other          matmul_kernel,@"STO_CUDA_ENTRY STV_DEFAULT"
matmul_kernel:
.text.matmul_kernel:
[----:B------:R-:W0:Y:S08]  /*0000*/  LDC R1, c[0x0][0x28] ;  /* 0x00000a00ff017b82 */ /* 0x000e300000000800 */
[----:B------:R-:W1:Y:S01]  /*0010*/  LDC.64 R56, c[0x0][0x228] ;  /* 0x00008a00ff387b82 */ /* 0x000e620000000a00 */
[----:B------:R-:W2:Y:S01]  /*0020*/  S2R R5, SR_CTAID.X ;  /* 0x0000000000057919 */ /* 0x000ea20000002500 */
[----:B0-----:R-:W-:Y:S01]  /*0030*/  VIADD R1, R1, 0xffffde48 ;  /* 0xffffde4801017836 */ /* 0x001fe20000000000 */
[----:B------:R-:W-:Y:S01]  /*0040*/  UMOV UR4, 0x400 ;  /* 0x0000040000047882 */ /* 0x000fe20000000000 */
[----:B------:R-:W-:Y:S01]  /*0050*/  CS2R R48, SRZ ;  /* 0x0000000000307805 */ /* 0x000fe2000001ff00 */
[----:B------:R-:W0:Y:S01]  /*0060*/  S2R R58, SR_TID.X ;  /* 0x00000000003a7919 */ /* 0x000e220000002100 */
[----:B------:R-:W-:-:S02]  /*0070*/  CS2R R50, SRZ ;  /* 0x0000000000327805 */ /* 0x000fc4000001ff00 */
[----:B------:R-:W-:Y:S01]  /*0080*/  CS2R R40, SRZ ;  /* 0x0000000000287805 */ /* 0x000fe2000001ff00 */
[----:B------:R-:W3:Y:S01]  /*0090*/  S2UR UR5, SR_CgaCtaId ;  /* 0x00000000000579c3 */ /* 0x000ee20000008800 */
[----:B------:R-:W-:Y:S02]  /*00a0*/  CS2R R42, SRZ ;  /* 0x00000000002a7805 */ /* 0x000fe4000001ff00 */
[----:B------:R-:W-:Y:S02]  /*00b0*/  CS2R R36, SRZ ;  /* 0x0000000000247805 */ /* 0x000fe4000001ff00 */
[----:B------:R-:W-:Y:S02]  /*00c0*/  CS2R R38, SRZ ;  /* 0x0000000000267805 */ /* 0x000fe4000001ff00 */
[----:B------:R-:W-:Y:S02]  /*00d0*/  CS2R R52, SRZ ;  /* 0x0000000000347805 */ /* 0x000fe4000001ff00 */
[----:B------:R-:W-:-:S02]  /*00e0*/  CS2R R54, SRZ ;  /* 0x0000000000367805 */ /* 0x000fc4000001ff00 */
[----:B------:R-:W-:Y:S02]  /*00f0*/  CS2R R44, SRZ ;  /* 0x00000000002c7805 */ /* 0x000fe4000001ff00 */
        /* <DEDUP_REMOVED lines=8> */
[----:B------:R-:W-:Y:S01]  /*0180*/  CS2R R22, SRZ ;  /* 0x0000000000167805 */ /* 0x000fe2000001ff00 */
[----:B-1----:R-:W-:Y:S01]  /*0190*/  VIADD R0, R57, 0xff ;  /* 0x000000ff39007836 */ /* 0x002fe20000000000 */
[----:B------:R1:W-:Y:S01]  /*01a0*/  STL [R1+0x13f0], R57 ;  /* 0x0013f03901007387 */ /* 0x0003e20000100800 */
[----:B------:R-:W-:Y:S02]  /*01b0*/  CS2R R24, SRZ ;  /* 0x0000000000187805 */ /* 0x000fe4000001ff00 */
[----:B------:R-:W-:-:S02]  /*01c0*/  CS2R R26, SRZ ;  /* 0x00000000001a7805 */ /* 0x000fc4000001ff00 */
[----:B------:R-:W-:Y:S02]  /*01d0*/  CS2R R28, SRZ ;  /* 0x00000000001c7805 */ /* 0x000fe4000001ff00 */
[----:B------:R-:W-:Y:S01]  /*01e0*/  SHF.R.S32.HI R3, RZ, 0x1f, R0 ;  /* 0x0000001fff037819 */ /* 0x000fe20000011400 */
[----:B------:R-:W-:Y:S01]  /*01f0*/  STL [R1+0x70], RZ ;  /* 0x000070ff01007387 */ /* 0x000fe20000100800 */
[----:B------:R-:W-:Y:S01]  /*0200*/  ULDC.64 UR8, c[0x0][0x208] ;  /* 0x0000820000087ab9 */ /* 0x000fe20000000a00 */
[----:B---3--:R-:W-:Y:S01]  /*0210*/  ULEA UR4, UR5, UR4, 0x18 ;  /* 0x0000000405047291 */ /* 0x008fe2000f8ec03f */
[----:B------:R-:W-:Y:S01]  /*0220*/  LEA.HI R3, R3, R0, RZ, 0x8 ;  /* 0x0000000003037211 */ /* 0x000fe200078f40ff */
[----:B------:R-:W-:Y:S01]  /*0230*/  STL [R1+0x74], RZ ;  /* 0x000074ff01007387 */ /* 0x000fe20000100800 */
[----:B--2---:R-:W-:Y:S02]  /*0240*/  IABS R8, R5 ;  /* 0x0000000500087213 */ /* 0x004fe40000000000 */
[----:B------:R-:W-:-:S02]  /*0250*/  CS2R R30, SRZ ;  /* 0x00000000001e7805 */ /* 0x000fc4000001ff00 */
[----:B------:R-:W-:Y:S01]  /*0260*/  SHF.R.S32.HI R3, RZ, 0x8, R3 ;  /* 0x00000008ff037819 */ /* 0x000fe20000011403 */
[----:B------:R-:W-:Y:S04]  /*0270*/  STL [R1+0x78], RZ ;  /* 0x000078ff01007387 */ /* 0x000fe80000100800 */
[----:B------:R-:W-:Y:S01]  /*0280*/  IMAD.SHL.U32 R4, R3, 0x8, RZ ;  /* 0x0000000803047824 */ /* 0x000fe200078e00ff */
[----:B------:R-:W-:Y:S04]  /*0290*/  STL [R1+0x7c], RZ ;  /* 0x00007cff01007387 */ /* 0x000fe80000100800 */
[-C--:B------:R-:W-:Y:S01]  /*02a0*/  IABS R7, R4.reuse ;  /* 0x0000000400077213 */ /* 0x080fe20000000000 */
[----:B------:R-:W-:Y:S01]  /*02b0*/  STL [R1+0x60], RZ ;  /* 0x000060ff01007387 */ /* 0x000fe20000100800 */
[----:B------:R-:W-:-:S02]  /*02c0*/  IABS R10, R4 ;  /* 0x00000004000a7213 */ /* 0x000fc40000000000 */
[----:B------:R-:W2:Y:S01]  /*02d0*/  I2F.RP R0, R7 ;  /* 0x0000000700007306 */ /* 0x000ea20000209400 */
[----:B------:R-:W-:Y:S04]  /*02e0*/  STL [R1+0x64], RZ ;  /* 0x000064ff01007387 */ /* 0x000fe80000100800 */
[----:B------:R-:W-:Y:S04]  /*02f0*/  STL [R1+0x68], RZ ;  /* 0x000068ff01007387 */ /* 0x000fe80000100800 */
[----:B------:R-:W-:Y:S04]  /*0300*/  STL [R1+0x6c], RZ ;  /* 0x00006cff01007387 */ /* 0x000fe80000100800 */
[----:B------:R-:W-:Y:S01]  /*0310*/  STL [R1+0x50], RZ ;  /* 0x000050ff01007387 */ /* 0x000fe20000100800 */
[----:B--2---:R-:W2:Y:S03]  /*0320*/  MUFU.RCP R0, R0 ;  /* 0x0000000000007308 */ /* 0x004ea60000001000 */
[----:B------:R-:W-:Y:S04]  /*0330*/  STL [R1+0x54], RZ ;  /* 0x000054ff01007387 */ /* 0x000fe80000100800 */
[----:B------:R-:W-:Y:S04]  /*0340*/  STL [R1+0x58], RZ ;  /* 0x000058ff01007387 */ /* 0x000fe80000100800 */
[----:B------:R-:W-:Y:S04]  /*0350*/  STL [R1+0x5c], RZ ;  /* 0x00005cff01007387 */ /* 0x000fe80000100800 */
[----:B------:R-:W-:Y:S01]  /*0360*/  STL [R1+0x40], RZ ;  /* 0x000040ff01007387 */ /* 0x000fe20000100800 */
[----:B--2---:R-:W-:-:S03]  /*0370*/  VIADD R2, R0, 0xffffffe ;  /* 0x0ffffffe00027836 */ /* 0x004fc60000000000 */
[----:B------:R-:W-:Y:S01]  /*0380*/  STL [R1+0x44], RZ ;  /* 0x000044ff01007387 */ /* 0x000fe20000100800 */
[----:B------:R-:W-:Y:S01]  /*0390*/  IMAD.MOV R0, RZ, RZ, -R10 ;  /* 0x000000ffff007224 */ /* 0x000fe200078e0a0a */
[----:B------:R2:W3:Y:S02]  /*03a0*/  F2I.FTZ.U32.TRUNC.NTZ R3, R2 ;  /* 0x0000000200037305 */ /* 0x0004e4000021f000 */
[----:B------:R-:W-:Y:S04]  /*03b0*/  STL [R1+0x48], RZ ;  /* 0x000048ff01007387 */ /* 0x000fe80000100800 */
[----:B------:R-:W-:Y:S01]  /*03c0*/  STL [R1+0x4c], RZ ;  /* 0x00004cff01007387 */ /* 0x000fe20000100800 */
[----:B--2---:R-:W-:-:S03]  /*03d0*/  IMAD.MOV.U32 R2, RZ, RZ, RZ ;  /* 0x000000ffff027224 */ /* 0x004fc600078e00ff */
[----:B------:R-:W-:Y:S04]  /*03e0*/  STL [R1+0x30], RZ ;  /* 0x000030ff01007387 */ /* 0x000fe80000100800 */
[----:B------:R-:W-:Y:S01]  /*03f0*/  STL [R1+0x34], RZ ;  /* 0x000034ff01007387 */ /* 0x000fe20000100800 */
[----:B---3--:R-:W-:-:S03]  /*0400*/  IMAD.MOV R6, RZ, RZ, -R3 ;  /* 0x000000ffff067224 */ /* 0x008fc600078e0a03 */
[----:B------:R-:W-:Y:S01]  /*0410*/  STL [R1+0x38], RZ ;  /* 0x000038ff01007387 */ /* 0x000fe20000100800 */
[----:B------:R-:W-:Y:S02]  /*0420*/  IMAD R9, R6, R7, RZ ;  /* 0x0000000706097224 */ /* 0x000fe400078e02ff */
[----:B------:R-:W-:Y:S01]  /*0430*/  IMAD.MOV.U32 R6, RZ, RZ, R8 ;  /* 0x000000ffff067224 */ /* 0x000fe200078e0008 */
[----:B------:R-:W-:Y:S01]  /*0440*/  STL [R1+0x3c], RZ ;  /* 0x00003cff01007387 */ /* 0x000fe20000100800 */
[----:B------:R-:W-:-:S03]  /*0450*/  IMAD.HI.U32 R3, R3, R9, R2 ;  /* 0x0000000903037227 */ /* 0x000fc600078e0002 */
[----:B------:R-:W-:Y:S03]  /*0460*/  STL [R1+0x20], RZ ;  /* 0x000020ff01007387 */ /* 0x000fe60000100800 */
[----:B------:R-:W-:Y:S01]  /*0470*/  IMAD.HI.U32 R3, R3, R6, RZ ;  /* 0x0000000603037227 */ /* 0x000fe200078e00ff */
[----:B------:R-:W-:Y:S03]  /*0480*/  STL [R1+0x24], RZ ;  /* 0x000024ff01007387 */ /* 0x000fe60000100800 */
[----:B------:R-:W-:Y:S01]  /*0490*/  IMAD R0, R3, R0, R6 ;  /* 0x0000000003007224 */ /* 0x000fe200078e0206 */
[----:B------:R-:W-:Y:S04]  /*04a0*/  STL [R1+0x28], RZ ;  /* 0x000028ff01007387 */ /* 0x000fe80000100800 */
[----:B------:R-:W-:Y:S01]  /*04b0*/  ISETP.GT.U32.AND P1, PT, R7, R0, PT ;  /* 0x000000000700720c */ /* 0x000fe20003f24070 */
[----:B------:R-:W-:Y:S04]  /*04c0*/  STL [R1+0x2c], RZ ;  /* 0x00002cff01007387 */ /* 0x000fe80000100800 */
[----:B------:R-:W-:Y:S04]  /*04d0*/  STL [R1+0x10], RZ ;  /* 0x000010ff01007387 */ /* 0x000fe80000100800 */
[----:B------:R-:W-:Y:S04]  /*04e0*/  STL [R1+0x14], RZ ;  /* 0x000014ff01007387 */ /* 0x000fe80000100800 */
[----:B------:R-:W-:Y:S01]  /*04f0*/  @!P1 IMAD.IADD R0, R0, 0x1, -R7 ;  /* 0x0000000100009824 */ /* 0x000fe200078e0a07 */
[----:B------:R-:W-:Y:S01]  /*0500*/  STL [R1+0x18], RZ ;  /* 0x000018ff01007387 */ /* 0x000fe20000100800 */
[----:B------:R-:W-:Y:S01]  /*0510*/  @!P1 VIADD R3, R3, 0x1 ;  /* 0x0000000103039836 */ /* 0x000fe20000000000 */
[----:B------:R-:W-:-:S02]  /*0520*/  ISETP.NE.AND P1, PT, R4, RZ, PT ;  /* 0x000000ff0400720c */ /* 0x000fc40003f25270 */
[----:B------:R-:W-:Y:S01]  /*0530*/  ISETP.GE.U32.AND P0, PT, R0, R7, PT ;  /* 0x000000070000720c */ /* 0x000fe20003f06070 */
[----:B------:R-:W-:Y:S01]  /*0540*/  STL [R1+0x1c], RZ ;  /* 0x00001cff01007387 */ /* 0x000fe20000100800 */
[----:B------:R-:W-:-:S03]  /*0550*/  LOP3.LUT R0, R5, R4, RZ, 0x3c, !PT ;  /* 0x0000000405007212 */ /* 0x000fc600078e3cff */
[----:B------:R-:W-:Y:S01]  /*0560*/  STL [R1], RZ ;  /* 0x000000ff01007387 */ /* 0x000fe20000100800 */
[----:B------:R-:W-:Y:S01]  /*0570*/  ISETP.GE.AND P2, PT, R0, RZ, PT ;  /* 0x000000ff0000720c */ /* 0x000fe20003f46270 */
[----:B------:R-:W-:Y:S02]  /*0580*/  VIADD R0, R56, 0x3f ;  /* 0x0000003f38007836 */ /* 0x000fe40000000000 */
[----:B------:R-:W-:Y:S04]  /*0590*/  STL [R1+0x4], RZ ;  /* 0x000004ff01007387 */ /* 0x000fe80000100800 */
[----:B------:R-:W-:Y:S01]  /*05a0*/  @P0 VIADD R3, R3, 0x1 ;  /* 0x0000000103030836 */ /* 0x000fe20000000000 */
[----:B------:R-:W-:Y:S03]  /*05b0*/  STL [R1+0x8], RZ ;  /* 0x000008ff01007387 */ /* 0x000fe60000100800 */
[----:B------:R-:W-:Y:S01]  /*05c0*/  IMAD.MOV.U32 R2, RZ, RZ, R3 ;  /* 0x000000ffff027224 */ /* 0x000fe200078e0003 */
[----:B------:R-:W-:Y:S01]  /*05d0*/  SHF.R.S32.HI R3, RZ, 0x1f, R0 ;  /* 0x0000001fff037819 */ /* 0x000fe20000011400 */
[----:B------:R-:W-:Y:S02]  /*05e0*/  STL [R1+0xc], RZ ;  /* 0x00000cff01007387 */ /* 0x000fe40000100800 */
[----:B------:R-:W-:Y:S01]  /*05f0*/  @!P2 IMAD.MOV R2, RZ, RZ, -R2 ;  /* 0x000000ffff02a224 */ /* 0x000fe200078e0a02 */
[----:B------:R-:W-:Y:S01]  /*0600*/  @!P1 LOP3.LUT R2, RZ, R4, RZ, 0x33, !PT ;  /* 0x00000004ff029212 */ /* 0x000fe200078e33ff */
[----:B------:R-:W-:Y:S01]  /*0610*/  STL [R1+0xb0], RZ ;  /* 0x0000b0ff01007387 */ /* 0x000fe20000100800 */
[----:B------:R-:W-:-:S03]  /*0620*/  LEA.HI R3, R3, R0, RZ, 0x6 ;  /* 0x0000000003037211 */ /* 0x000fc600078f30ff */
[----:B------:R-:W-:Y:S01]  /*0630*/  IMAD.SHL.U32 R6, R2, 0x8, RZ ;  /* 0x0000000802067824 */ /* 0x000fe200078e00ff */
[----:B------:R-:W-:Y:S01]  /*0640*/  STL [R1+0xb4], RZ ;  /* 0x0000b4ff01007387 */ /* 0x000fe20000100800 */
[----:B------:R-:W-:-:S03]  /*0650*/  IMAD.MOV R2, RZ, RZ, -R2 ;  /* 0x000000ffff027224 */ /* 0x000fc600078e0a02 */
[----:B------:R-:W-:Y:S01]  /*0660*/  LEA.HI.SX32 R3, R3, -R6, 0x1a ;  /* 0x8000000603037211 */ /* 0x000fe200078fd2ff */
[----:B------:R-:W-:Y:S01]  /*0670*/  STL [R1+0xb8], RZ ;  /* 0x0000b8ff01007387 */ /* 0x000fe20000100800 */
[----:B------:R-:W-:Y:S02]  /*0680*/  IMAD R9, R4, R2, R5 ;  /* 0x0000000204097224 */ /* 0x000fe400078e0205 */
[----:B------:R-:W-:Y:S01]  /*0690*/  VIMNMX R8, R3, 0x8, PT ;  /* 0x0000000803087848 */ /* 0x000fe20003fe0100 */
[----:B------:R-:W-:Y:S02]  /*06a0*/  STL [R1+0xbc], RZ ;  /* 0x0000bcff01007387 */ /* 0x000fe40000100800 */
[----:B------:R-:W-:Y:S02]  /*06b0*/  IABS R4, R9 ;  /* 0x0000000900047213 */ /* 0x000fe40000000000 */
[----:B------:R-:W-:Y:S01]  /*06c0*/  IABS R7, R8 ;  /* 0x0000000800077213 */ /* 0x000fe20000000000 */
[----:B------:R-:W-:Y:S03]  /*06d0*/  STL [R1+0xc0], RZ ;  /* 0x0000c0ff01007387 */ /* 0x000fe60000100800 */
        /* <DEDUP_REMOVED lines=11> */
[----:B------:R-:W-:Y:S04]  /*0790*/  STL [R1+0xe4], RZ ;  /* 0x0000e4ff01007387 */ /* 0x000fe80000100800 */
[----:B------:R-:W-:Y:S01]  /*07a0*/  STL [R1+0xe8], RZ ;  /* 0x0000e8ff01007387 */ /* 0x000fe20000100800 */
[----:B------:R-:W2:Y:S03]  /*07b0*/  F2I.FTZ.U32.TRUNC.NTZ R3, R3 ;  /* 0x0000000300037305 */ /* 0x000ea6000021f000 */
[----:B------:R-:W-:Y:S04]  /*07c0*/  STL [R1+0xec], RZ ;  /* 0x0000ecff01007387 */ /* 0x000fe80000100800 */
[----:B------:R-:W-:Y:S04]  /*07d0*/  STL [R1+0xf0], RZ ;  /* 0x0000f0ff01007387 */ /* 0x000fe80000100800 */
[----:B------:R-:W-:Y:S01]  /*07e0*/  STL [R1+0xf4], RZ ;  /* 0x0000f4ff01007387 */ /* 0x000fe20000100800 */
[----:B--2---:R-:W-:-:S03]  /*07f0*/  IMAD.MOV R10, RZ, RZ, -R3 ;  /* 0x000000ffff0a7224 */ /* 0x004fc600078e0a03 */
[----:B------:R-:W-:Y:S01]  /*0800*/  STL [R1+0xf8], RZ ;  /* 0x0000f8ff01007387 */ /* 0x000fe20000100800 */
[----:B------:R-:W-:-:S03]  /*0810*/  IMAD.MOV.U32 R2, RZ, RZ, R10 ;  /* 0x000000ffff027224 */ /* 0x000fc600078e000a */
[----:B------:R-:W-:Y:S01]  /*0820*/  STL [R1+0xfc], RZ ;  /* 0x0000fcff01007387 */ /* 0x000fe20000100800 */
[----:B------:R-:W-:Y:S01]  /*0830*/  IABS R10, R8 ;  /* 0x00000008000a7213 */ /* 0x000fe20000000000 */
[----:B------:R-:W-:Y:S02]  /*0840*/  IMAD R5, R2, R7, RZ ;  /* 0x0000000702057224 */ /* 0x000fe400078e02ff */
[----:B------:R-:W-:Y:S01]  /*0850*/  STL [R1+0x100], RZ ;  /* 0x000100ff01007387 */ /* 0x000fe20000100800 */
[----:B------:R-:W-:Y:S02]  /*0860*/  IMAD.MOV.U32 R2, RZ, RZ, RZ ;  /* 0x000000ffff027224 */ /* 0x000fe400078e00ff */
[----:B------:R-:W-:Y:S01]  /*0870*/  IMAD.MOV R0, RZ, RZ, -R10 ;  /* 0x000000ffff007224 */ /* 0x000fe200078e0a0a */
[----:B------:R-:W-:Y:S01]  /*0880*/  STL [R1+0x104], RZ ;  /* 0x000104ff01007387 */ /* 0x000fe20000100800 */
[----:B------:R-:W-:Y:S01]  /*0890*/  IMAD.HI.U32 R2, R3, R5, R2 ;  /* 0x0000000503027227 */ /* 0x000fe200078e0002 */
[----:B------:R-:W-:-:S02]  /*08a0*/  CS2R R10, SRZ ;  /* 0x00000000000a7805 */ /* 0x000fc4000001ff00 */
[----:B------:R-:W-:Y:S03]  /*08b0*/  STL [R1+0x108], RZ ;  /* 0x000108ff01007387 */ /* 0x000fe60000100800 */
[----:B------:R-:W-:Y:S01]  /*08c0*/  IMAD.HI.U32 R3, R2, R4, RZ ;  /* 0x0000000402037227 */ /* 0x000fe200078e00ff */
[----:B------:R-:W-:Y:S01]  /*08d0*/  STL [R1+0x10c], RZ ;  /* 0x00010cff01007387 */ /* 0x000fe20000100800 */
[----:B0-----:R-:W-:Y:S02]  /*08e0*/  LOP3.LUT R2, R58, 0x1f, RZ, 0xc0, !PT ;  /* 0x0000001f3a027812 */ /* 0x001fe400078ec0ff */
[----:B------:R-:W-:Y:S01]  /*08f0*/  IMAD R0, R3, R0, R4 ;  /* 0x0000000003007224 */ /* 0x000fe200078e0204 */
[----:B------:R-:W-:Y:S01]  /*0900*/  STL [R1+0x110], RZ ;  /* 0x000110ff01007387 */ /* 0x000fe20000100800 */
[----:B------:R-:W-:-:S03]  /*0910*/  CS2R R4, SRZ ;  /* 0x0000000000047805 */ /* 0x000fc6000001ff00 */
[----:B------:R-:W-:Y:S01]  /*0920*/  STL [R1+0x114], RZ ;  /* 0x000114ff01007387 */ /* 0x000fe20000100800 */
[----:B------:R-:W-:-:S03]  /*0930*/  ISETP.GT.U32.AND P1, PT, R7, R0, PT ;  /* 0x000000000700720c */ /* 0x000fc60003f24070 */
[----:B------:R-:W-:Y:S04]  /*0940*/  STL [R1+0x118], RZ ;  /* 0x000118ff01007387 */ /* 0x000fe80000100800 */
[----:B------:R-:W-:Y:S04]  /*0950*/  STL [R1+0x11c], RZ ;  /* 0x00011cff01007387 */ /* 0x000fe80000100800 */
[----:B------:R-:W-:Y:S02]  /*0960*/  STL [R1+0x120], RZ ;  /* 0x000120ff01007387 */ /* 0x000fe40000100800 */
[----:B------:R-:W-:-:S02]  /*0970*/  @!P1 IMAD.IADD R0, R0, 0x1, -R7 ;  /* 0x0000000100009824 */ /* 0x000fc400078e0a07 */
[----:B------:R-:W-:Y:S01]  /*0980*/  STL [R1+0x124], RZ ;  /* 0x000124ff01007387 */ /* 0x000fe20000100800 */
[----:B------:R-:W-:Y:S01]  /*0990*/  @!P1 VIADD R3, R3, 0x1 ;  /* 0x0000000103039836 */ /* 0x000fe20000000000 */
[----:B------:R-:W-:Y:S02]  /*09a0*/  ISETP.NE.AND P1, PT, R8, RZ, PT ;  /* 0x000000ff0800720c */ /* 0x000fe40003f25270 */
[----:B------:R-:W-:Y:S01]  /*09b0*/  STL [R1+0x128], RZ ;  /* 0x000128ff01007387 */ /* 0x000fe20000100800 */
[----:B------:R-:W-:Y:S02]  /*09c0*/  ISETP.GE.U32.AND P0, PT, R0, R7, PT ;  /* 0x000000070000720c */ /* 0x000fe40003f06070 */
[----:B------:R-:W-:Y:S01]  /*09d0*/  LOP3.LUT R0, R9, R8, RZ, 0x3c, !PT ;  /* 0x0000000809007212 */ /* 0x000fe200078e3cff */
[----:B------:R-:W-:Y:S03]  /*09e0*/  STL [R1+0x12c], RZ ;  /* 0x00012cff01007387 */ /* 0x000fe60000100800 */
[----:B------:R-:W-:Y:S01]  /*09f0*/  ISETP.GE.AND P2, PT, R0, RZ, PT ;  /* 0x000000ff0000720c */ /* 0x000fe20003f46270 */
[----:B------:R-:W-:Y:S01]  /*0a00*/  STL [R1+0x130], RZ ;  /* 0x000130ff01007387 */ /* 0x000fe20000100800 */
[----:B------:R-:W0:Y:S03]  /*0a10*/  LDC R0, c[0x0][0x230] ;  /* 0x00008c00ff007b82 */ /* 0x000e260000000800 */
[----:B------:R-:W-:Y:S02]  /*0a20*/  STL [R1+0x134], RZ ;  /* 0x000134ff01007387 */ /* 0x000fe40000100800 */
[----:B------:R-:W-:-:S02]  /*0a30*/  @P0 VIADD R3, R3, 0x1 ;  /* 0x0000000103030836 */ /* 0x000fc40000000000 */
[----:B------:R-:W-:Y:S04]  /*0a40*/  STL [R1+0x138], RZ ;  /* 0x000138ff01007387 */ /* 0x000fe80000100800 */
[----:B------:R-:W-:Y:S01]  /*0a50*/  STL [R1+0x13c], RZ ;  /* 0x00013cff01007387 */ /* 0x000fe20000100800 */
[----:B------:R-:W-:Y:S01]  /*0a60*/  @!P2 IMAD.MOV R3, RZ, RZ, -R3 ;  /* 0x000000ffff03a224 */ /* 0x000fe200078e0a03 */
[----:B------:R-:W-:Y:S02]  /*0a70*/  @!P1 LOP3.LUT R3, RZ, R8, RZ, 0x33, !PT ;  /* 0x00000008ff039212 */ /* 0x000fe400078e33ff */
[----:B------:R-:W-:Y:S03]  /*0a80*/  STL [R1+0x140], RZ ;  /* 0x000140ff01007387 */ /* 0x000fe60000100800 */
[----:B------:R-:W-:Y:S01]  /*0a90*/  IMAD.MOV R61, RZ, RZ, -R3 ;  /* 0x000000ffff3d7224 */ /* 0x000fe200078e0a03 */
[----:B------:R-:W-:Y:S01]  /*0aa0*/  STL [R1+0x144], RZ ;  /* 0x000144ff01007387 */ /* 0x000fe20000100800 */
[----:B------:R-:W-:-:S02]  /*0ab0*/  IMAD.SHL.U32 R3, R3, 0x100, RZ ;  /* 0x0000010003037824 */ /* 0x000fc400078e00ff */
[----:B------:R-:W-:Y:S01]  /*0ac0*/  IMAD R61, R8, R61, R9 ;  /* 0x0000003d083d7224 */ /* 0x000fe200078e0209 */
[----:B------:R-:W-:Y:S01]  /*0ad0*/  STL [R1+0x148], RZ ;  /* 0x000148ff01007387 */ /* 0x000fe20000100800 */
[C---:B-1----:R-:W-:Y:S01]  /*0ae0*/  VIADD R57, R3.reuse, 0x1 ;  /* 0x0000000103397836 */ /* 0x042fe20000000000 */
[----:B------:R-:W-:Y:S01]  /*0af0*/  CS2R R8, SRZ ;  /* 0x0000000000087805 */ /* 0x000fe2000001ff00 */
[C---:B------:R-:W-:Y:S01]  /*0b00*/  VIADD R57, R3.reuse, 0x4 ;  /* 0x0000000403397836 */ /* 0x040fe20000000000 */
[----:B------:R-:W-:Y:S01]  /*0b10*/  STL [R1+0x14c], RZ ;  /* 0x00014cff01007387 */ /* 0x000fe20000100800 */
[C---:B------:R-:W-:Y:S02]  /*0b20*/  VIADD R57, R3.reuse, 0x7 ;  /* 0x0000000703397836 */ /* 0x040fe40000000000 */
[C---:B------:R-:W-:Y:S01]  /*0b30*/  VIADD R57, R3.reuse, 0xa ;  /* 0x0000000a03397836 */ /* 0x040fe20000000000 */
[----:B------:R-:W-:Y:S01]  /*0b40*/  STL [R1+0x150], RZ ;  /* 0x000150ff01007387 */ /* 0x000fe20000100800 */
[----:B------:R-:W-:-:S02]  /*0b50*/  VIADD R57, R3, 0xd ;  /* 0x0000000d03397836 */ /* 0x000fc40000000000 */
[C---:B------:R-:W-:Y:S01]  /*0b60*/  VIADD R57, R3.reuse, 0x10 ;  /* 0x0000001003397836 */ /* 0x040fe20000000000 */
[----:B------:R-:W-:Y:S01]  /*0b70*/  STL [R1+0x154], RZ ;  /* 0x000154ff01007387 */ /* 0x000fe20000100800 */
[C---:B------:R-:W-:Y:S02]  /*0b80*/  VIADD R57, R3.reuse, 0x13 ;  /* 0x0000001303397836 */ /* 0x040fe40000000000 */
        /* <DEDUP_REMOVED lines=102> */
[----:B------:R-:W-:Y:S01]  /*11f0*/  IMAD.IADD R61, R6, 0x1, R61 ;  /* 0x00000001063d7824 */ /* 0x000fe200078e023d */
[----:B------:R-:W-:Y:S01]  /*1200*/  STL [R1+0x320], RZ ;  /* 0x000320ff01007387 */ /* 0x000fe20000100800 */
[C---:B------:R-:W-:Y:S01]  /*1210*/  VIADD R57, R3.reuse, 0xe3 ;  /* 0x000000e303397836 */ /* 0x040fe20000000000 */
[----:B------:R-:W-:Y:S01]  /*1220*/  CS2R R6, SRZ ;  /* 0x0000000000067805 */ /* 0x000fe2000001ff00 */
[C---:B------:R-:W-:Y:S01]  /*1230*/  VIADD R57, R3.reuse, 0xe6 ;  /* 0x000000e603397836 */ /* 0x040fe20000000000 */
[----:B------:R-:W-:Y:S01]  /*1240*/  STL [R1+0x324], RZ ;  /* 0x000324ff01007387 */ /* 0x000fe20000100800 */
[----:B------:R-:W-:-:S02]  /*1250*/  VIADD R57, R3, 0xe9 ;  /* 0x000000e903397836 */ /* 0x000fc40000000000 */
[----:B------:R-:W-:Y:S01]  /*1260*/  VIADD R57, R3, 0xec ;  /* 0x000000ec03397836 */ /* 0x000fe20000000000 */
[----:B------:R-:W-:Y:S01]  /*1270*/  STL [R1+0x328], RZ ;  /* 0x000328ff01007387 */ /* 0x000fe20000100800 */
[----:B------:R-:W-:Y:S02]  /*1280*/  IMAD R61, R61, 0x40, R2 ;  /* 0x000000403d3d7824 */ /* 0x000fe400078e0202 */
[C---:B------:R-:W-:Y:S01]  /*1290*/  VIADD R57, R3.reuse, 0xef ;  /* 0x000000ef03397836 */ /* 0x040fe20000000000 */
[----:B------:R-:W-:Y:S01]  /*12a0*/  STL [R1+0x32c], RZ ;  /* 0x00032cff01007387 */ /* 0x000fe20000100800 */
[C---:B------:R-:W-:Y:S02]  /*12b0*/  VIADD R57, R3.reuse, 0xf2 ;  /* 0x000000f203397836 */ /* 0x040fe40000000000 */
[C---:B------:R-:W-:Y:S01]  /*12c0*/  VIADD R57, R3.reuse, 0xf5 ;  /* 0x000000f503397836 */ /* 0x040fe20000000000 */
[----:B------:R-:W-:Y:S01]  /*12d0*/  STL [R1+0x340], RZ ;  /* 0x000340ff01007387 */ /* 0x000fe20000100800 */
[----:B------:R-:W-:-:S02]  /*12e0*/  VIADD R57, R3, 0xf8 ;  /* 0x000000f803397836 */ /* 0x000fc40000000000 */
[----:B------:R-:W-:Y:S01]  /*12f0*/  VIADD R57, R61, 0x20 ;  /* 0x000000203d397836 */ /* 0x000fe20000000000 */
[----:B------:R-:W-:Y:S01]  /*1300*/  STL [R1+0x344], RZ ;  /* 0x000344ff01007387 */ /* 0x000fe20000100800 */
[----:B0-----:R-:W-:Y:S02]  /*1310*/  VIADD R0, R0, 0x1f ;  /* 0x0000001f00007836 */ /* 0x001fe40000000000 */
[C---:B------:R-:W-:Y:S01]  /*1320*/  VIADD R58, R3.reuse, 0x3 ;  /* 0x00000003033a7836 */ /* 0x040fe20000000000 */
[----:B------:R-:W-:Y:S01]  /*1330*/  STL [R1+0x348], RZ ;  /* 0x000348ff01007387 */ /* 0x000fe20000100800 */
[C---:B------:R-:W-:Y:S01]  /*1340*/  VIADD R58, R3.reuse, 0x6 ;  /* 0x00000006033a7836 */ /* 0x040fe20000000000 */
[----:B------:R-:W-:Y:S01]  /*1350*/  ISETP.GE.AND P0, PT, R0, 0x20, PT ;  /* 0x000000200000780c */ /* 0x000fe20003f06270 */
        /* <DEDUP_REMOVED lines=254> */
[----:B------:R-:W-:-:S03]  /*2340*/  VIADD R0, R3, 0xff ;  /* 0x000000ff03007836 */ /* 0x000fc60000000000 */
[----:B------:R-:W-:Y:S04]  /*2350*/  STL [R1+0x9f0], RZ ;  /* 0x0009f0ff01007387 */ /* 0x000fe80000100800 */
[----:B------:R-:W-:Y:S04]  /*2360*/  STL [R1+0x9f4], RZ ;  /* 0x0009f4ff01007387 */ /* 0x000fe80000100800 */
[----:B------:R-:W-:Y:S04]  /*2370*/  STL [R1+0x9f8], RZ ;  /* 0x0009f8ff01007387 */ /* 0x000fe80000100800 */
[----:B------:R-:W-:Y:S04]  /*2380*/  STL [R1+0x9fc], RZ ;  /* 0x0009fcff01007387 */ /* 0x000fe80000100800 */
[----:B------:R0:W-:Y:S04]  /*2390*/  STL [R1+0x960], R57 ;  /* 0x0009603901007387 */ /* 0x0001e80000100800 */
[----:B0-----:R0:W5:Y:S01]  /*23a0*/  LDL.LU R57, [R1+0x13f0] ;  /* 0x0013f00001397983 */ /* 0x0011620000300800 */
[----:B------:R-:W-:Y:S05]  /*23b0*/  @!P0 BRA `(.L_x_0) ;  /* 0x000003e400fc8947 */ /* 0x000fea0003800000 */
[----:B-----5:R-:W-:Y:S01]  /*23c0*/  IABS R42, R57 ;  /* 0x00000039002a7213 */ /* 0x020fe20000000000 */
[C---:B------:R-:W-:Y:S01]  /*23d0*/  VIADD R30, R3.reuse, 0xfa ;  /* 0x000000fa031e7836 */ /* 0x040fe20000000000 */
[----:B------:R-:W-:Y:S01]  /*23e0*/  IABS R6, R0 ;  /* 0x0000000000067213 */ /* 0x000fe20000000000 */
[C---:B------:R-:W-:Y:S01]  /*23f0*/  VIADD R31, R3.reuse, 0xf8 ;  /* 0x000000f8031f7836 */ /* 0x040fe20000000000 */
[----:B------:R-:W1:Y:S01]  /*2400*/  I2F.RP R4, R42 ;  /* 0x0000002a00047306 */ /* 0x000e620000209400 */
[----:B------:R-:W-:Y:S01]  /*2410*/  IABS R8, R2 ;  /* 0x0000000200087213 */ /* 0x000fe20000000000 */
[C---:B------:R-:W-:Y:S01]  /*2420*/  VIADD R28, R3.reuse, 0xf9 ;  /* 0x000000f9031c7836 */ /* 0x040fe20000000000 */
[----:B------:R-:W-:Y:S01]  /*2430*/  ISETP.GE.AND P6, PT, R0, RZ, PT ;  /* 0x000000ff0000720c */ /* 0x000fe20003fc6270 */
[C---:B------:R-:W-:Y:S01]  /*2440*/  VIADD R27, R3.reuse, 0xf6 ;  /* 0x000000f6031b7836 */ /* 0x040fe20000000000 */
[----:B------:R-:W-:Y:S01]  /*2450*/  IABS R10, R60 ;  /* 0x0000003c000a7213 */ /* 0x000fe20000000000 */
[C---:B------:R-:W-:Y:S01]  /*2460*/  VIADD R26, R3.reuse, 0xf7 ;  /* 0x000000f7031a7836 */ /* 0x040fe20000000000 */
[----:B------:R-:W-:Y:S01]  /*2470*/  ISETP.GE.AND P2, PT, R2, RZ, PT ;  /* 0x000000ff0200720c */ /* 0x000fe20003f46270 */
[C---:B------:R-:W-:Y:S01]  /*2480*/  VIADD R29, R3.reuse, 0xf5 ;  /* 0x000000f5031d7836 */ /* 0x040fe20000000000 */
[----:B------:R-:W-:Y:S01]  /*2490*/  IABS R2, R31 ;  /* 0x0000001f00027213 */ /* 0x000fe20000000000 */
[C---:B------:R-:W-:Y:S01]  /*24a0*/  VIADD R35, R3.reuse, 0x8e ;  /* 0x0000008e03237836 */ /* 0x040fe20000000000 */
[----:B------:R-:W-:Y:S01]  /*24b0*/  IABS R0, R28 ;  /* 0x0000001c00007213 */ /* 0x000fe20000000000 */
[C---:B------:R-:W-:Y:S01]  /*24c0*/  VIADD R44, R3.reuse, 0x85 ;  /* 0x00000085032c7836 */ /* 0x040fe20000000000 */
[----:B------:R-:W-:Y:S01]  /*24d0*/  ISETP.GE.AND P5, PT, R58, RZ, PT ;  /* 0x000000ff3a00720c */ /* 0x000fe20003fa6270 */
[----:B------:R-:W-:Y:S01]  /*24e0*/  VIADD R46, R3, 0x84 ;  /* 0x00000084032e7836 */ /* 0x000fe20000000000 */
[----:B-1----:R-:W1:Y:S01]  /*24f0*/  MUFU.RCP R4, R4 ;  /* 0x0000000400047308 */ /* 0x002e620000001000 */
[----:B------:R-:W-:Y:S01]  /*2500*/  ISETP.GE.AND P4, PT, R59, RZ, PT ;  /* 0x000000ff3b00720c */ /* 0x000fe20003f86270 */
[C---:B------:R-:W-:Y:S01]  /*2510*/  VIADD R47, R3.reuse, 0x83 ;  /* 0x00000083032f7836 */ /* 0x040fe20000000000 */
[----:B------:R-:W-:Y:S01]  /*2520*/  IABS R32, R44 ;  /* 0x0000002c00207213 */ /* 0x000fe20000000000 */
[C---:B------:R-:W-:Y:S01]  /*2530*/  VIADD R54, R3.reuse, 0x81 ;  /* 0x0000008103367836 */ /* 0x040fe20000000000 */
[----:B------:R-:W-:Y:S01]  /*2540*/  IABS R33, R46 ;  /* 0x0000002e00217213 */ /* 0x000fe20000000000 */
[C---:B------:R-:W-:Y:S01]  /*2550*/  VIADD R53, R3.reuse, 0x82 ;  /* 0x0000008203357836 */ /* 0x040fe20000000000 */
[----:B------:R-:W-:Y:S01]  /*2560*/  IABS R34, R47 ;  /* 0x0000002f00227213 */ /* 0x000fe20000000000 */
[C---:B------:R-:W-:Y:S01]  /*2570*/  VIADD R55, R3.reuse, 0x80 ;  /* 0x0000008003377836 */ /* 0x040fe20000000000 */
[----:B------:R-:W-:Y:S01]  /*2580*/  ULDC UR5, c[0x0][0x23c] ;  /* 0x00008f0000057ab9 */ /* 0x000fe20000000800 */
[C---:B------:R-:W-:Y:S01]  /*2590*/  VIADD R52, R3.reuse, 0x77 ;  /* 0x0000007703347836 */ /* 0x040fe20000000000 */
[----:B------:R-:W-:Y:S01]  /*25a0*/  ULDC.64 UR6, c[0x0][0x218] ;  /* 0x0000860000067ab9 */ /* 0x000fe20000000a00 */
[C---:B------:R-:W-:Y:S01]  /*25b0*/  VIADD R50, R3.reuse, 0x75 ;  /* 0x0000007503327836 */ /* 0x040fe20000000000 */
[----:B------:R-:W-:Y:S01]  /*25c0*/  IABS R40, R55 ;  /* 0x0000003700287213 */ /* 0x000fe20000000000 */
[C---:B------:R-:W-:Y:S01]  /*25d0*/  VIADD R51, R3.reuse, 0x74 ;  /* 0x0000007403337836 */ /* 0x040fe20000000000 */
[----:B------:R-:W-:Y:S01]  /*25e0*/  IABS R43, R52 ;  /* 0x00000034002b7213 */ /* 0x000fe20000000000 */
[----:B------:R-:W-:Y:S01]  /*25f0*/  VIADD R49, R3, 0x27 ;  /* 0x0000002703317836 */ /* 0x000fe20000000000 */
[----:B------:R-:W-:Y:S01]  /*2600*/  ULDC UR10, c[0x0][0x234] ;  /* 0x00008d00000a7ab9 */ /* 0x000fe20000000800 */
[----:B-1----:R-:W-:Y:S01]  /*2610*/  VIADD R4, R4, 0xffffffe ;  /* 0x0ffffffe04047836 */ /* 0x002fe20000000000 */
[----:B------:R-:W-:-:S03]  /*2620*/  ULDC.64 UR12, c[0x0][0x210] ;  /* 0x00008400000c7ab9 */ /* 0x000fc60000000a00 */
[----:B------:R-:W1:Y:S02]  /*2630*/  F2I.FTZ.U32.TRUNC.NTZ R5, R4 ;  /* 0x0000000400057305 */ /* 0x000e64000021f000 */
[----:B-1----:R-:W-:-:S04]  /*2640*/  IMAD.MOV R4, RZ, RZ, -R5 ;  /* 0x000000ffff047224 */ /* 0x002fc800078e0a05 */
[----:B------:R-:W-:Y:S02]  /*2650*/  IMAD R45, R4, R42, RZ ;  /* 0x0000002a042d7224 */ /* 0x000fe400078e02ff */
[----:B------:R-:W-:-:S04]  /*2660*/  IMAD.MOV.U32 R4, RZ, RZ, RZ ;  /* 0x000000ffff047224 */ /* 0x000fc800078e00ff */
[----:B------:R-:W-:Y:S01]  /*2670*/  IMAD.HI.U32 R45, R5, R45, R4 ;  /* 0x0000002d052d7227 */ /* 0x000fe200078e0004 */
[----:B------:R-:W-:-:S03]  /*2680*/  IABS R5, R58 ;  /* 0x0000003a00057213 */ /* 0x000fc60000000000 */
[----:B------:R-:W-:Y:S02]  /*2690*/  VIADD R58, R3, 0xf ;  /* 0x0000000f033a7836 */ /* 0x000fe40000000000 */
[----:B------:R-:W-:-:S04]  /*26a0*/  IMAD.HI.U32 R4, R45, R6, RZ ;  /* 0x000000062d047227 */ /* 0x000fc800078e00ff */
[----:B------:R-:W-:Y:S02]  /*26b0*/  IMAD.MOV R4, RZ, RZ, -R4 ;  /* 0x000000ffff047224 */ /* 0x000fe400078e0a04 */
[----:B------:R-:W-:-:S04]  /*26c0*/  IMAD.HI.U32 R7, R45, R5, RZ ;  /* 0x000000052d077227 */ /* 0x000fc800078e00ff */
[C---:B------:R-:W-:Y:S01]  /*26d0*/  IMAD R4, R42.reuse, R4, R6 ;  /* 0x000000042a047224 */ /* 0x040fe200078e0206 */
[----:B------:R-:W-:Y:S01]  /*26e0*/  IABS R6, R59 ;  /* 0x0000003b00067213 */ /* 0x000fe20000000000 */
[----:B------:R-:W-:Y:S02]  /*26f0*/  IMAD.MOV R7, RZ, RZ, -R7 ;  /* 0x000000ffff077224 */ /* 0x000fe400078e0a07 */
[----:B------:R-:W-:Y:S01]  /*2700*/  IMAD.HI.U32 R9, R45, R8, RZ ;  /* 0x000000082d097227 */ /* 0x000fe200078e00ff */
[----:B------:R-:W-:-:S03]  /*2710*/  ISETP.GT.U32.AND P0, PT, R42, R4, PT ;  /* 0x000000042a00720c */ /* 0x000fc60003f04070 */
[----:B------:R-:W-:Y:S01]  /*2720*/  IMAD R5, R42, R7, R5 ;  /* 0x000000072a057224 */ /* 0x000fe200078e0205 */
[----:B------:R-:W-:Y:S01]  /*2730*/  IABS R7, R30 ;  /* 0x0000001e00077213 */ /* 0x000fe20000000000 */
[----:B------:R-:W-:Y:S02]  /*2740*/  IMAD.MOV R9, RZ, RZ, -R9 ;  /* 0x000000ffff097224 */ /* 0x000fe400078e0a09 */
[----:B------:R-:W-:-:S04]  /*2750*/  IMAD.HI.U32 R11, R45, R10, RZ ;  /* 0x0000000a2d0b7227 */ /* 0x000fc800078e00ff */
[----:B------:R-:W-:Y:S02]  /*2760*/  IMAD R8, R42, R9, R8 ;  /* 0x000000092a087224 */ /* 0x000fe400078e0208 */
[----:B------:R-:W-:Y:S01]  /*2770*/  @!P0 IMAD.IADD R4, R4, 0x1, -R42 ;  /* 0x0000000104048824 */ /* 0x000fe200078e0a2a */
[C---:B------:R-:W-:Y:S01]  /*2780*/  ISETP.GT.U32.AND P0, PT, R42.reuse, R5, PT ;  /* 0x000000052a00720c */ /* 0x040fe20003f04070 */
[----:B------:R-:W-:Y:S01]  /*2790*/  IMAD.HI.U32 R9, R45, R6, RZ ;  /* 0x000000062d097227 */ /* 0x000fe200078e00ff */
[C---:B------:R-:W-:Y:S02]  /*27a0*/  ISETP.GT.U32.AND P3, PT, R42.reuse, R8, PT ;  /* 0x000000082a00720c */ /* 0x040fe40003f64070 */
[----:B------:R-:W-:Y:S01]  /*27b0*/  ISETP.GT.U32.AND P1, PT, R42, R4, PT ;  /* 0x000000042a00720c */ /* 0x000fe20003f24070 */
[----:B------:R-:W-:Y:S02]  /*27c0*/  IMAD.MOV R9, RZ, RZ, -R9 ;  /* 0x000000ffff097224 */ /* 0x000fe400078e0a09 */
[----:B------:R-:W-:-:S02]  /*27d0*/  IMAD.MOV R11, RZ, RZ, -R11 ;  /* 0x000000ffff0b7224 */ /* 0x000fc400078e0a0b */
[----:B------:R-:W-:Y:S02]  /*27e0*/  IMAD R6, R42, R9, R6 ;  /* 0x000000092a067224 */ /* 0x000fe400078e0206 */
[----:B------:R-:W-:-:S04]  /*27f0*/  IMAD.HI.U32 R9, R45, R7, RZ ;  /* 0x000000072d097227 */ /* 0x000fc800078e00ff */
[--C-:B------:R-:W-:Y:S02]  /*2800*/  @!P0 IMAD.IADD R5, R5, 0x1, -R42.reuse ;  /* 0x0000000105058824 */ /* 0x100fe400078e0a2a */
[----:B------:R-:W-:Y:S01]  /*2810*/  @!P1 IMAD.IADD R4, R4, 0x1, -R42 ;  /* 0x0000000104049824 */ /* 0x000fe200078e0a2a */
[----:B------:R-:W-:Y:S01]  /*2820*/  ISETP.GE.AND P1, PT, R60, RZ, PT ;  /* 0x000000ff3c00720c */ /* 0x000fe20003f26270 */
[----:B------:R-:W-:Y:S01]  /*2830*/  IMAD.MOV R9, RZ, RZ, -R9 ;  /* 0x000000ffff097224 */ /* 0x000fe200078e0a09 */
[----:B------:R-:W-:Y:S01]  /*2840*/  ISETP.GT.U32.AND P0, PT, R42, R5, PT ;  /* 0x000000052a00720c */ /* 0x000fe20003f04070 */
[----:B------:R-:W-:Y:S02]  /*2850*/  IMAD.MOV.U32 R13, RZ, RZ, R4 ;  /* 0x000000ffff0d7224 */ /* 0x000fe400078e0004 */
[----:B------:R-:W-:Y:S02]  /*2860*/  @!P3 IMAD.IADD R8, R8, 0x1, -R42 ;  /* 0x000000010808b824 */ /* 0x000fe400078e0a2a */
[----:B------:R-:W-:Y:S01]  /*2870*/  @!P6 IMAD.MOV R13, RZ, RZ, -R13 ;  /* 0x000000ffff0de224 */ /* 0x000fe200078e0a0d */
[C---:B------:R-:W-:Y:S01]  /*2880*/  ISETP.GT.U32.AND P6, PT, R42.reuse, R6, PT ;  /* 0x000000062a00720c */ /* 0x040fe20003fc4070 */
[C---:B------:R-:W-:Y:S01]  /*2890*/  IMAD R10, R42.reuse, R11, R10 ;  /* 0x0000000b2a0a7224 */ /* 0x040fe200078e020a */
[C---:B------:R-:W-:Y:S01]  /*28a0*/  ISETP.GT.U32.AND P3, PT, R42.reuse, R8, PT ;  /* 0x000000082a00720c */ /* 0x040fe20003f64070 */
[----:B------:R-:W-:Y:S01]  /*28b0*/  IMAD R7, R42, R9, R7 ;  /* 0x000000092a077224 */ /* 0x000fe200078e0207 */
[----:B------:R-:W-:Y:S01]  /*28c0*/  IABS R9, R27 ;  /* 0x0000001b00097213 */ /* 0x000fe20000000000 */
[----:B------:R-:W-:Y:S01]  /*28d0*/  IMAD.HI.U32 R12, R45, R2, RZ ;  /* 0x000000022d0c7227 */ /* 0x000fe200078e00ff */
[----:B------:R1:W-:Y:S01]  /*28e0*/  STL [R1+0x224], R13 ;  /* 0x0002240d01007387 */ /* 0x0003e20000100800 */
[----:B------:R-:W-:-:S02]  /*28f0*/  IABS R11, R29 ;  /* 0x0000001d000b7213 */ /* 0x000fc40000000000 */
[----:B------:R-:W-:Y:S01]  /*2900*/  @!P0 IMAD.IADD R5, R5, 0x1, -R42 ;  /* 0x0000000105058824 */ /* 0x000fe200078e0a2a */
[----:B------:R-:W-:Y:S01]  /*2910*/  ISETP.GT.U32.AND P0, PT, R42, R10, PT ;  /* 0x0000000a2a00720c */ /* 0x000fe20003f04070 */
[----:B------:R-:W-:Y:S02]  /*2920*/  IMAD.MOV R12, RZ, RZ, -R12 ;  /* 0x000000ffff0c7224 */ /* 0x000fe400078e0a0c */
[--C-:B------:R-:W-:Y:S01]  /*2930*/  @!P6 IMAD.IADD R6, R6, 0x1, -R42.reuse ;  /* 0x000000010606e824 */ /* 0x100fe200078e0a2a */
[----:B------:R-:W-:Y:S01]  /*2940*/  ISETP.GT.U32.AND P6, PT, R42, R7, PT ;  /* 0x000000072a00720c */ /* 0x000fe20003fc4070 */
[----:B------:R-:W-:Y:S01]  /*2950*/  @!P3 IMAD.IADD R8, R8, 0x1, -R42 ;  /* 0x000000010808b824 */ /* 0x000fe200078e0a2a */
[----:B------:R-:W-:Y:S01]  /*2960*/  ISETP.GE.AND P3, PT, R30, RZ, PT ;  /* 0x000000ff1e00720c */ /* 0x000fe20003f66270 */
[----:B------:R-:W-:Y:S01]  /*2970*/  IMAD R12, R42, R12, R2 ;  /* 0x0000000c2a0c7224 */ /* 0x000fe200078e0202 */
[----:B------:R-:W-:Y:S01]  /*2980*/  IABS R2, R26 ;  /* 0x0000001a00027213 */ /* 0x000fe20000000000 */
[----:B------:R-:W-:-:S02]  /*2990*/  IMAD.MOV.U32 R14, RZ, RZ, R8 ;  /* 0x000000ffff0e7224 */ /* 0x000fc400078e0008 */
[----:B------:R-:W-:-:S04]  /*29a0*/  IMAD.HI.U32 R4, R45, R0, RZ ;  /* 0x000000002d047227 */ /* 0x000fc800078e00ff */
[--C-:B------:R-:W-:Y:S01]  /*29b0*/  @!P0 IMAD.IADD R10, R10, 0x1, -R42.reuse ;  /* 0x000000010a0a8824 */ /* 0x100fe200078e0a2a */
[----:B------:R-:W-:Y:S01]  /*29c0*/  ISETP.GT.U32.AND P0, PT, R42, R6, PT ;  /* 0x000000062a00720c */ /* 0x000fe20003f04070 */
[----:B------:R-:W-:Y:S02]  /*29d0*/  @!P6 IMAD.IADD R7, R7, 0x1, -R42 ;  /* 0x000000010707e824 */ /* 0x000fe400078e0a2a */
[----:B------:R-:W-:-:S03]  /*29e0*/  IMAD.HI.U32 R8, R45, R9, RZ ;  /* 0x000000092d087227 */ /* 0x000fc600078e00ff */
[C---:B------:R-:W-:Y:S01]  /*29f0*/  ISETP.GT.U32.AND P6, PT, R42.reuse, R7, PT ;  /* 0x000000072a00720c */ /* 0x040fe20003fc4070 */
[----:B------:R-:W-:Y:S01]  /*2a00*/  @!P2 IMAD.MOV R14, RZ, RZ, -R14 ;  /* 0x000000ffff0ea224 */ /* 0x000fe200078e0a0e */
[C---:B------:R-:W-:Y:S01]  /*2a10*/  ISETP.GT.U32.AND P2, PT, R42.reuse, R10, PT ;  /* 0x0000000a2a00720c */ /* 0x040fe20003f44070 */
[----:B------:R-:W-:Y:S02]  /*2a20*/  IMAD.MOV R4, RZ, RZ, -R4 ;  /* 0x000000ffff047224 */ /* 0x000fe400078e0a04 */
[----:B-1----:R-:W-:Y:S01]  /*2a30*/  IMAD.HI.U32 R13, R45, R2, RZ ;  /* 0x000000022d0d7227 */ /* 0x002fe200078e00ff */
[----:B------:R-:W-:Y:S03]  /*2a40*/  STL [R1+0x22c], R14 ;  /* 0x00022c0e01007387 */ /* 0x000fe60000100800 */
[----:B------:R-:W-:Y:S02]  /*2a50*/  IMAD.MOV R8, RZ, RZ, -R8 ;  /* 0x000000ffff087224 */ /* 0x000fe400078e0a08 */
[----:B------:R-:W-:-:S02]  /*2a60*/  IMAD R0, R42, R4, R0 ;  /* 0x000000042a007224 */ /* 0x000fc400078e0200 */
[----:B------:R-:W-:Y:S02]  /*2a70*/  IMAD.MOV R13, RZ, RZ, -R13 ;  /* 0x000000ffff0d7224 */ /* 0x000fe400078e0a0d */
[----:B------:R-:W-:Y:S01]  /*2a80*/  @!P0 IMAD.IADD R6, R6, 0x1, -R42 ;  /* 0x0000000106068824 */ /* 0x000fe200078e0a2a */
[C---:B------:R-:W-:Y:S01]  /*2a90*/  ISETP.GT.U32.AND P0, PT, R42.reuse, R12, PT ;  /* 0x0000000c2a00720c */ /* 0x040fe20003f04070 */
[C---:B------:R-:W-:Y:S02]  /*2aa0*/  IMAD R8, R42.reuse, R8, R9 ;  /* 0x000000082a087224 */ /* 0x040fe400078e0209 */
[----:B------:R-:W-:Y:S01]  /*2ab0*/  @!P5 IMAD.MOV R5, RZ, RZ, -R5 ;  /* 0x000000ffff05d224 */ /* 0x000fe200078e0a05 */
[C---:B------:R-:W-:Y:S01]  /*2ac0*/  ISETP.GT.U32.AND P5, PT, R42.reuse, R0, PT ;  /* 0x000000002a00720c */ /* 0x040fe20003fa4070 */
[C---:B------:R-:W-:Y:S02]  /*2ad0*/  IMAD R2, R42.reuse, R13, R2 ;  /* 0x0000000d2a027224 */ /* 0x040fe400078e0202 */
[--C-:B------:R-:W-:Y:S01]  /*2ae0*/  @!P6 IMAD.IADD R7, R7, 0x1, -R42.reuse ;  /* 0x000000010707e824 */ /* 0x100fe200078e0a2a */
[----:B------:R-:W-:Y:S01]  /*2af0*/  ISETP.GT.U32.AND P6, PT, R42, R8, PT ;  /* 0x000000082a00720c */ /* 0x000fe20003fc4070 */
[----:B------:R-:W-:Y:S01]  /*2b00*/  @!P2 IMAD.IADD R10, R10, 0x1, -R42 ;  /* 0x000000010a0aa824 */ /* 0x000fe200078e0a2a */
[----:B------:R-:W-:Y:S01]  /*2b10*/  ISETP.GT.U32.AND P2, PT, R42, R2, PT ;  /* 0x000000022a00720c */ /* 0x000fe20003f44070 */
[----:B------:R-:W-:Y:S01]  /*2b20*/  VIADD R30, R3, 0xf4 ;  /* 0x000000f4031e7836 */ /* 0x000fe20000000000 */
[----:B------:R1:W-:Y:S01]  /*2b30*/  STL [R1+0x230], R5 ;  /* 0x0002300501007387 */ /* 0x0003e20000100800 */
[----:B------:R-:W-:-:S02]  /*2b40*/  @!P4 IMAD.MOV R6, RZ, RZ, -R6 ;  /* 0x000000ffff06c224 */ /* 0x000fc400078e0a06 */
[--C-:B------:R-:W-:Y:S01]  /*2b50*/  @!P0 IMAD.IADD R12, R12, 0x1, -R42.reuse ;  /* 0x000000010c0c8824 */ /* 0x100fe200078e0a2a */
[----:B------:R-:W-:Y:S01]  /*2b60*/  IABS R4, R30 ;  /* 0x0000001e00047213 */ /* 0x000fe20000000000 */
[----:B------:R-:W-:Y:S01]  /*2b70*/  @!P5 IMAD.IADD R0, R0, 0x1, -R42 ;  /* 0x000000010000d824 */ /* 0x000fe200078e0a2a */
[----:B------:R-:W-:Y:S01]  /*2b80*/  ISETP.GE.AND P0, PT, R31, RZ, PT ;  /* 0x000000ff1f00720c */ /* 0x000fe20003f06270 */
[----:B------:R2:W-:Y:S01]  /*2b90*/  STL [R1+0x234], R6 ;  /* 0x0002340601007387 */ /* 0x0005e20000100800 */
[----:B------:R-:W-:Y:S01]  /*2ba0*/  VIADD R31, R3, 0xf3 ;  /* 0x000000f3031f7836 */ /* 0x000fe20000000000 */
[----:B------:R-:W-:Y:S01]  /*2bb0*/  ISETP.GE.AND P5, PT, R28, RZ, PT ;  /* 0x000000ff1c00720c */ /* 0x000fe20003fa6270 */
[----:B-1----:R-:W-:-:S03]  /*2bc0*/  IMAD.HI.U32 R5, R45, R11, RZ ;  /* 0x0000000b2d057227 */ /* 0x002fc600078e00ff */
[----:B------:R-:W-:Y:S01]  /*2bd0*/  IABS R9, R31 ;  /* 0x0000001f00097213 */ /* 0x000fe20000000000 */
[----:B------:R-:W-:Y:S01]  /*2be0*/  @!P6 IMAD.IADD R8, R8, 0x1, -R42 ;  /* 0x000000010808e824 */ /* 0x000fe200078e0a2a */
[C---:B------:R-:W-:Y:S01]  /*2bf0*/  ISETP.GT.U32.AND P6, PT, R42.reuse, R12, PT ;  /* 0x0000000c2a00720c */ /* 0x040fe20003fc4070 */
[----:B------:R-:W-:Y:S02]  /*2c00*/  @!P1 IMAD.MOV R10, RZ, RZ, -R10 ;  /* 0x000000ffff0a9224 */ /* 0x000fe400078e0a0a */
[----:B--2---:R-:W-:Y:S01]  /*2c10*/  IMAD.MOV.U32 R6, RZ, RZ, R7 ;  /* 0x000000ffff067224 */ /* 0x004fe200078e0007 */
[----:B------:R-:W-:Y:S01]  /*2c20*/  ISETP.GT.U32.AND P1, PT, R42, R8, PT ;  /* 0x000000082a00720c */ /* 0x000fe20003f24070 */
[----:B------:R-:W-:Y:S01]  /*2c30*/  IMAD.HI.U32 R13, R45, R4, RZ ;  /* 0x000000042d0d7227 */ /* 0x000fe200078e00ff */
[----:B------:R1:W-:Y:S03]  /*2c40*/  STL [R1+0x238], R10 ;  /* 0x0002380a01007387 */ /* 0x0003e60000100800 */
[----:B------:R-:W-:-:S02]  /*2c50*/  IMAD.MOV R5, RZ, RZ, -R5 ;  /* 0x000000ffff057224 */ /* 0x000fc400078e0a05 */
[----:B------:R-:W-:Y:S01]  /*2c60*/  @!P2 IMAD.IADD R2, R2, 0x1, -R42 ;  /* 0x000000010202a824 */ /* 0x000fe200078e0a2a */
[C---:B------:R-:W-:Y:S01]  /*2c70*/  ISETP.GT.U32.AND P2, PT, R42.reuse, R0, PT ;  /* 0x000000002a00720c */ /* 0x040fe20003f44070 */
[----:B------:R-:W-:Y:S02]  /*2c80*/  @!P3 IMAD.MOV R6, RZ, RZ, -R6 ;  /* 0x000000ffff06b224 */ /* 0x000fe400078e0a06 */
[----:B------:R-:W-:Y:S01]  /*2c90*/  IMAD.MOV R13, RZ, RZ, -R13 ;  /* 0x000000ffff0d7224 */ /* 0x000fe200078e0a0d */
[C---:B------:R-:W-:Y:S01]  /*2ca0*/  ISETP.GT.U32.AND P4, PT, R42.reuse, R2, PT ;  /* 0x000000022a00720c */ /* 0x040fe20003f84070 */
[C---:B------:R-:W-:Y:S01]  /*2cb0*/  IMAD R5, R42.reuse, R5, R11 ;  /* 0x000000052a057224 */ /* 0x040fe200078e020b */
[----:B------:R2:W-:Y:S01]  /*2cc0*/  STL [R1+0x23c], R6 ;  /* 0x00023c0601007387 */ /* 0x0005e20000100800 */
[----:B------:R-:W-:Y:S02]  /*2cd0*/  IMAD R4, R42, R13, R4 ;  /* 0x0000000d2a047224 */ /* 0x000fe400078e0204 */
[--C-:B------:R-:W-:Y:S01]  /*2ce0*/  @!P6 IMAD.IADD R12, R12, 0x1, -R42.reuse ;  /* 0x000000010c0ce824 */ /* 0x100fe200078e0a2a */
[C---:B------:R-:W-:Y:S01]  /*2cf0*/  ISETP.GT.U32.AND P3, PT, R42.reuse, R5, PT ;  /* 0x000000052a00720c */ /* 0x040fe20003f64070 */
[----:B------:R-:W-:Y:S01]  /*2d00*/  VIADD R28, R3, 0xf2 ;  /* 0x000000f2031c7836 */ /* 0x000fe20000000000 */
[----:B------:R-:W-:Y:S01]  /*2d10*/  ISETP.GT.U32.AND P6, PT, R42, R4, PT ;  /* 0x000000042a00720c */ /* 0x000fe20003fc4070 */
[----:B------:R-:W-:Y:S01]  /*2d20*/  @!P2 IMAD.IADD R0, R0, 0x1, -R42 ;  /* 0x000000010000a824 */ /* 0x000fe200078e0a2a */
[----:B------:R-:W-:Y:S01]  /*2d30*/  ISETP.GE.AND P2, PT, R26, RZ, PT ;  /* 0x000000ff1a00720c */ /* 0x000fe20003f46270 */
[----:B-1----:R-:W-:Y:S01]  /*2d40*/  IMAD.MOV.U32 R10, RZ, RZ, R12 ;  /* 0x000000ffff0a7224 */ /* 0x002fe200078e000c */
[----:B------:R-:W-:Y:S01]  /*2d50*/  IABS R11, R28 ;  /* 0x0000001c000b7213 */ /* 0x000fe20000000000 */
[----:B--2---:R-:W-:-:S04]  /*2d60*/  IMAD.HI.U32 R6, R45, R9, RZ ;  /* 0x000000092d067227 */ /* 0x004fc800078e00ff */
[----:B------:R-:W-:Y:S02]  /*2d70*/  IMAD.MOV R6, RZ, RZ, -R6 ;  /* 0x000000ffff067224 */ /* 0x000fe400078e0a06 */
[----:B------:R-:W-:Y:S02]  /*2d80*/  @!P5 IMAD.MOV R0, RZ, RZ, -R0 ;  /* 0x000000ffff00d224 */ /* 0x000fe400078e0a00 */
[----:B------:R-:W-:Y:S02]  /*2d90*/  IMAD R6, R42, R6, R9 ;  /* 0x000000062a067224 */ /* 0x000fe400078e0209 */
[--C-:B------:R-:W-:Y:S01]  /*2da0*/  @!P4 IMAD.IADD R2, R2, 0x1, -R42.reuse ;  /* 0x000000010202c824 */ /* 0x100fe200078e0a2a */
[----:B------:R-:W-:Y:S01]  /*2db0*/  ISETP.GE.AND P4, PT, R27, RZ, PT ;  /* 0x000000ff1b00720c */ /* 0x000fe20003f86270 */
[--C-:B------:R-:W-:Y:S01]  /*2dc0*/  @!P3 IMAD.IADD R5, R5, 0x1, -R42.reuse ;  /* 0x000000010505b824 */ /* 0x100fe200078e0a2a */
[----:B------:R-:W-:Y:S01]  /*2dd0*/  ISETP.GT.U32.AND P5, PT, R42, R6, PT ;  /* 0x000000062a00720c */ /* 0x000fe20003fa4070 */
[----:B------:R-:W-:Y:S01]  /*2de0*/  IMAD.HI.U32 R7, R45, R11, RZ ;  /* 0x0000000b2d077227 */ /* 0x000fe200078e00ff */
[----:B------:R-:W-:Y:S01]  /*2df0*/  ISETP.GE.AND P3, PT, R30, RZ, PT ;  /* 0x000000ff1e00720c */ /* 0x000fe20003f66270 */
[----:B------:R1:W-:Y:S02]  /*2e00*/  STL [R1+0x4b8], R0 ;  /* 0x0004b80001007387 */ /* 0x0003e40000100800 */
[----:B------:R-:W-:Y:S01]  /*2e10*/  @!P6 IMAD.IADD R4, R4, 0x1, -R42 ;  /* 0x000000010404e824 */ /* 0x000fe200078e0a2a */
[----:B------:R-:W-:Y:S01]  /*2e20*/  ISETP.GT.U32.AND P6, PT, R42, R5, PT ;  /* 0x000000052a00720c */ /* 0x000fe20003fc4070 */
[----:B------:R-:W-:-:S02]  /*2e30*/  IMAD.MOV R7, RZ, RZ, -R7 ;  /* 0x000000ffff077224 */ /* 0x000fc400078e0a07 */
[--C-:B------:R-:W-:Y:S01]  /*2e40*/  @!P1 IMAD.IADD R8, R8, 0x1, -R42.reuse ;  /* 0x0000000108089824 */ /* 0x100fe200078e0a2a */
[----:B------:R-:W-:Y:S01]  /*2e50*/  ISETP.GE.AND P1, PT, R29, RZ, PT ;  /* 0x000000ff1d00720c */ /* 0x000fe20003f26270 */
[----:B------:R-:W-:Y:S02]  /*2e60*/  IMAD R7, R42, R7, R11 ;  /* 0x000000072a077224 */ /* 0x000fe400078e020b */
[----:B------:R-:W-:Y:S02]  /*2e70*/  @!P5 IMAD.IADD R6, R6, 0x1, -R42 ;  /* 0x000000010606d824 */ /* 0x000fe400078e0a2a */
[----:B------:R-:W-:Y:S01]  /*2e80*/  @!P0 IMAD.MOV R10, RZ, RZ, -R10 ;  /* 0x000000ffff0a8224 */ /* 0x000fe200078e0a0a */
[C---:B------:R-:W-:Y:S01]  /*2e90*/  ISETP.GT.U32.AND P0, PT, R42.reuse, R4, PT ;  /* 0x000000042a00720c */ /* 0x040fe20003f04070 */
[----:B------:R-:W-:Y:S01]  /*2ea0*/  @!P2 IMAD.MOV R2, RZ, RZ, -R2 ;  /* 0x000000ffff02a224 */ /* 0x000fe200078e0a02 */
[C---:B------:R-:W-:Y:S01]  /*2eb0*/  ISETP.GT.U32.AND P5, PT, R42.reuse, R6, PT ;  /* 0x000000062a00720c */ /* 0x040fe20003fa4070 */
[----:B------:R-:W-:Y:S01]  /*2ec0*/  VIADD R30, R3, 0xf0 ;  /* 0x000000f0031e7836 */ /* 0x000fe20000000000 */
[----:B------:R2:W-:Y:S01]  /*2ed0*/  STL [R1+0x4b4], R10 ;  /* 0x0004b40a01007387 */ /* 0x0005e20000100800 */
[----:B------:R-:W-:Y:S01]  /*2ee0*/  @!P4 IMAD.MOV R8, RZ, RZ, -R8 ;  /* 0x000000ffff08c224 */ /* 0x000fe200078e0a08 */
[----:B------:R-:W-:Y:S01]  /*2ef0*/  ISETP.GT.U32.AND P4, PT, R42, R7, PT ;  /* 0x000000072a00720c */ /* 0x000fe20003f84070 */
[--C-:B------:R-:W-:Y:S01]  /*2f00*/  @!P6 IMAD.IADD R5, R5, 0x1, -R42.reuse ;  /* 0x000000010505e824 */ /* 0x100fe200078e0a2a */
[----:B------:R3:W-:Y:S01]  /*2f10*/  STL [R1+0x4b0], R2 ;  /* 0x0004b00201007387 */ /* 0x0007e20000100800 */
[----:B------:R-:W-:Y:S01]  /*2f20*/  VIADD R29, R3, 0xf1 ;  /* 0x000000f1031d7836 */ /* 0x000fe20000000000 */
[----:B------:R-:W-:Y:S01]  /*2f30*/  ISETP.GE.AND P2, PT, R31, RZ, PT ;  /* 0x000000ff1f00720c */ /* 0x000fe20003f46270 */
[----:B------:R-:W-:Y:S01]  /*2f40*/  VIADD R31, R3, 0xef ;  /* 0x000000ef031f7836 */ /* 0x000fe20000000000 */
[----:B------:R4:W-:Y:S01]  /*2f50*/  STL [R1+0x4ac], R8 ;  /* 0x0004ac0801007387 */ /* 0x0009e20000100800 */
[--C-:B------:R-:W-:Y:S01]  /*2f60*/  @!P0 IMAD.IADD R4, R4, 0x1, -R42.reuse ;  /* 0x0000000104048824 */ /* 0x100fe200078e0a2a */
[----:B-1----:R-:W-:Y:S01]  /*2f70*/  IABS R0, R29 ;  /* 0x0000001d00007213 */ /* 0x002fe20000000000 */
[----:B--2---:R-:W-:Y:S01]  /*2f80*/  IMAD.MOV.U32 R10, RZ, RZ, R5 ;  /* 0x000000ffff0a7224 */ /* 0x004fe200078e0005 */
[----:B------:R-:W-:Y:S01]  /*2f90*/  ISETP.GE.AND P6, PT, R28, RZ, PT ;  /* 0x000000ff1c00720c */ /* 0x000fe20003fc6270 */
[----:B------:R-:W-:Y:S01]  /*2fa0*/  @!P5 IMAD.IADD R6, R6, 0x1, -R42 ;  /* 0x000000010606d824 */ /* 0x000fe200078e0a2a */
[----:B---3--:R-:W-:Y:S01]  /*2fb0*/  IABS R2, R30 ;  /* 0x0000001e00027213 */ /* 0x008fe20000000000 */
[----:B------:R-:W-:Y:S01]  /*2fc0*/  @!P1 IMAD.MOV R10, RZ, RZ, -R10 ;  /* 0x000000ffff0a9224 */ /* 0x000fe200078e0a0a */
[----:B------:R-:W-:Y:S01]  /*2fd0*/  ISETP.GE.AND P0, PT, R29, RZ, PT ;  /* 0x000000ff1d00720c */ /* 0x000fe20003f06270 */
[----:B------:R-:W-:Y:S01]  /*2fe0*/  @!P4 IMAD.IADD R7, R7, 0x1, -R42 ;  /* 0x000000010707c824 */ /* 0x000fe200078e0a2a */
[----:B----4-:R-:W-:Y:S01]  /*2ff0*/  IABS R8, R31 ;  /* 0x0000001f00087213 */ /* 0x010fe20000000000 */
[----:B------:R-:W-:Y:S01]  /*3000*/  IMAD.HI.U32 R5, R45, R2, RZ ;  /* 0x000000022d057227 */ /* 0x000fe200078e00ff */
[----:B------:R1:W-:Y:S01]  /*3010*/  STL [R1+0x4a8], R10 ;  /* 0x0004a80a01007387 */ /* 0x0003e20000100800 */
[----:B------:R-:W-:-:S02]  /*3020*/  ISETP.GE.AND P4, PT, R30, RZ, PT ;  /* 0x000000ff1e00720c */ /* 0x000fc40003f86270 */
[----:B------:R-:W-:Y:S01]  /*3030*/  IMAD.MOV R5, RZ, RZ, -R5 ;  /* 0x000000ffff057224 */ /* 0x000fe200078e0a05 */
[----:B------:R-:W-:Y:S01]  /*3040*/  ISETP.GT.U32.AND P1, PT, R42, R7, PT ;  /* 0x000000072a00720c */ /* 0x000fe20003f24070 */
[----:B------:R-:W-:-:S04]  /*3050*/  IMAD.HI.U32 R9, R45, R0, RZ ;  /* 0x000000002d097227 */ /* 0x000fc800078e00ff */
[C---:B------:R-:W-:Y:S02]  /*3060*/  IMAD R2, R42.reuse, R5, R2 ;  /* 0x000000052a027224 */ /* 0x040fe400078e0202 */
[----:B-1----:R-:W-:Y:S02]  /*3070*/  IMAD.MOV.U32 R10, RZ, RZ, R6 ;  /* 0x000000ffff0a7224 */ /* 0x002fe400078e0006 */
[----:B------:R-:W-:Y:S02]  /*3080*/  IMAD.MOV R9, RZ, RZ, -R9 ;  /* 0x000000ffff097224 */ /* 0x000fe400078e0a09 */
[----:B------:R-:W-:Y:S01]  /*3090*/  @!P2 IMAD.MOV R10, RZ, RZ, -R10 ;  /* 0x000000ffff0aa224 */ /* 0x000fe200078e0a0a */
[C---:B------:R-:W-:Y:S01]  /*30a0*/  ISETP.GT.U32.AND P2, PT, R42.reuse, R2, PT ;  /* 0x000000022a00720c */ /* 0x040fe20003f44070 */
[----:B------:R-:W-:Y:S02]  /*30b0*/  IMAD R0, R42, R9, R0 ;  /* 0x000000092a007224 */ /* 0x000fe400078e0200 */
[----:B------:R-:W-:-:S03]  /*30c0*/  IMAD.HI.U32 R9, R45, R8, RZ ;  /* 0x000000082d097227 */ /* 0x000fc600078e00ff */
[C---:B------:R-:W-:Y:S01]  /*30d0*/  ISETP.GT.U32.AND P5, PT, R42.reuse, R0, PT ;  /* 0x000000002a00720c */ /* 0x040fe20003fa4070 */
[----:B------:R-:W-:Y:S01]  /*30e0*/  @!P3 IMAD.MOV R4, RZ, RZ, -R4 ;  /* 0x000000ffff04b224 */ /* 0x000fe200078e0a04 */
[----:B------:R-:W-:Y:S01]  /*30f0*/  ISETP.GE.AND P3, PT, R31, RZ, PT ;  /* 0x000000ff1f00720c */ /* 0x000fe20003f66270 */
[----:B------:R-:W-:Y:S02]  /*3100*/  IMAD.MOV R9, RZ, RZ, -R9 ;  /* 0x000000ffff097224 */ /* 0x000fe400078e0a09 */
[----:B------:R-:W-:Y:S01]  /*3110*/  VIADD R29, R3, 0xee ;  /* 0x000000ee031d7836 */ /* 0x000fe20000000000 */
[----:B------:R-:W-:Y:S01]  /*3120*/  STL [R1+0x4a4], R4 ;  /* 0x0004a40401007387 */ /* 0x000fe20000100800 */
[----:B------:R-:W-:Y:S02]  /*3130*/  @!P1 IMAD.IADD R7, R7, 0x1, -R42 ;  /* 0x0000000107079824 */ /* 0x000fe400078e0a2a */
[----:B------:R-:W-:Y:S01]  /*3140*/  VIADD R30, R3, 0xed ;  /* 0x000000ed031e7836 */ /* 0x000fe20000000000 */
[----:B------:R1:W-:Y:S01]  /*3150*/  STL [R1+0x4a0], R10 ;  /* 0x0004a00a01007387 */ /* 0x0003e20000100800 */
[----:B------:R-:W-:Y:S01]  /*3160*/  IMAD R8, R42, R9, R8 ;  /* 0x000000092a087224 */ /* 0x000fe200078e0208 */
[----:B------:R-:W-:Y:S01]  /*3170*/  ISETP.GE.AND P1, PT, R29, RZ, PT ;  /* 0x000000ff1d00720c */ /* 0x000fe20003f26270 */
[----:B------:R-:W-:Y:S01]  /*3180*/  @!P2 IMAD.IADD R2, R2, 0x1, -R42 ;  /* 0x000000010202a824 */ /* 0x000fe200078e0a2a */
[----:B------:R-:W-:Y:S01]  /*3190*/  IABS R6, R30 ;  /* 0x0000001e00067213 */ /* 0x000fe20000000000 */
[----:B------:R-:W-:-:S02]  /*31a0*/  IMAD.MOV.U32 R13, RZ, RZ, R7 ;  /* 0x000000ffff0d7224 */ /* 0x000fc400078e0007 */
[----:B------:R-:W-:Y:S01]  /*31b0*/  @!P5 IMAD.IADD R0, R0, 0x1, -R42 ;  /* 0x000000010000d824 */ /* 0x000fe200078e0a2a */
[C---:B------:R-:W-:Y:S01]  /*31c0*/  ISETP.GT.U32.AND P2, PT, R42.reuse, R2, PT ;  /* 0x000000022a00720c */ /* 0x040fe20003f44070 */
[----:B------:R-:W-:Y:S01]  /*31d0*/  @!P6 IMAD.MOV R13, RZ, RZ, -R13 ;  /* 0x000000ffff0de224 */ /* 0x000fe200078e0a0d */
[----:B-1----:R-:W-:Y:S01]  /*31e0*/  IABS R10, R29 ;  /* 0x0000001d000a7213 */ /* 0x002fe20000000000 */
[C---:B------:R-:W-:Y:S01]  /*31f0*/  IMAD.HI.U32 R9, R45.reuse, R6, RZ ;  /* 0x000000062d097227 */ /* 0x040fe200078e00ff */
[C---:B------:R-:W-:Y:S02]  /*3200*/  ISETP.GT.U32.AND P6, PT, R42.reuse, R8, PT ;  /* 0x000000082a00720c */ /* 0x040fe40003fc4070 */
[----:B------:R-:W-:Y:S01]  /*3210*/  ISETP.GT.U32.AND P5, PT, R42, R0, PT ;  /* 0x000000002a00720c */ /* 0x000fe20003fa4070 */
[----:B------:R-:W-:Y:S01]  /*3220*/  IMAD.HI.U32 R11, R45, R10, RZ ;  /* 0x0000000a2d0b7227 */ /* 0x000fe200078e00ff */
[----:B------:R1:W-:Y:S03]  /*3230*/  STL [R1+0x498], R13 ;  /* 0x0004980d01007387 */ /* 0x0003e60000100800 */
[----:B------:R-:W-:-:S02]  /*3240*/  IMAD.MOV R11, RZ, RZ, -R11 ;  /* 0x000000ffff0b7224 */ /* 0x000fc400078e0a0b */
[----:B------:R-:W-:Y:S02]  /*3250*/  IMAD.MOV R9, RZ, RZ, -R9 ;  /* 0x000000ffff097224 */ /* 0x000fe400078e0a09 */
[C---:B------:R-:W-:Y:S02]  /*3260*/  IMAD R10, R42.reuse, R11, R10 ;  /* 0x0000000b2a0a7224 */ /* 0x040fe400078e020a */
[----:B------:R-:W-:Y:S02]  /*3270*/  IMAD R6, R42, R9, R6 ;  /* 0x000000092a067224 */ /* 0x000fe400078e0206 */
[C---:B------:R-:W-:Y:S02]  /*3280*/  VIADD R31, R3.reuse, 0xeb ;  /* 0x000000eb031f7836 */ /* 0x040fe40000000000 */
[--C-:B------:R-:W-:Y:S01]  /*3290*/  @!P2 IMAD.IADD R2, R2, 0x1, -R42.reuse ;  /* 0x000000010202a824 */ /* 0x100fe200078e0a2a */
[----:B------:R-:W-:Y:S01]  /*32a0*/  ISETP.GT.U32.AND P2, PT, R42, R10, PT ;  /* 0x0000000a2a00720c */ /* 0x000fe20003f44070 */
[----:B------:R-:W-:Y:S01]  /*32b0*/  @!P6 IMAD.IADD R8, R8, 0x1, -R42 ;  /* 0x000000010808e824 */ /* 0x000fe200078e0a2a */
[----:B------:R-:W-:Y:S01]  /*32c0*/  ISETP.GT.U32.AND P6, PT, R42, R6, PT ;  /* 0x000000062a00720c */ /* 0x000fe20003fc4070 */
[C---:B------:R-:W-:Y:S01]  /*32d0*/  VIADD R28, R3.reuse, 0xec ;  /* 0x000000ec031c7836 */ /* 0x040fe20000000000 */
[----:B------:R-:W-:Y:S01]  /*32e0*/  IABS R5, R31 ;  /* 0x0000001f00057213 */ /* 0x000fe20000000000 */
[----:B------:R-:W-:-:S02]  /*32f0*/  VIADD R27, R3, 0xe9 ;  /* 0x000000e9031b7836 */ /* 0x000fc40000000000 */
[----:B------:R-:W-:Y:S01]  /*3300*/  @!P5 IMAD.IADD R0, R0, 0x1, -R42 ;  /* 0x000000010000d824 */ /* 0x000fe200078e0a2a */
[----:B------:R-:W-:Y:S01]  /*3310*/  IABS R4, R28 ;  /* 0x0000001c00047213 */ /* 0x000fe20000000000 */
[----:B------:R-:W-:Y:S01]  /*3320*/  IMAD.HI.U32 R12, R45, R5, RZ ;  /* 0x000000052d0c7227 */ /* 0x000fe200078e00ff */
[----:B------:R-:W-:Y:S02]  /*3330*/  IABS R9, R27 ;  /* 0x0000001b00097213 */ /* 0x000fe40000000000 */
[----:B------:R-:W-:Y:S01]  /*3340*/  ISETP.GE.AND P5, PT, R30, RZ, PT ;  /* 0x000000ff1e00720c */ /* 0x000fe20003fa6270 */
[----:B------:R-:W-:Y:S02]  /*3350*/  IMAD.MOV R12, RZ, RZ, -R12 ;  /* 0x000000ffff0c7224 */ /* 0x000fe400078e0a0c */
[----:B------:R-:W-:Y:S02]  /*3360*/  VIADD R26, R3, 0xea ;  /* 0x000000ea031a7836 */ /* 0x000fe40000000000 */
[--C-:B------:R-:W-:Y:S01]  /*3370*/  @!P2 IMAD.IADD R10, R10, 0x1, -R42.reuse ;  /* 0x000000010a0aa824 */ /* 0x100fe200078e0a2a */
[----:B------:R-:W-:Y:S01]  /*3380*/  ISETP.GT.U32.AND P2, PT, R42, R8, PT ;  /* 0x000000082a00720c */ /* 0x000fe20003f44070 */
[----:B------:R-:W-:-:S02]  /*3390*/  @!P6 IMAD.IADD R6, R6, 0x1, -R42 ;  /* 0x000000010606e824 */ /* 0x000fc400078e0a2a */
[C---:B------:R-:W-:Y:S01]  /*33a0*/  IMAD R12, R42.reuse, R12, R5 ;  /* 0x0000000c2a0c7224 */ /* 0x040fe200078e0205 */
[----:B------:R-:W-:Y:S01]  /*33b0*/  IABS R5, R26 ;  /* 0x0000001a00057213 */ /* 0x000fe20000000000 */
[----:B------:R-:W-:Y:S01]  /*33c0*/  IMAD.MOV.U32 R14, RZ, RZ, R0 ;  /* 0x000000ffff0e7224 */ /* 0x000fe200078e0000 */
[----:B------:R-:W-:Y:S01]  /*33d0*/  ISETP.GT.U32.AND P6, PT, R42, R6, PT ;  /* 0x000000062a00720c */ /* 0x000fe20003fc4070 */
[----:B------:R-:W-:-:S04]  /*33e0*/  IMAD.HI.U32 R7, R45, R4, RZ ;  /* 0x000000042d077227 */ /* 0x000fc800078e00ff */
[----:B------:R-:W-:-:S04]  /*33f0*/  IMAD.HI.U32 R0, R45, R9, RZ ;  /* 0x000000092d007227 */ /* 0x000fc800078e00ff */
        /* <DEDUP_REMOVED lines=13> */
[----:B------:R-:W-:Y:S02]  /*34d0*/  IMAD R5, R42, R13, R5 ;  /* 0x0000000d2a057224 */ /* 0x000fe400078e0205 */
[--C-:B------:R-:W-:Y:S01]  /*34e0*/  @!P6 IMAD.IADD R6, R6, 0x1, -R42.reuse ;  /* 0x000000010606e824 */ /* 0x100fe200078e0a2a */
[----:B------:R-:W-:Y:S01]  /*34f0*/  ISETP.GT.U32.AND P6, PT, R42, R0, PT ;  /* 0x000000002a00720c */ /* 0x000fe20003fc4070 */
[C---:B------:R-:W-:Y:S01]  /*3500*/  VIADD R29, R3.reuse, 0xe8 ;  /* 0x000000e8031d7836 */ /* 0x040fe20000000000 */
[----:B------:R1:W-:Y:S01]  /*3510*/  STL [R1+0x488], R2 ;  /* 0x0004880201007387 */ /* 0x0003e20000100800 */
[--C-:B------:R-:W-:Y:S01]  /*3520*/  @!P0 IMAD.IADD R10, R10, 0x1, -R42.reuse ;  /* 0x000000010a0a8824 */ /* 0x100fe200078e0a2a */
[----:B------:R-:W-:Y:S01]  /*3530*/  ISETP.GT.U32.AND P0, PT, R42, R5, PT ;  /* 0x000000052a00720c */ /* 0x000fe20003f04070 */
[----:B------:R-:W-:Y:S01]  /*3540*/  VIADD R30, R3, 0xe7 ;  /* 0x000000e7031e7836 */ /* 0x000fe20000000000 */
[----:B------:R-:W-:Y:S01]  /*3550*/  IABS R11, R29 ;  /* 0x0000001d000b7213 */ /* 0x000fe20000000000 */
[--C-:B------:R-:W-:Y:S01]  /*3560*/  @!P2 IMAD.IADD R12, R12, 0x1, -R42.reuse ;  /* 0x000000010c0ca824 */ /* 0x100fe200078e0a2a */
[----:B------:R-:W-:Y:S01]  /*3570*/  ISETP.GE.AND P2, PT, R31, RZ, PT ;  /* 0x000000ff1f00720c */ /* 0x000fe20003f46270 */
[----:B------:R-:W-:Y:S01]  /*3580*/  @!P4 IMAD.IADD R4, R4, 0x1, -R42 ;  /* 0x000000010404c824 */ /* 0x000fe200078e0a2a */
[----:B------:R-:W-:Y:S01]  /*3590*/  IABS R7, R30 ;  /* 0x0000001e00077213 */ /* 0x000fe20000000000 */
[----:B------:R-:W-:Y:S01]  /*35a0*/  VIADD R31, R3, 0xe6 ;  /* 0x000000e6031f7836 */ /* 0x000fe20000000000 */
[----:B------:R-:W-:Y:S01]  /*35b0*/  ISETP.GE.AND P4, PT, R28, RZ, PT ;  /* 0x000000ff1c00720c */ /* 0x000fe20003f86270 */
[----:B-1----:R-:W-:-:S03]  /*35c0*/  IMAD.HI.U32 R2, R45, R11, RZ ;  /* 0x0000000b2d027227 */ /* 0x002fc600078e00ff */
[----:B------:R-:W-:Y:S01]  /*35d0*/  IABS R9, R31 ;  /* 0x0000001f00097213 */ /* 0x000fe20000000000 */
[----:B------:R-:W-:Y:S01]  /*35e0*/  @!P6 IMAD.IADD R0, R0, 0x1, -R42 ;  /* 0x000000010000e824 */ /* 0x000fe200078e0a2a */
[C---:B------:R-:W-:Y:S01]  /*35f0*/  ISETP.GT.U32.AND P6, PT, R42.reuse, R12, PT ;  /* 0x0000000c2a00720c */ /* 0x040fe20003fc4070 */
[----:B------:R-:W-:Y:S02]  /*3600*/  @!P3 IMAD.MOV R8, RZ, RZ, -R8 ;  /* 0x000000ffff08b224 */ /* 0x000fe400078e0a08 */
[----:B------:R-:W-:Y:S01]  /*3610*/  @!P1 IMAD.MOV R10, RZ, RZ, -R10 ;  /* 0x000000ffff0a9224 */ /* 0x000fe200078e0a0a */
[C---:B------:R-:W-:Y:S01]  /*3620*/  ISETP.GT.U32.AND P1, PT, R42.reuse, R0, PT ;  /* 0x000000002a00720c */ /* 0x040fe20003f24070 */
[----:B------:R-:W-:Y:S01]  /*3630*/  IMAD.HI.U32 R13, R45, R7, RZ ;  /* 0x000000072d0d7227 */ /* 0x000fe200078e00ff */
[----:B------:R-:W-:Y:S03]  /*3640*/  STL [R1+0x47c], R8 ;  /* 0x00047c0801007387 */ /* 0x000fe60000100800 */
[----:B------:R-:W-:Y:S01]  /*3650*/  IMAD.MOV R2, RZ, RZ, -R2 ;  /* 0x000000ffff027224 */ /* 0x000fe200078e0a02 */
[----:B------:R-:W-:Y:S01]  /*3660*/  STL [R1+0x478], R10 ;  /* 0x0004780a01007387 */ /* 0x000fe20000100800 */
[----:B------:R-:W-:Y:S01]  /*3670*/  @!P0 IMAD.IADD R5, R5, 0x1, -R42 ;  /* 0x0000000105058824 */ /* 0x000fe200078e0a2a */
[----:B------:R-:W-:Y:S01]  /*3680*/  ISETP.GT.U32.AND P0, PT, R42, R4, PT ;  /* 0x000000042a00720c */ /* 0x000fe20003f04070 */
[----:B------:R-:W-:-:S02]  /*3690*/  @!P5 IMAD.MOV R6, RZ, RZ, -R6 ;  /* 0x000000ffff06d224 */ /* 0x000fc400078e0a06 */
        /* <DEDUP_REMOVED lines=9> */
[--C-:B------:R-:W-:Y:S01]  /*3730*/  @!P0 IMAD.IADD R4, R4, 0x1, -R42.reuse ;  /* 0x0000000104048824 */ /* 0x100fe200078e0a2a */
[----:B------:R-:W-:Y:S01]  /*3740*/  ISETP.GE.AND P0, PT, R26, RZ, PT ;  /* 0x000000ff1a00720c */ /* 0x000fe20003f06270 */
[----:B------:R-:W-:Y:S01]  /*3750*/  @!P1 IMAD.IADD R0, R0, 0x1, -R42 ;  /* 0x0000000100009824 */ /* 0x000fe200078e0a2a */
[----:B------:R-:W-:Y:S01]  /*3760*/  IABS R11, R28 ;  /* 0x0000001c000b7213 */ /* 0x000fe20000000000 */
[----:B-1----:R-:W-:Y:S01]  /*3770*/  IMAD.HI.U32 R6, R45, R9, RZ ;  /* 0x000000092d067227 */ /* 0x002fe200078e00ff */
[----:B------:R-:W-:-:S03]  /*3780*/  ISETP.GE.AND P1, PT, R29, RZ, PT ;  /* 0x000000ff1d00720c */ /* 0x000fc60003f26270 */
        /* <DEDUP_REMOVED lines=13> */
[----:B------:R-:W-:Y:S02]  /*3860*/  IMAD.MOV.U32 R9, RZ, RZ, R0 ;  /* 0x000000ffff097224 */ /* 0x000fe400078e0000 */
[----:B------:R-:W-:Y:S02]  /*3870*/  IMAD R8, R42, R8, R11 ;  /* 0x000000082a087224 */ /* 0x000fe400078e020b */
[----:B------:R-:W-:Y:S02]  /*3880*/  @!P4 IMAD.IADD R6, R6, 0x1, -R42 ;  /* 0x000000010606c824 */ /* 0x000fe400078e0a2a */
[----:B------:R-:W-:Y:S02]  /*3890*/  IMAD.MOV.U32 R10, RZ, RZ, R12 ;  /* 0x000000ffff0a7224 */ /* 0x000fe400078e000c */
[C---:B------:R-:W-:Y:S01]  /*38a0*/  VIADD R30, R3.reuse, 0xe3 ;  /* 0x000000e3031e7836 */ /* 0x040fe20000000000 */
[C---:B------:R-:W-:Y:S01]  /*38b0*/  ISETP.GT.U32.AND P4, PT, R42.reuse, R6, PT ;  /* 0x000000062a00720c */ /* 0x040fe20003f84070 */
[----:B------:R-:W-:Y:S01]  /*38c0*/  @!P3 IMAD.MOV R9, RZ, RZ, -R9 ;  /* 0x000000ffff09b224 */ /* 0x000fe200078e0a09 */
[----:B------:R-:W-:Y:S01]  /*38d0*/  ISETP.GT.U32.AND P3, PT, R42, R8, PT ;  /* 0x000000082a00720c */ /* 0x000fe20003f64070 */
[----:B------:R-:W-:Y:S01]  /*38e0*/  @!P2 IMAD.MOV R10, RZ, RZ, -R10 ;  /* 0x000000ffff0aa224 */ /* 0x000fe200078e0a0a */
[----:B------:R-:W-:Y:S01]  /*38f0*/  IABS R0, R30 ;  /* 0x0000001e00007213 */ /* 0x000fe20000000000 */
[--C-:B------:R-:W-:Y:S01]  /*3900*/  @!P6 IMAD.IADD R2, R2, 0x1, -R42.reuse ;  /* 0x000000010202e824 */ /* 0x100fe200078e0a2a */
[----:B------:R-:W-:Y:S01]  /*3910*/  ISETP.GT.U32.AND P2, PT, R42, R7, PT ;  /* 0x000000072a00720c */ /* 0x000fe20003f44070 */
[----:B------:R-:W-:Y:S01]  /*3920*/  @!P0 IMAD.MOV R5, RZ, RZ, -R5 ;  /* 0x000000ffff058224 */ /* 0x000fe200078e0a05 */
[----:B------:R2:W-:Y:S01]  /*3930*/  STL [R1+0x464], R10 ;  /* 0x0004640a01007387 */ /* 0x0005e20000100800 */
[----:B------:R-:W-:Y:S01]  /*3940*/  VIADD R29, R3, 0xe4 ;  /* 0x000000e4031d7836 */ /* 0x000fe20000000000 */
[----:B------:R-:W-:Y:S01]  /*3950*/  ISETP.GE.AND P0, PT, R31, RZ, PT ;  /* 0x000000ff1f00720c */ /* 0x000fe20003f06270 */
[----:B------:R-:W-:Y:S01]  /*3960*/  VIADD R31, R3, 0xe2 ;  /* 0x000000e2031f7836 */ /* 0x000fe20000000000 */
[----:B------:R3:W-:Y:S01]  /*3970*/  STL [R1+0x460], R5 ;  /* 0x0004600501007387 */ /* 0x0007e20000100800 */
[--C-:B------:R-:W-:Y:S01]  /*3980*/  @!P4 IMAD.IADD R6, R6, 0x1, -R42.reuse ;  /* 0x000000010606c824 */ /* 0x100fe200078e0a2a */
[----:B-1----:R-:W-:Y:S01]  /*3990*/  IABS R4, R29 ;  /* 0x0000001d00047213 */ /* 0x002fe20000000000 */
[----:B------:R-:W-:Y:S01]  /*39a0*/  @!P3 IMAD.IADD R8, R8, 0x1, -R42 ;  /* 0x000000010808b824 */ /* 0x000fe200078e0a2a */
[----:B------:R1:W-:Y:S01]  /*39b0*/  STL [R1+0x45c], R9 ;  /* 0x00045c0901007387 */ /* 0x0003e20000100800 */
[----:B------:R-:W-:Y:S01]  /*39c0*/  ISETP.GE.AND P6, PT, R28, RZ, PT ;  /* 0x000000ff1c00720c */ /* 0x000fe20003fc6270 */
[----:B--2---:R-:W-:Y:S01]  /*39d0*/  IMAD.MOV.U32 R10, RZ, RZ, R2 ;  /* 0x000000ffff0a7224 */ /* 0x004fe200078e0002 */
[----:B------:R-:W-:Y:S01]  /*39e0*/  ISETP.GE.AND P3, PT, R30, RZ, PT ;  /* 0x000000ff1e00720c */ /* 0x000fe20003f66270 */
[----:B------:R-:W-:Y:S01]  /*39f0*/  IMAD.HI.U32 R2, R45, R0, RZ ;  /* 0x000000002d027227 */ /* 0x000fe200078e00ff */
[----:B---3--:R-:W-:-:S03]  /*3a00*/  IABS R5, R31 ;  /* 0x0000001f00057213 */ /* 0x008fc60000000000 */
[----:B------:R-:W-:Y:S01]  /*3a10*/  @!P1 IMAD.MOV R10, RZ, RZ, -R10 ;  /* 0x000000ffff0a9224 */ /* 0x000fe200078e0a0a */
[C---:B------:R-:W-:Y:S01]  /*3a20*/  ISETP.GT.U32.AND P1, PT, R42.reuse, R8, PT ;  /* 0x000000082a00720c */ /* 0x040fe20003f24070 */
[----:B------:R-:W-:Y:S02]  /*3a30*/  IMAD.MOV R2, RZ, RZ, -R2 ;  /* 0x000000ffff027224 */ /* 0x000fe400078e0a02 */
[----:B-1----:R-:W-:Y:S01]  /*3a40*/  IMAD.HI.U32 R9, R45, R4, RZ ;  /* 0x000000042d097227 */ /* 0x002fe200078e00ff */
[----:B------:R1:W-:Y:S03]  /*3a50*/  STL [R1+0x458], R10 ;  /* 0x0004580a01007387 */ /* 0x0003e60000100800 */
[----:B------:R-:W-:Y:S02]  /*3a60*/  IMAD R0, R42, R2, R0 ;  /* 0x000000022a007224 */ /* 0x000fe400078e0200 */
[----:B------:R-:W-:-:S02]  /*3a70*/  IMAD.MOV R9, RZ, RZ, -R9 ;  /* 0x000000ffff097224 */ /* 0x000fc400078e0a09 */
[----:B------:R-:W-:Y:S01]  /*3a80*/  @!P2 IMAD.IADD R7, R7, 0x1, -R42 ;  /* 0x000000010707a824 */ /* 0x000fe200078e0a2a */
[----:B------:R-:W-:Y:S01]  /*3a90*/  ISETP.GE.AND P2, PT, R29, RZ, PT ;  /* 0x000000ff1d00720c */ /* 0x000fe20003f46270 */
[C---:B------:R-:W-:Y:S02]  /*3aa0*/  IMAD R4, R42.reuse, R9, R4 ;  /* 0x000000092a047224 */ /* 0x040fe400078e0204 */
[----:B-1----:R-:W-:Y:S02]  /*3ab0*/  IMAD.MOV.U32 R10, RZ, RZ, R6 ;  /* 0x000000ffff0a7224 */ /* 0x002fe400078e0006 */
[----:B------:R-:W-:Y:S01]  /*3ac0*/  IMAD.HI.U32 R9, R45, R5, RZ ;  /* 0x000000052d097227 */ /* 0x000fe200078e00ff */
[----:B------:R-:W-:-:S03]  /*3ad0*/  ISETP.GT.U32.AND P4, PT, R42, R4, PT ;  /* 0x000000042a00720c */ /* 0x000fc60003f84070 */
[----:B------:R-:W-:Y:S01]  /*3ae0*/  @!P0 IMAD.MOV R10, RZ, RZ, -R10 ;  /* 0x000000ffff0a8224 */ /* 0x000fe200078e0a0a */
[----:B------:R-:W-:Y:S01]  /*3af0*/  ISETP.GT.U32.AND P0, PT, R42, R0, PT ;  /* 0x000000002a00720c */ /* 0x000fe20003f04070 */
[----:B------:R-:W-:Y:S01]  /*3b00*/  @!P5 IMAD.MOV R7, RZ, RZ, -R7 ;  /* 0x000000ffff07d224 */ /* 0x000fe200078e0a07 */
[----:B------:R-:W-:Y:S01]  /*3b10*/  ISETP.GE.AND P5, PT, R31, RZ, PT ;  /* 0x000000ff1f00720c */ /* 0x000fe20003fa6270 */
[----:B------:R-:W-:Y:S02]  /*3b20*/  IMAD.MOV R9, RZ, RZ, -R9 ;  /* 0x000000ffff097224 */ /* 0x000fe400078e0a09 */
[C---:B------:R-:W-:Y:S01]  /*3b30*/  VIADD R29, R3.reuse, 0xe1 ;  /* 0x000000e1031d7836 */ /* 0x040fe20000000000 */
[----:B------:R1:W-:Y:S01]  /*3b40*/  STL [R1+0x448], R7 ;  /* 0x0004480701007387 */ /* 0x0003e20000100800 */
[--C-:B------:R-:W-:Y:S02]  /*3b50*/  @!P1 IMAD.IADD R8, R8, 0x1, -R42.reuse ;  /* 0x0000000108089824 */ /* 0x100fe400078e0a2a */
[----:B------:R-:W-:Y:S01]  /*3b60*/  VIADD R30, R3, 0xe0 ;  /* 0x000000e0031e7836 */ /* 0x000fe20000000000 */
[----:B------:R2:W-:Y:S01]  /*3b70*/  STL [R1+0x41c], R10 ;  /* 0x00041c0a01007387 */ /* 0x0005e20000100800 */
[----:B------:R-:W-:Y:S01]  /*3b80*/  IMAD R5, R42, R9, R5 ;  /* 0x000000092a057224 */ /* 0x000fe200078e0205 */
[----:B------:R-:W-:Y:S01]  /*3b90*/  ISETP.GE.AND P1, PT, R29, RZ, PT ;  /* 0x000000ff1d00720c */ /* 0x000fe20003f26270 */
[----:B------:R-:W-:-:S02]  /*3ba0*/  @!P0 IMAD.IADD R0, R0, 0x1, -R42 ;  /* 0x0000000100008824 */ /* 0x000fc400078e0a2a */
[----:B------:R-:W-:Y:S01]  /*3bb0*/  IMAD.MOV.U32 R13, RZ, RZ, R8 ;  /* 0x000000ffff0d7224 */ /* 0x000fe200078e0008 */
[----:B-1----:R-:W-:Y:S01]  /*3bc0*/  IABS R7, R30 ;  /* 0x0000001e00077213 */ /* 0x002fe20000000000 */
[----:B------:R-:W-:Y:S01]  /*3bd0*/  @!P4 IMAD.IADD R4, R4, 0x1, -R42 ;  /* 0x000000010404c824 */ /* 0x000fe200078e0a2a */
[C---:B------:R-:W-:Y:S01]  /*3be0*/  ISETP.GT.U32.AND P0, PT, R42.reuse, R0, PT ;  /* 0x000000002a00720c */ /* 0x040fe20003f04070 */
[----:B------:R-:W-:Y:S01]  /*3bf0*/  @!P6 IMAD.MOV R13, RZ, RZ, -R13 ;  /* 0x000000ffff0de224 */ /* 0x000fe200078e0a0d */
[----:B--2---:R-:W-:Y:S01]  /*3c00*/  IABS R10, R29 ;  /* 0x0000001d000a7213 */ /* 0x004fe20000000000 */
        /* <DEDUP_REMOVED lines=9> */
[----:B------:R-:W-:Y:S02]  /*3ca0*/  VIADD R31, R3, 0xde ;  /* 0x000000de031f7836 */ /* 0x000fe40000000000 */
[--C-:B------:R-:W-:Y:S01]  /*3cb0*/  @!P0 IMAD.IADD R0, R0, 0x1, -R42.reuse ;  /* 0x0000000100008824 */ /* 0x100fe200078e0a2a */
[C---:B------:R-:W-:Y:S01]  /*3cc0*/  ISETP.GT.U32.AND P0, PT, R42.reuse, R10, PT ;  /* 0x0000000a2a00720c */ /* 0x040fe20003f04070 */
        /* <DEDUP_REMOVED lines=37> */
[C---:B------:R-:W-:Y:S01]  /*3f20*/  VIADD R29, R3.reuse, 0xdb ;  /* 0x000000db031d7836 */ /* 0x040fe20000000000 */
[----:B------:R1:W-:Y:S01]  /*3f30*/  STL [R1+0x410], R0 ;  /* 0x0004100001007387 */ /* 0x0003e20000100800 */
[----:B------:R-:W-:Y:S01]  /*3f40*/  @!P2 IMAD.IADD R10, R10, 0x1, -R42 ;  /* 0x000000010a0aa824 */ /* 0x000fe200078e0a2a */
[----:B------:R-:W-:Y:S01]  /*3f50*/  ISETP.GT.U32.AND P2, PT, R42, R6, PT ;  /* 0x000000062a00720c */ /* 0x000fe20003f44070 */
[----:B------:R-:W-:Y:S01]  /*3f60*/  VIADD R30, R3, 0xda ;  /* 0x000000da031e7836 */ /* 0x000fe20000000000 */
[----:B------:R-:W-:Y:S01]  /*3f70*/  IABS R11, R29 ;  /* 0x0000001d000b7213 */ /* 0x000fe20000000000 */
[----:B------:R-:W-:-:S02]  /*3f80*/  @!P5 IMAD.MOV R5, RZ, RZ, -R5 ;  /* 0x000000ffff05d224 */ /* 0x000fc400078e0a05 */
[--C-:B------:R-:W-:Y:S01]  /*3f90*/  @!P0 IMAD.IADD R12, R12, 0x1, -R42.reuse ;  /* 0x000000010c0c8824 */ /* 0x100fe200078e0a2a */
[----:B------:R-:W-:Y:S01]  /*3fa0*/  IABS R8, R30 ;  /* 0x0000001e00087213 */ /* 0x000fe20000000000 */
[----:B------:R-:W-:Y:S01]  /*3fb0*/  @!P3 IMAD.IADD R2, R2, 0x1, -R42 ;  /* 0x000000010202b824 */ /* 0x000fe200078e0a2a */
[----:B------:R-:W-:Y:S01]  /*3fc0*/  ISETP.GE.AND P0, PT, R31, RZ, PT ;  /* 0x000000ff1f00720c */ /* 0x000fe20003f06270 */
[----:B------:R2:W-:Y:S01]  /*3fd0*/  STL [R1+0x40c], R5 ;  /* 0x00040c0501007387 */ /* 0x0005e20000100800 */
[----:B-1----:R-:W-:Y:S01]  /*3fe0*/  IMAD.HI.U32 R0, R45, R11, RZ ;  /* 0x0000000b2d007227 */ /* 0x002fe200078e00ff */
[----:B------:R-:W-:-:S03]  /*3ff0*/  ISETP.GE.AND P3, PT, R28, RZ, PT ;  /* 0x000000ff1c00720c */ /* 0x000fc60003f66270 */
[----:B------:R-:W-:Y:S02]  /*4000*/  VIADD R31, R3, 0xd9 ;  /* 0x000000d9031f7836 */ /* 0x000fe40000000000 */
[----:B------:R-:W-:Y:S01]  /*4010*/  @!P6 IMAD.IADD R4, R4, 0x1, -R42 ;  /* 0x000000010404e824 */ /* 0x000fe200078e0a2a */
[C---:B------:R-:W-:Y:S01]  /*4020*/  ISETP.GT.U32.AND P6, PT, R42.reuse, R12, PT ;  /* 0x0000000c2a00720c */ /* 0x040fe20003fc4070 */
[----:B------:R-:W-:Y:S01]  /*4030*/  @!P1 IMAD.MOV R10, RZ, RZ, -R10 ;  /* 0x000000ffff0a9224 */ /* 0x000fe200078e0a0a */
[----:B------:R-:W-:Y:S01]  /*4040*/  IABS R9, R31 ;  /* 0x0000001f00097213 */ /* 0x000fe20000000000 */
[----:B--2---:R-:W-:Y:S01]  /*4050*/  IMAD.MOV.U32 R5, RZ, RZ, R7 ;  /* 0x000000ffff057224 */ /* 0x004fe200078e0007 */
[----:B------:R-:W-:Y:S01]  /*4060*/  ISETP.GT.U32.AND P1, PT, R42, R4, PT ;  /* 0x000000042a00720c */ /* 0x000fe20003f24070 */
[----:B------:R-:W-:Y:S01]  /*4070*/  IMAD.HI.U32 R13, R45, R8, RZ ;  /* 0x000000082d0d7227 */ /* 0x000fe200078e00ff */
[----:B------:R-:W-:Y:S03]  /*4080*/  STL [R1+0x408], R10 ;  /* 0x0004080a01007387 */ /* 0x000fe60000100800 */
        /* <DEDUP_REMOVED lines=33> */
[C---:B------:R-:W-:Y:S02]  /*42a0*/  IMAD R7, R42.reuse, R7, R11 ;  /* 0x000000072a077224 */ /* 0x040fe400078e020b */
        /* <DEDUP_REMOVED lines=8> */
[----:B------:R-:W-:Y:S01]  /*4330*/  @!P6 IMAD.IADD R0, R0, 0x1, -R42 ;  /* 0x000000010000e824 */ /* 0x000fe200078e0a2a */
        /* <DEDUP_REMOVED lines=30> */
[C---:B------:R-:W-:Y:S01]  /*4520*/  ISETP.GT.U32.AND P2, PT, R42.reuse, R4, PT ;  /* 0x000000042a00720c */ /* 0x040fe20003f44070 */
[----:B------:R-:W-:Y:S01]  /*4530*/  @!P4 IMAD.MOV R8, RZ, RZ, -R8 ;  /* 0x000000ffff08c224 */ /* 0x000fe200078e0a08 */
[----:B------:R-:W-:Y:S01]  /*4540*/  ISETP.GE.AND P4, PT, R31, RZ, PT ;  /* 0x000000ff1f00720c */ /* 0x000fe20003f86270 */
[----:B------:R-:W-:Y:S02]  /*4550*/  IMAD.MOV R9, RZ, RZ, -R9 ;  /* 0x000000ffff097224 */ /* 0x000fe400078e0a09 */
[----:B------:R-:W-:Y:S01]  /*4560*/  VIADD R29, R3, 0xd4 ;  /* 0x000000d4031d7836 */ /* 0x000fe20000000000 */
[----:B------:R1:W-:Y:S01]  /*4570*/  STL [R1+0x3ec], R8 ;  /* 0x0003ec0801007387 */ /* 0x0003e20000100800 */
[----:B------:R-:W-:Y:S02]  /*4580*/  @!P1 IMAD.IADD R7, R7, 0x1, -R42 ;  /* 0x0000000107079824 */ /* 0x000fe400078e0a2a */
        /* <DEDUP_REMOVED lines=183> */
[--C-:B------:R-:W-:Y:S01]  /*5100*/  @!P0 IMAD.IADD R2, R2, 0x1, -R42.reuse ;  /* 0x0000000102028824 */ /* 0x100fe200078e0a2a */
[C---:B------:R-:W-:Y:S01]  /*5110*/  ISETP.GT.U32.AND P0, PT, R42.reuse, R10, PT ;  /* 0x0000000a2a00720c */ /* 0x040fe20003f04070 */
[----:B------:R-:W-:Y:S01]  /*5120*/  @!P6 IMAD.IADD R5, R5, 0x1, -R42 ;  /* 0x000000010505e824 */ /* 0x000fe200078e0a2a */
[----:B------:R-:W-:Y:S01]  /*5130*/  ISETP.GT.U32.AND P6, PT, R42, R7, PT ;  /* 0x000000072a00720c */ /* 0x000fe20003fc4070 */
[----:B------:R-:W-:-:S02]  /*5140*/  VIADD R31, R3, 0xc4 ;  /* 0x000000c4031f7836 */ /* 0x000fc40000000000 */
[C---:B------:R-:W-:Y:S02]  /*5150*/  VIADD R27, R3.reuse, 0xc2 ;  /* 0x000000c2031b7836 */ /* 0x040fe40000000000 */
[C---:B------:R-:W-:Y:S01]  /*5160*/  VIADD R28, R3.reuse, 0xc5 ;  /* 0x000000c5031c7836 */ /* 0x040fe20000000000 */
[----:B------:R-:W-:Y:S01]  /*5170*/  IABS R6, R31 ;  /* 0x0000001f00067213 */ /* 0x000fe20000000000 */
[----:B------:R-:W-:Y:S01]  /*5180*/  @!P5 IMAD.IADD R0, R0, 0x1, -R42 ;  /* 0x000000010000d824 */ /* 0x000fe200078e0a2a */
[----:B------:R-:W-:Y:S01]  /*5190*/  IABS R9, R27 ;  /* 0x0000001b00097213 */ /* 0x000fe20000000000 */
[----:B------:R-:W-:Y:S01]  /*51a0*/  VIADD R26, R3, 0xc3 ;  /* 0x000000c3031a7836 */ /* 0x000fe20000000000 */
[----:B------:R-:W-:Y:S01]  /*51b0*/  IABS R4, R28 ;  /* 0x0000001c00047213 */ /* 0x000fe20000000000 */
[----:B------:R-:W-:Y:S01]  /*51c0*/  IMAD.HI.U32 R12, R45, R6, RZ ;  /* 0x000000062d0c7227 */ /* 0x000fe200078e00ff */
[----:B------:R-:W-:-:S03]  /*51d0*/  ISETP.GE.AND P5, PT, R30, RZ, PT ;  /* 0x000000ff1e00720c */ /* 0x000fc60003fa6270 */
[--C-:B------:R-:W-:Y:S01]  /*51e0*/  @!P0 IMAD.IADD R10, R10, 0x1, -R42.reuse ;  /* 0x000000010a0a8824 */ /* 0x100fe200078e0a2a */
[C---:B------:R-:W-:Y:S01]  /*51f0*/  ISETP.GT.U32.AND P0, PT, R42.reuse, R5, PT ;  /* 0x000000052a00720c */ /* 0x040fe20003f04070 */
[----:B------:R-:W-:Y:S02]  /*5200*/  @!P6 IMAD.IADD R7, R7, 0x1, -R42 ;  /* 0x000000010707e824 */ /* 0x000fe400078e0a2a */
[----:B------:R-:W-:Y:S02]  /*5210*/  IMAD.MOV R12, RZ, RZ, -R12 ;  /* 0x000000ffff0c7224 */ /* 0x000fe400078e0a0c */
[----:B------:R-:W-:Y:S01]  /*5220*/  IMAD.MOV.U32 R14, RZ, RZ, R0 ;  /* 0x000000ffff0e7224 */ /* 0x000fe200078e0000 */
[C---:B------:R-:W-:Y:S01]  /*5230*/  ISETP.GT.U32.AND P6, PT, R42.reuse, R7, PT ;  /* 0x000000072a00720c */ /* 0x040fe20003fc4070 */
[----:B------:R-:W-:Y:S01]  /*5240*/  IMAD R12, R42, R12, R6 ;  /* 0x0000000c2a0c7224 */ /* 0x000fe200078e0206 */
[----:B------:R-:W-:Y:S01]  /*5250*/  IABS R6, R26 ;  /* 0x0000001a00067213 */ /* 0x000fe20000000000 */
[----:B------:R-:W-:-:S04]  /*5260*/  IMAD.HI.U32 R0, R45, R9, RZ ;  /* 0x000000092d007227 */ /* 0x000fc800078e00ff */
[----:B------:R-:W-:-:S04]  /*5270*/  IMAD.HI.U32 R8, R45, R4, RZ ;  /* 0x000000042d087227 */ /* 0x000fc800078e00ff */
[----:B------:R-:W-:Y:S01]  /*5280*/  @!P2 IMAD.MOV R14, RZ, RZ, -R14 ;  /* 0x000000ffff0ea224 */ /* 0x000fe200078e0a0e */
[----:B------:R-:W-:Y:S01]  /*5290*/  ISETP.GT.U32.AND P2, PT, R42, R10, PT ;  /* 0x0000000a2a00720c */ /* 0x000fe20003f44070 */
[----:B------:R-:W-:Y:S02]  /*52a0*/  IMAD.MOV R0, RZ, RZ, -R0 ;  /* 0x000000ffff007224 */ /* 0x000fe400078e0a00 */
[----:B------:R-:W-:Y:S01]  /*52b0*/  IMAD.MOV R8, RZ, RZ, -R8 ;  /* 0x000000ffff087224 */ /* 0x000fe200078e0a08 */
[----:B------:R-:W-:Y:S01]  /*52c0*/  STL [R1+0x390], R14 ;  /* 0x0003900e01007387 */ /* 0x000fe20000100800 */
[----:B-1----:R-:W-:-:S04]  /*52d0*/  IMAD.HI.U32 R13, R45, R6, RZ ;  /* 0x000000062d0d7227 */ /* 0x002fc800078e00ff */
[----:B------:R-:W-:Y:S01]  /*52e0*/  @!P0 IMAD.IADD R5, R5, 0x1, -R42 ;  /* 0x0000000105058824 */ /* 0x000fe200078e0a2a */
[C---:B------:R-:W-:Y:S01]  /*52f0*/  ISETP.GT.U32.AND P0, PT, R42.reuse, R12, PT ;  /* 0x0000000c2a00720c */ /* 0x040fe20003f04070 */
[C---:B------:R-:W-:Y:S02]  /*5300*/  IMAD R0, R42.reuse, R0, R9 ;  /* 0x000000002a007224 */ /* 0x040fe400078e0209 */
[C---:B------:R-:W-:Y:S02]  /*5310*/  IMAD R4, R42.reuse, R8, R4 ;  /* 0x000000082a047224 */ /* 0x040fe400078e0204 */
[----:B------:R-:W-:Y:S02]  /*5320*/  IMAD.MOV R13, RZ, RZ, -R13 ;  /* 0x000000ffff0d7224 */ /* 0x000fe400078e0a0d */
[----:B------:R-:W-:Y:S01]  /*5330*/  @!P6 IMAD.IADD R7, R7, 0x1, -R42 ;  /* 0x000000010707e824 */ /* 0x000fe200078e0a2a */
[----:B------:R-:W-:Y:S01]  /*5340*/  ISETP.GT.U32.AND P6, PT, R42, R0, PT ;  /* 0x000000002a00720c */ /* 0x000fe20003fc4070 */
[----:B------:R-:W-:-:S02]  /*5350*/  VIADD R29, R3, 0xc1 ;  /* 0x000000c1031d7836 */ /* 0x000fc40000000000 */
[----:B------:R-:W-:Y:S01]  /*5360*/  @!P4 IMAD.MOV R2, RZ, RZ, -R2 ;  /* 0x000000ffff02c224 */ /* 0x000fe200078e0a02 */
[C---:B------:R-:W-:Y:S01]  /*5370*/  ISETP.GT.U32.AND P4, PT, R42.reuse, R4, PT ;  /* 0x000000042a00720c */ /* 0x040fe20003f84070 */
[----:B------:R-:W-:Y:S01]  /*5380*/  IMAD R6, R42, R13, R6 ;  /* 0x0000000d2a067224 */ /* 0x000fe200078e0206 */
[----:B------:R-:W-:Y:S01]  /*5390*/  IABS R11, R29 ;  /* 0x0000001d000b7213 */ /* 0x000fe20000000000 */
[----:B------:R-:W-:Y:S01]  /*53a0*/  VIADD R30, R3, 0xc0 ;  /* 0x000000c0031e7836 */ /* 0x000fe20000000000 */
[----:B------:R1:W-:Y:S01]  /*53b0*/  STL [R1+0x37c], R2 ;  /* 0x00037c0201007387 */ /* 0x0003e20000100800 */
[--C-:B------:R-:W-:Y:S01]  /*53c0*/  @!P2 IMAD.IADD R10, R10, 0x1, -R42.reuse ;  /* 0x000000010a0aa824 */ /* 0x100fe200078e0a2a */
[----:B------:R-:W-:Y:S01]  /*53d0*/  ISETP.GT.U32.AND P2, PT, R42, R6, PT ;  /* 0x000000062a00720c */ /* 0x000fe20003f44070 */
[--C-:B------:R-:W-:Y:S01]  /*53e0*/  @!P0 IMAD.IADD R12, R12, 0x1, -R42.reuse ;  /* 0x000000010c0c8824 */ /* 0x100fe200078e0a2a */
[----:B------:R-:W-:Y:S01]  /*53f0*/  IABS R8, R30 ;  /* 0x0000001e00087213 */ /* 0x000fe20000000000 */
[----:B------:R-:W-:Y:S01]  /*5400*/  @!P3 IMAD.MOV R5, RZ, RZ, -R5 ;  /* 0x000000ffff05b224 */ /* 0x000fe200078e0a05 */
[----:B------:R-:W-:Y:S01]  /*5410*/  ISETP.GE.AND P0, PT, R31, RZ, PT ;  /* 0x000000ff1f00720c */ /* 0x000fe20003f06270 */
[----:B------:R-:W-:Y:S01]  /*5420*/  @!P6 IMAD.IADD R0, R0, 0x1, -R42 ;  /* 0x000000010000e824 */ /* 0x000fe200078e0a2a */
[----:B------:R-:W-:Y:S01]  /*5430*/  ISETP.GT.U32.AND P6, PT, R42, R12, PT ;  /* 0x0000000c2a00720c */ /* 0x000fe20003fc4070 */
[C---:B------:R-:W-:Y:S01]  /*5440*/  IMAD.HI.U32 R13, R45.reuse, R8, RZ ;  /* 0x000000082d0d7227 */ /* 0x040fe200078e00ff */
[----:B------:R2:W-:Y:S03]  /*5450*/  STL [R1+0x378], R5 ;  /* 0x0003780501007387 */ /* 0x0005e60000100800 */
[----:B-1----:R-:W-:-:S04]  /*5460*/  IMAD.HI.U32 R2, R45, R11, RZ ;  /* 0x0000000b2d027227 */ /* 0x002fc800078e00ff */
[----:B------:R-:W-:Y:S02]  /*5470*/  IMAD.MOV R2, RZ, RZ, -R2 ;  /* 0x000000ffff027224 */ /* 0x000fe400078e0a02 */
[----:B------:R-:W-:Y:S01]  /*5480*/  @!P4 IMAD.IADD R4, R4, 0x1, -R42 ;  /* 0x000000010404c824 */ /* 0x000fe200078e0a2a */
[----:B------:R-:W-:Y:S01]  /*5490*/  ISETP.GE.AND P4, PT, R28, RZ, PT ;  /* 0x000000ff1c00720c */ /* 0x000fe20003f86270 */
[C---:B------:R-:W-:Y:S02]  /*54a0*/  VIADD R31, R3.reuse, 0xbf ;  /* 0x000000bf031f7836 */ /* 0x040fe40000000000 */
[----:B--2---:R-:W-:Y:S02]  /*54b0*/  IMAD.MOV.U32 R5, RZ, RZ, R7 ;  /* 0x000000ffff057224 */ /* 0x004fe400078e0007 */
[----:B------:R-:W-:Y:S01]  /*54c0*/  @!P1 IMAD.MOV R10, RZ, RZ, -R10 ;  /* 0x000000ffff0a9224 */ /* 0x000fe200078e0a0a */
[----:B------:R-:W-:Y:S01]  /*54d0*/  IABS R9, R31 ;  /* 0x0000001f00097213 */ /* 0x000fe20000000000 */
[----:B------:R-:W-:Y:S01]  /*54e0*/  IMAD.MOV R13, RZ, RZ, -R13 ;  /* 0x000000ffff0d7224 */ /* 0x000fe200078e0a0d */
[C---:B------:R-:W-:Y:S01]  /*54f0*/  ISETP.GT.U32.AND P1, PT, R42.reuse, R0, PT ;  /* 0x000000002a00720c */ /* 0x040fe20003f24070 */
[----:B------:R-:W-:Y:S01]  /*5500*/  IMAD R2, R42, R2, R11 ;  /* 0x000000022a027224 */ /* 0x000fe200078e020b */
[----:B------:R1:W-:Y:S01]  /*5510*/  STL [R1+0x374], R10 ;  /* 0x0003740a01007387 */ /* 0x0003e20000100800 */
[----:B------:R-:W-:Y:S01]  /*5520*/  @!P2 IMAD.IADD R6, R6, 0x1, -R42 ;  /* 0x000000010606a824 */ /* 0x000fe200078e0a2a */
[C---:B------:R-:W-:Y:S01]  /*5530*/  ISETP.GT.U32.AND P2, PT, R42.reuse, R4, PT ;  /* 0x000000042a00720c */ /* 0x040fe20003f44070 */
[----:B------:R-:W-:Y:S01]  /*5540*/  @!P5 IMAD.MOV R5, RZ, RZ, -R5 ;  /* 0x000000ffff05d224 */ /* 0x000fe200078e0a05 */
[C---:B------:R-:W-:Y:S01]  /*5550*/  ISETP.GT.U32.AND P5, PT, R42.reuse, R2, PT ;  /* 0x000000022a00720c */ /* 0x040fe20003fa4070 */
[C---:B------:R-:W-:Y:S01]  /*5560*/  IMAD R8, R42.reuse, R13, R8 ;  /* 0x0000000d2a087224 */ /* 0x040fe200078e0208 */
[----:B------:R-:W-:Y:S01]  /*5570*/  ISETP.GT.U32.AND P3, PT, R42, R6, PT ;  /* 0x000000062a00720c */ /* 0x000fe20003f64070 */
[--C-:B------:R-:W-:Y:S01]  /*5580*/  @!P6 IMAD.IADD R12, R12, 0x1, -R42.reuse ;  /* 0x000000010c0ce824 */ /* 0x100fe200078e0a2a */
[----:B------:R2:W-:Y:S01]  /*5590*/  STL [R1+0x370], R5 ;  /* 0x0003700501007387 */ /* 0x0005e20000100800 */
[----:B------:R-:W-:Y:S01]  /*55a0*/  VIADD R28, R3, 0xbe ;  /* 0x000000be031c7836 */ /* 0x000fe20000000000 */
[----:B------:R-:W-:Y:S01]  /*55b0*/  ISETP.GT.U32.AND P6, PT, R42, R8, PT ;  /* 0x000000082a00720c */ /* 0x000fe20003fc4070 */
[----:B------:R-:W-:Y:S01]  /*55c0*/  @!P1 IMAD.IADD R0, R0, 0x1, -R42 ;  /* 0x0000000100009824 */ /* 0x000fe200078e0a2a */
[----:B------:R-:W-:Y:S01]  /*55d0*/  ISETP.GE.AND P1, PT, R29, RZ, PT ;  /* 0x000000ff1d00720c */ /* 0x000fe20003f26270 */
[----:B-1----:R-:W-:Y:S01]  /*55e0*/  IMAD.MOV.U32 R10, RZ, RZ, R12 ;  /* 0x000000ffff0a7224 */ /* 0x002fe200078e000c */
[----:B------:R-:W-:Y:S01]  /*55f0*/  IABS R11, R28 ;  /* 0x0000001c000b7213 */ /* 0x000fe20000000000 */
[--C-:B------:R-:W-:Y:S01]  /*5600*/  @!P2 IMAD.IADD R4, R4, 0x1, -R42.reuse ;  /* 0x000000010404a824 */ /* 0x100fe200078e0a2a */
[----:B------:R-:W-:Y:S01]  /*5610*/  ISETP.GE.AND P2, PT, R26, RZ, PT ;  /* 0x000000ff1a00720c */ /* 0x000fe20003f46270 */
[----:B------:R-:W-:Y:S01]  /*5620*/  @!P5 IMAD.IADD R2, R2, 0x1, -R42 ;  /* 0x000000010202d824 */ /* 0x000fe200078e0a2a */
[----:B------:R-:W-:Y:S01]  /*5630*/  ISETP.GE.AND P5, PT, R30, RZ, PT ;  /* 0x000000ff1e00720c */ /* 0x000fe20003fa6270 */
[----:B--2---:R-:W-:-:S04]  /*5640*/  IMAD.HI.U32 R5, R45, R9, RZ ;  /* 0x000000092d057227 */ /* 0x004fc800078e00ff */
[----:B------:R-:W-:Y:S02]  /*5650*/  IMAD.MOV R5, RZ, RZ, -R5 ;  /* 0x000000ffff057224 */ /* 0x000fe400078e0a05 */
[----:B------:R-:W-:Y:S02]  /*5660*/  @!P4 IMAD.MOV R4, RZ, RZ, -R4 ;  /* 0x000000ffff04c224 */ /* 0x000fe400078e0a04 */
[----:B------:R-:W-:Y:S02]  /*5670*/  IMAD R5, R42, R5, R9 ;  /* 0x000000052a057224 */ /* 0x000fe400078e0209 */
[--C-:B------:R-:W-:Y:S01]  /*5680*/  @!P3 IMAD.IADD R6, R6, 0x1, -R42.reuse ;  /* 0x000000010606b824 */ /* 0x100fe200078e0a2a */
[----:B------:R-:W-:Y:S01]  /*5690*/  ISETP.GE.AND P3, PT, R27, RZ, PT ;  /* 0x000000ff1b00720c */ /* 0x000fe20003f66270 */
[----:B------:R-:W-:Y:S01]  /*56a0*/  @!P6 IMAD.IADD R8, R8, 0x1, -R42 ;  /* 0x000000010808e824 */ /* 0x000fe200078e0a2a */
[C---:B------:R-:W-:Y:S01]  /*56b0*/  ISETP.GT.U32.AND P4, PT, R42.reuse, R5, PT ;  /* 0x000000052a00720c */ /* 0x040fe20003f84070 */
[----:B------:R-:W-:Y:S01]  /*56c0*/  IMAD.HI.U32 R7, R45, R11, RZ ;  /* 0x0000000b2d077227 */ /* 0x000fe200078e00ff */
[----:B------:R-:W-:Y:S01]  /*56d0*/  ISETP.GT.U32.AND P6, PT, R42, R2, PT ;  /* 0x000000022a00720c */ /* 0x000fe20003fc4070 */
[----:B------:R1:W-:Y:S02]  /*56e0*/  STL [R1+0x36c], R4 ;  /* 0x00036c0401007387 */ /* 0x0003e40000100800 */
[----:B------:R-:W-:-:S02]  /*56f0*/  IMAD.MOV R7, RZ, RZ, -R7 ;  /* 0x000000ffff077224 */ /* 0x000fc400078e0a07 */
[----:B------:R-:W-:Y:S01]  /*5700*/  @!P0 IMAD.MOV R10, RZ, RZ, -R10 ;  /* 0x000000ffff0a8224 */ /* 0x000fe200078e0a0a */
[C---:B------:R-:W-:Y:S01]  /*5710*/  ISETP.GT.U32.AND P0, PT, R42.reuse, R8, PT ;  /* 0x000000082a00720c */ /* 0x040fe20003f04070 */
[C---:B------:R-:W-:Y:S02]  /*5720*/  IMAD R7, R42.reuse, R7, R11 ;  /* 0x000000072a077224 */ /* 0x040fe400078e020b */
[----:B------:R-:W-:Y:S01]  /*5730*/  VIADD R30, R3, 0xbc ;  /* 0x000000bc031e7836 */ /* 0x000fe20000000000 */
[----:B------:R2:W-:Y:S01]  /*5740*/  STL [R1+0x368], R10 ;  /* 0x0003680a01007387 */ /* 0x0005e20000100800 */
[----:B-1----:R-:W-:Y:S02]  /*5750*/  IMAD.MOV.U32 R4, RZ, RZ, R0 ;  /* 0x000000ffff047224 */ /* 0x002fe400078e0000 */
[----:B------:R-:W-:Y:S01]  /*5760*/  @!P4 IMAD.IADD R5, R5, 0x1, -R42 ;  /* 0x000000010505c824 */ /* 0x000fe200078e0a2a */
[----:B------:R-:W-:Y:S01]  /*5770*/  IABS R0, R30 ;  /* 0x0000001e00007213 */ /* 0x000fe20000000000 */
[----:B------:R-:W-:Y:S01]  /*5780*/  @!P3 IMAD.MOV R4, RZ, RZ, -R4 ;  /* 0x000000ffff04b224 */ /* 0x000fe200078e0a04 */
[----:B------:R-:W-:Y:S01]  /*5790*/  ISETP.GT.U32.AND P3, PT, R42, R7, PT ;  /* 0x000000072a00720c */ /* 0x000fe20003f64070 */
[----:B------:R-:W-:Y:S01]  /*57a0*/  @!P6 IMAD.IADD R2, R2, 0x1, -R42 ;  /* 0x000000010202e824 */ /* 0x000fe200078e0a2a */
[----:B------:R-:W-:Y:S01]  /*57b0*/  ISETP.GT.U32.AND P4, PT, R42, R5, PT ;  /* 0x000000052a00720c */ /* 0x000fe20003f84070 */
[----:B------:R-:W-:Y:S01]  /*57c0*/  IMAD.MOV.U32 R9, RZ, RZ, R6 ;  /* 0x000000ffff097224 */ /* 0x000fe200078e0006 */
[----:B------:R-:W-:Y:S01]  /*57d0*/  ISETP.GE.AND P6, PT, R28, RZ, PT ;  /* 0x000000ff1c00720c */ /* 0x000fe20003fc6270 */
[----:B--2---:R-:W-:-:S02]  /*57e0*/  IMAD.MOV.U32 R10, RZ, RZ, R2 ;  /* 0x000000ffff0a7224 */ /* 0x004fc400078e0002 */
[----:B------:R-:W-:Y:S01]  /*57f0*/  @!P2 IMAD.MOV R9, RZ, RZ, -R9 ;  /* 0x000000ffff09a224 */ /* 0x000fe200078e0a09 */
[----:B------:R-:W-:Y:S01]  /*5800*/  ISETP.GE.AND P2, PT, R31, RZ, PT ;  /* 0x000000ff1f00720c */ /* 0x000fe20003f46270 */
[----:B------:R-:W-:Y:S02]  /*5810*/  @!P1 IMAD.MOV R10, RZ, RZ, -R10 ;  /* 0x000000ffff0a9224 */ /* 0x000fe400078e0a0a */
[----:B------:R-:W-:Y:S01]  /*5820*/  VIADD R29, R3, 0xbd ;  /* 0x000000bd031d7836 */ /* 0x000fe20000000000 */
[----:B------:R1:W-:Y:S01]  /*5830*/  STL [R1+0x324], R9 ;  /* 0x0003240901007387 */ /* 0x0003e20000100800 */
[----:B------:R-:W-:-:S03]  /*5840*/  IMAD.HI.U32 R2, R45, R0, RZ ;  /* 0x000000002d027227 */ /* 0x000fc600078e00ff */
[----:B------:R2:W-:Y:S01]  /*5850*/  STL [R1+0x32c], R4 ;  /* 0x00032c0401007387 */ /* 0x0005e20000100800 */
[----:B------:R-:W-:Y:S01]  /*5860*/  IABS R6, R29 ;  /* 0x0000001d00067213 */ /* 0x000fe20000000000 */
[--C-:B------:R-:W-:Y:S01]  /*5870*/  @!P3 IMAD.IADD R7, R7, 0x1, -R42.reuse ;  /* 0x000000010707b824 */ /* 0x100fe200078e0a2a */
[----:B------:R-:W-:Y:S01]  /*5880*/  ISETP.GE.AND P3, PT, R30, RZ, PT ;  /* 0x000000ff1e00720c */ /* 0x000fe20003f66270 */
[----:B------:R3:W-:Y:S01]  /*5890*/  STL [R1+0x34c], R10 ;  /* 0x00034c0a01007387 */ /* 0x0007e20000100800 */
[----:B------:R-:W-:Y:S02]  /*58a0*/  @!P4 IMAD.IADD R5, R5, 0x1, -R42 ;  /* 0x000000010505c824 */ /* 0x000fe400078e0a2a */
[----:B------:R-:W-:Y:S01]  /*58b0*/  VIADD R31, R3, 0xbb ;  /* 0x000000bb031f7836 */ /* 0x000fe20000000000 */
[----:B------:R-:W-:Y:S01]  /*58c0*/  ISETP.GT.U32.AND P1, PT, R42, R7, PT ;  /* 0x000000072a00720c */ /* 0x000fe20003f24070 */
[----:B------:R-:W-:Y:S02]  /*58d0*/  IMAD.MOV.U32 R11, RZ, RZ, R5 ;  /* 0x000000ffff0b7224 */ /* 0x000fe400078e0005 */
[----:B-1----:R-:W-:Y:S01]  /*58e0*/  IMAD.HI.U32 R9, R45, R6, RZ ;  /* 0x000000062d097227 */ /* 0x002fe200078e00ff */
[----:B--2---:R-:W-:-:S03]  /*58f0*/  IABS R4, R31 ;  /* 0x0000001f00047213 */ /* 0x004fc60000000000 */
[----:B---3--:R-:W-:Y:S02]  /*5900*/  IMAD.MOV R10, RZ, RZ, -R2 ;  /* 0x000000ffff0a7224 */ /* 0x008fe400078e0a02 */
[----:B------:R-:W-:Y:S02]  /*5910*/  @!P2 IMAD.MOV R11, RZ, RZ, -R11 ;  /* 0x000000ffff0ba224 */ /* 0x000fe400078e0a0b */
[----:B------:R-:W-:Y:S02]  /*5920*/  IMAD R0, R42, R10, R0 ;  /* 0x0000000a2a007224 */ /* 0x000fe400078e0200 */
[----:B------:R-:W-:Y:S02]  /*5930*/  IMAD.MOV R9, RZ, RZ, -R9 ;  /* 0x000000ffff097224 */ /* 0x000fe400078e0a09 */
[----:B------:R-:W-:Y:S01]  /*5940*/  @!P0 IMAD.IADD R8, R8, 0x1, -R42 ;  /* 0x0000000108088824 */ /* 0x000fe200078e0a2a */
[C---:B------:R-:W-:Y:S01]  /*5950*/  ISETP.GT.U32.AND P2, PT, R42.reuse, R0, PT ;  /* 0x000000002a00720c */ /* 0x040fe20003f44070 */
[----:B------:R-:W-:Y:S01]  /*5960*/  IMAD R2, R42, R9, R6 ;  /* 0x000000092a027224 */ /* 0x000fe200078e0206 */
[----:B------:R-:W-:Y:S01]  /*5970*/  ISETP.GE.AND P0, PT, R29, RZ, PT ;  /* 0x000000ff1d00720c */ /* 0x000fe20003f06270 */
[----:B------:R-:W-:-:S03]  /*5980*/  IMAD.HI.U32 R6, R45, R4, RZ ;  /* 0x000000042d067227 */ /* 0x000fc600078e00ff */
[----:B------:R-:W-:Y:S01]  /*5990*/  ISETP.GT.U32.AND P4, PT, R42, R2, PT ;  /* 0x000000022a00720c */ /* 0x000fe20003f84070 */
[----:B------:R-:W-:Y:S01]  /*59a0*/  @!P5 IMAD.MOV R8, RZ, RZ, -R8 ;  /* 0x000000ffff08d224 */ /* 0x000fe200078e0a08 */
[----:B------:R-:W-:Y:S01]  /*59b0*/  ISETP.GE.AND P5, PT, R31, RZ, PT ;  /* 0x000000ff1f00720c */ /* 0x000fe20003fa6270 */
[----:B------:R-:W-:Y:S02]  /*59c0*/  IMAD.MOV R6, RZ, RZ, -R6 ;  /* 0x000000ffff067224 */ /* 0x000fe400078e0a06 */
[----:B------:R-:W-:Y:S01]  /*59d0*/  VIADD R29, R3, 0xba ;  /* 0x000000ba031d7836 */ /* 0x000fe20000000000 */
[----:B------:R1:W-:Y:S01]  /*59e0*/  STL [R1+0x340], R8 ;  /* 0x0003400801007387 */ /* 0x0003e20000100800 */
[--C-:B------:R-:W-:Y:S02]  /*59f0*/  @!P1 IMAD.IADD R7, R7, 0x1, -R42.reuse ;  /* 0x0000000107079824 */ /* 0x100fe400078e0a2a */
[----:B------:R-:W-:Y:S01]  /*5a00*/  VIADD R30, R3, 0xb9 ;  /* 0x000000b9031e7836 */ /* 0x000fe20000000000 */
[----:B------:R-:W-:Y:S01]  /*5a10*/  IABS R10, R29 ;  /* 0x0000001d000a7213 */ /* 0x000fe20000000000 */
[----:B------:R-:W-:Y:S01]  /*5a20*/  @!P2 IMAD.IADD R0, R0, 0x1, -R42 ;  /* 0x000000010000a824 */ /* 0x000fe200078e0a2a */
[----:B------:R2:W-:Y:S01]  /*5a30*/  STL [R1+0x344], R11 ;  /* 0x0003440b01007387 */ /* 0x0005e20000100800 */
[----:B------:R-:W-:Y:S01]  /*5a40*/  IMAD.MOV.U32 R13, RZ, RZ, R7 ;  /* 0x000000ffff0d7224 */ /* 0x000fe200078e0007 */
[----:B------:R-:W-:Y:S01]  /*5a50*/  IABS R9, R30 ;  /* 0x0000001e00097213 */ /* 0x000fe20000000000 */
[----:B------:R-:W-:Y:S01]  /*5a60*/  IMAD.HI.U32 R12, R45, R10, RZ ;  /* 0x0000000a2d0c7227 */ /* 0x000fe200078e00ff */
[----:B------:R-:W-:-:S02]  /*5a70*/  ISETP.GT.U32.AND P2, PT, R42, R0, PT ;  /* 0x000000002a00720c */ /* 0x000fc40003f44070 */
[----:B------:R-:W-:Y:S01]  /*5a80*/  ISETP.GE.AND P1, PT, R29, RZ, PT ;  /* 0x000000ff1d00720c */ /* 0x000fe20003f26270 */
[C---:B-1----:R-:W-:Y:S02]  /*5a90*/  IMAD R8, R42.reuse, R6, R4 ;  /* 0x000000062a087224 */ /* 0x042fe400078e0204 */
[----:B------:R-:W-:Y:S02]  /*5aa0*/  @!P6 IMAD.MOV R13, RZ, RZ, -R13 ;  /* 0x000000ffff0de224 */ /* 0x000fe400078e0a0d */
[----:B--2---:R-:W-:Y:S01]  /*5ab0*/  IMAD.HI.U32 R11, R45, R9, RZ ;  /* 0x000000092d0b7227 */ /* 0x004fe200078e00ff */
[----:B------:R-:W-:Y:S02]  /*5ac0*/  ISETP.GT.U32.AND P6, PT, R42, R8, PT ;  /* 0x000000082a00720c */ /* 0x000fe40003fc4070 */
[----:B------:R-:W-:Y:S01]  /*5ad0*/  STL [R1+0x328], R13 ;  /* 0x0003280d01007387 */ /* 0x000fe20000100800 */
[----:B------:R-:W-:Y:S02]  /*5ae0*/  @!P4 IMAD.IADD R2, R2, 0x1, -R42 ;  /* 0x000000010202c824 */ /* 0x000fe400078e0a2a */
[----:B------:R-:W-:-:S02]  /*5af0*/  IMAD.MOV R12, RZ, RZ, -R12 ;  /* 0x000000ffff0c7224 */ /* 0x000fc400078e0a0c */
[----:B------:R-:W-:Y:S01]  /*5b00*/  IMAD.MOV R11, RZ, RZ, -R11 ;  /* 0x000000ffff0b7224 */ /* 0x000fe200078e0a0b */
[C---:B------:R-:W-:Y:S01]  /*5b10*/  ISETP.GT.U32.AND P4, PT, R42.reuse, R2, PT ;  /* 0x000000022a00720c */ /* 0x040fe20003f84070 */
[----:B------:R-:W-:Y:S02]  /*5b20*/  VIADD R31, R3, 0xb7 ;  /* 0x000000b7031f7836 */ /* 0x000fe40000000000 */
[C---:B------:R-:W-:Y:S02]  /*5b30*/  IMAD R10, R42.reuse, R12, R10 ;  /* 0x0000000c2a0a7224 */ /* 0x040fe400078e020a */
[----:B------:R-:W-:Y:S01]  /*5b40*/  IMAD R9, R42, R11, R9 ;  /* 0x0000000b2a097224 */ /* 0x000fe200078e0209 */
[----:B------:R-:W-:Y:S01]  /*5b50*/  IABS R6, R31 ;  /* 0x0000001f00067213 */ /* 0x000fe20000000000 */
[--C-:B------:R-:W-:Y:S01]  /*5b60*/  @!P2 IMAD.IADD R0, R0, 0x1, -R42.reuse ;  /* 0x000000010000a824 */ /* 0x100fe200078e0a2a */
[----:B------:R-:W-:Y:S01]  /*5b70*/  ISETP.GT.U32.AND P2, PT, R42, R10, PT ;  /* 0x0000000a2a00720c */ /* 0x000fe20003f44070 */
[----:B------:R-:W-:Y:S01]  /*5b80*/  @!P6 IMAD.IADD R8, R8, 0x1, -R42 ;  /* 0x000000010808e824 */ /* 0x000fe200078e0a2a */
[----:B------:R-:W-:Y:S01]  /*5b90*/  ISETP.GT.U32.AND P6, PT, R42, R9, PT ;  /* 0x000000092a00720c */ /* 0x000fe20003fc4070 */
[----:B------:R-:W-:-:S04]  /*5ba0*/  IMAD.HI.U32 R7, R45, R6, RZ ;  /* 0x000000062d077227 */ /* 0x000fc800078e00ff */
[C---:B------:R-:W-:Y:S02]  /*5bb0*/  VIADD R28, R3.reuse, 0xb8 ;  /* 0x000000b8031c7836 */ /* 0x040fe40000000000 */
[----:B------:R-:W-:Y:S01]  /*5bc0*/  @!P4 IMAD.IADD R2, R2, 0x1, -R42 ;  /* 0x000000010202c824 */ /* 0x000fe200078e0a2a */
[----:B------:R-:W-:Y:S01]  /*5bd0*/  ISETP.GE.AND P4, PT, R30, RZ, PT ;  /* 0x000000ff1e00720c */ /* 0x000fe20003f86270 */
[----:B------:R-:W-:Y:S01]  /*5be0*/  IMAD.MOV R12, RZ, RZ, -R7 ;  /* 0x000000ffff0c7224 */ /* 0x000fe200078e0a07 */
[----:B------:R-:W-:Y:S01]  /*5bf0*/  IABS R4, R28 ;  /* 0x0000001c00047213 */ /* 0x000fe20000000000 */
[----:B------:R-:W-:Y:S02]  /*5c00*/  VIADD R27, R3, 0xb5 ;  /* 0x000000b5031b7836 */ /* 0x000fe40000000000 */
[----:B------:R-:W-:Y:S02]  /*5c10*/  IMAD.MOV.U32 R14, RZ, RZ, R2 ;  /* 0x000000ffff0e7224 */ /* 0x000fe400078e0002 */
[----:B------:R-:W-:Y:S01]  /*5c20*/  IMAD R6, R42, R12, R6 ;  /* 0x0000000c2a067224 */ /* 0x000fe200078e0206 */
[----:B------:R-:W-:Y:S01]  /*5c30*/  IABS R12, R27 ;  /* 0x0000001b000c7213 */ /* 0x000fe20000000000 */
[--C-:B------:R-:W-:Y:S01]  /*5c40*/  @!P2 IMAD.IADD R10, R10, 0x1, -R42.reuse ;  /* 0x000000010a0aa824 */ /* 0x100fe200078e0a2a */
[----:B------:R-:W-:Y:S01]  /*5c50*/  ISETP.GT.U32.AND P2, PT, R42, R8, PT ;  /* 0x000000082a00720c */ /* 0x000fe20003f44070 */
[----:B------:R-:W-:-:S02]  /*5c60*/  @!P6 IMAD.IADD R9, R9, 0x1, -R42 ;  /* 0x000000010909e824 */ /* 0x000fc400078e0a2a */
[----:B------:R-:W-:-:S03]  /*5c70*/  IMAD.HI.U32 R5, R45, R4, RZ ;  /* 0x000000042d057227 */ /* 0x000fc600078e00ff */
[C---:B------:R-:W-:Y:S01]  /*5c80*/  ISETP.GT.U32.AND P6, PT, R42.reuse, R9, PT ;  /* 0x000000092a00720c */ /* 0x040fe20003fc4070 */
[----:B------:R-:W-:Y:S01]  /*5c90*/  @!P0 IMAD.MOV R14, RZ, RZ, -R14 ;  /* 0x000000ffff0e8224 */ /* 0x000fe200078e0a0e */
[----:B------:R-:W-:Y:S01]  /*5ca0*/  ISETP.GT.U32.AND P0, PT, R42, R10, PT ;  /* 0x0000000a2a00720c */ /* 0x000fe20003f04070 */
[----:B------:R-:W-:-:S03]  /*5cb0*/  IMAD.HI.U32 R2, R45, R12, RZ ;  /* 0x0000000c2d027227 */ /* 0x000fc600078e00ff */
[----:B------:R1:W-:Y:S01]  /*5cc0*/  STL [R1+0x320], R14 ;  /* 0x0003200e01007387 */ /* 0x0003e20000100800 */
[----:B------:R-:W-:Y:S02]  /*5cd0*/  IMAD.MOV R5, RZ, RZ, -R5 ;  /* 0x000000ffff057224 */ /* 0x000fe400078e0a05 */
[----:B------:R-:W-:Y:S02]  /*5ce0*/  VIADD R26, R3, 0xb6 ;  /* 0x000000b6031a7836 */ /* 0x000fe40000000000 */
[----:B------:R-:W-:Y:S02]  /*5cf0*/  IMAD R7, R42, R5, R4 ;  /* 0x000000052a077224 */ /* 0x000fe400078e0204 */
[--C-:B------:R-:W-:Y:S01]  /*5d00*/  @!P2 IMAD.IADD R8, R8, 0x1, -R42.reuse ;  /* 0x000000010808a824 */ /* 0x100fe200078e0a2a */
[----:B------:R-:W-:Y:S01]  /*5d10*/  IABS R4, R26 ;  /* 0x0000001a00047213 */ /* 0x000fe20000000000 */
[----:B------:R-:W-:Y:S01]  /*5d20*/  @!P6 IMAD.IADD R9, R9, 0x1, -R42 ;  /* 0x000000010909e824 */ /* 0x000fe200078e0a2a */
[----:B------:R-:W-:Y:S01]  /*5d30*/  ISETP.GT.U32.AND P2, PT, R42, R6, PT ;  /* 0x000000062a00720c */ /* 0x000fe20003f44070 */
[----:B-1----:R-:W-:-:S02]  /*5d40*/  IMAD.MOV.U32 R14, RZ, RZ, R0 ;  /* 0x000000ffff0e7224 */ /* 0x002fc400078e0000 */
[----:B------:R-:W-:Y:S02]  /*5d50*/  IMAD.MOV R0, RZ, RZ, -R2 ;  /* 0x000000ffff007224 */ /* 0x000fe400078e0a02 */
[----:B------:R-:W-:-:S04]  /*5d60*/  IMAD.HI.U32 R13, R45, R4, RZ ;  /* 0x000000042d0d7227 */ /* 0x000fc800078e00ff */
[C---:B------:R-:W-:Y:S02]  /*5d70*/  IMAD R0, R42.reuse, R0, R12 ;  /* 0x000000002a007224 */ /* 0x040fe400078e020c */
[C---:B------:R-:W-:Y:S02]  /*5d80*/  VIADD R29, R3.reuse, 0xb4 ;  /* 0x000000b4031d7836 */ /* 0x040fe40000000000 */
[----:B------:R-:W-:Y:S01]  /*5d90*/  VIADD R30, R3, 0xb3 ;  /* 0x000000b3031e7836 */ /* 0x000fe20000000000 */
[C---:B------:R-:W-:Y:S01]  /*5da0*/  ISETP.GT.U32.AND P6, PT, R42.reuse, R0, PT ;  /* 0x000000002a00720c */ /* 0x040fe20003fc4070 */
[----:B------:R-:W-:Y:S01]  /*5db0*/  IMAD.MOV R13, RZ, RZ, -R13 ;  /* 0x000000ffff0d7224 */ /* 0x000fe200078e0a0d */
[----:B------:R-:W-:Y:S01]  /*5dc0*/  IABS R5, R29 ;  /* 0x0000001d00057213 */ /* 0x000fe20000000000 */
[----:B------:R-:W-:Y:S01]  /*5dd0*/  @!P3 IMAD.MOV R14, RZ, RZ, -R14 ;  /* 0x000000ffff0eb224 */ /* 0x000fe200078e0a0e */
[C---:B------:R-:W-:Y:S01]  /*5de0*/  ISETP.GT.U32.AND P3, PT, R42.reuse, R7, PT ;  /* 0x000000072a00720c */ /* 0x040fe20003f64070 */
[----:B------:R-:W-:Y:S01]  /*5df0*/  IMAD R4, R42, R13, R4 ;  /* 0x0000000d2a047224 */ /* 0x000fe200078e0204 */
[----:B------:R-:W-:Y:S01]  /*5e00*/  IABS R11, R30 ;  /* 0x0000001e000b7213 */ /* 0x000fe20000000000 */
[--C-:B------:R-:W-:Y:S01]  /*5e10*/  @!P2 IMAD.IADD R6, R6, 0x1, -R42.reuse ;  /* 0x000000010606a824 */ /* 0x100fe200078e0a2a */
[----:B------:R-:W-:Y:S01]  /*5e20*/  ISETP.GE.AND P2, PT, R31, RZ, PT ;  /* 0x000000ff1f00720c */ /* 0x000fe20003f46270 */
[C---:B------:R-:W-:Y:S01]  /*5e30*/  IMAD.HI.U32 R2, R45.reuse, R5, RZ ;  /* 0x000000052d027227 */ /* 0x040fe200078e00ff */
[----:B------:R-:W-:Y:S03]  /*5e40*/  STL [R1+0x360], R14 ;  /* 0x0003600e01007387 */ /* 0x000fe60000100800 */
[----:B------:R-:W-:Y:S01]  /*5e50*/  @!P0 IMAD.IADD R10, R10, 0x1, -R42 ;  /* 0x000000010a0a8824 */ /* 0x000fe200078e0a2a */
[----:B------:R-:W-:Y:S01]  /*5e60*/  ISETP.GT.U32.AND P0, PT, R42, R4, PT ;  /* 0x000000042a00720c */ /* 0x000fe20003f04070 */
[----:B------:R-:W-:-:S04]  /*5e70*/  IMAD.HI.U32 R13, R45, R11, RZ ;  /* 0x0000000b2d0d7227 */ /* 0x000fc800078e00ff */
[----:B------:R-:W-:Y:S02]  /*5e80*/  @!P5 IMAD.MOV R8, RZ, RZ, -R8 ;  /* 0x000000ffff08d224 */ /* 0x000fe400078e0a08 */
[----:B------:R-:W-:Y:S01]  /*5e90*/  @!P6 IMAD.IADD R0, R0, 0x1, -R42 ;  /* 0x000000010000e824 */ /* 0x000fe200078e0a2a */
[----:B------:R-:W-:Y:S01]  /*5ea0*/  ISETP.GT.U32.AND P6, PT, R42, R6, PT ;  /* 0x000000062a00720c */ /* 0x000fe20003fc4070 */
[----:B------:R-:W-:Y:S01]  /*5eb0*/  IMAD.MOV R2, RZ, RZ, -R2 ;  /* 0x000000ffff027224 */ /* 0x000fe200078e0a02 */
[----:B------:R1:W-:Y:S01]  /*5ec0*/  STL [R1+0x2bc], R8 ;  /* 0x0002bc0801007387 */ /* 0x0003e20000100800 */
[----:B------:R-:W-:Y:S02]  /*5ed0*/  IMAD.MOV R13, RZ, RZ, -R13 ;  /* 0x000000ffff0d7224 */ /* 0x000fe400078e0a0d */
[----:B------:R-:W-:Y:S02]  /*5ee0*/  VIADD R31, R3, 0xb2 ;  /* 0x000000b2031f7836 */ /* 0x000fe40000000000 */
[----:B------:R-:W-:Y:S01]  /*5ef0*/  @!P3 IMAD.IADD R7, R7, 0x1, -R42 ;  /* 0x000000010707b824 */ /* 0x000fe200078e0a2a */
[----:B------:R-:W-:Y:S01]  /*5f00*/  ISETP.GE.AND P3, PT, R28, RZ, PT ;  /* 0x000000ff1c00720c */ /* 0x000fe20003f66270 */
[----:B------:R-:W-:-:S02]  /*5f10*/  VIADD R28, R3, 0xb1 ;  /* 0x000000b1031c7836 */ /* 0x000fc40000000000 */
[C---:B------:R-:W-:Y:S02]  /*5f20*/  IMAD R5, R42.reuse, R2, R5 ;  /* 0x000000022a057224 */ /* 0x040fe400078e0205 */
[----:B-1----:R-:W-:Y:S01]  /*5f30*/  IMAD.MOV.U32 R8, RZ, RZ, R9 ;  /* 0x000000ffff087224 */ /* 0x002fe200078e0009 */
[----:B------:R-:W-:Y:S01]  /*5f40*/  IABS R12, R28 ;  /* 0x0000001c000c7213 */ /* 0x000fe20000000000 */
[C---:B------:R-:W-:Y:S01]  /*5f50*/  IMAD R2, R42.reuse, R13, R11 ;  /* 0x0000000d2a027224 */ /* 0x040fe200078e020b */
[----:B------:R-:W-:Y:S01]  /*5f60*/  IABS R11, R31 ;  /* 0x0000001f000b7213 */ /* 0x000fe20000000000 */
[----:B------:R-:W-:Y:S01]  /*5f70*/  @!P1 IMAD.MOV R10, RZ, RZ, -R10 ;  /* 0x000000ffff0a9224 */ /* 0x000fe200078e0a0a */
[C---:B------:R-:W-:Y:S01]  /*5f80*/  ISETP.GT.U32.AND P1, PT, R42.reuse, R0, PT ;  /* 0x000000002a00720c */ /* 0x040fe20003f24070 */
[----:B------:R-:W-:Y:S01]  /*5f90*/  @!P4 IMAD.MOV R8, RZ, RZ, -R8 ;  /* 0x000000ffff08c224 */ /* 0x000fe200078e0a08 */
[----:B------:R-:W-:Y:S01]  /*5fa0*/  ISETP.GT.U32.AND P4, PT, R42, R5, PT ;  /* 0x000000052a00720c */ /* 0x000fe20003f84070 */
[--C-:B------:R-:W-:Y:S01]  /*5fb0*/  @!P0 IMAD.IADD R4, R4, 0x1, -R42.reuse ;  /* 0x0000000104048824 */ /* 0x100fe200078e0a2a */
[C---:B------:R-:W-:Y:S01]  /*5fc0*/  ISETP.GT.U32.AND P0, PT, R42.reuse, R7, PT ;  /* 0x000000072a00720c */ /* 0x040fe20003f04070 */
[----:B------:R-:W-:Y:S01]  /*5fd0*/  IMAD.HI.U32 R9, R45, R11, RZ ;  /* 0x0000000b2d097227 */ /* 0x000fe200078e00ff */
[----:B------:R-:W-:Y:S02]  /*5fe0*/  STL [R1+0x348], R10 ;  /* 0x0003480a01007387 */ /* 0x000fe40000100800 */
[----:B------:R-:W-:Y:S01]  /*5ff0*/  ISETP.GT.U32.AND P5, PT, R42, R4, PT ;  /* 0x000000042a00720c */ /* 0x000fe20003fa4070 */
[----:B------:R-:W-:Y:S01]  /*6000*/  @!P6 IMAD.IADD R6, R6, 0x1, -R42 ;  /* 0x000000010606e824 */ /* 0x000fe200078e0a2a */
[----:B------:R1:W-:Y:S01]  /*6010*/  STL [R1+0x364], R8 ;  /* 0x0003640801007387 */ /* 0x0003e20000100800 */
[----:B------:R-:W-:Y:S01]  /*6020*/  ISETP.GT.U32.AND P6, PT, R42, R2, PT ;  /* 0x000000022a00720c */ /* 0x000fe20003fc4070 */
[----:B------:R-:W-:-:S02]  /*6030*/  IMAD.MOV R9, RZ, RZ, -R9 ;  /* 0x000000ffff097224 */ /* 0x000fc400078e0a09 */
[----:B------:R-:W-:Y:S02]  /*6040*/  @!P2 IMAD.MOV R6, RZ, RZ, -R6 ;  /* 0x000000ffff06a224 */ /* 0x000fe400078e0a06 */
[--C-:B------:R-:W-:Y:S01]  /*6050*/  @!P4 IMAD.IADD R5, R5, 0x1, -R42.reuse ;  /* 0x000000010505c824 */ /* 0x100fe200078e0a2a */
[----:B------:R-:W-:Y:S01]  /*6060*/  ISETP.GE.AND P4, PT, R30, RZ, PT ;  /* 0x000000ff1e00720c */ /* 0x000fe20003f86270 */
[----:B------:R-:W-:Y:S01]  /*6070*/  @!P0 IMAD.IADD R7, R7, 0x1, -R42 ;  /* 0x0000000107078824 */ /* 0x000fe200078e0a2a */
[----:B------:R-:W-:Y:S01]  /*6080*/  ISETP.GE.AND P0, PT, R26, RZ, PT ;  /* 0x000000ff1a00720c */ /* 0x000fe20003f06270 */
[----:B-1----:R-:W-:-:S04]  /*6090*/  IMAD.HI.U32 R8, R45, R12, RZ ;  /* 0x0000000c2d087227 */ /* 0x002fc800078e00ff */
[----:B------:R-:W-:Y:S02]  /*60a0*/  IMAD.MOV R10, RZ, RZ, -R8 ;  /* 0x000000ffff0a7224 */ /* 0x000fe400078e0a08 */
[----:B------:R-:W-:Y:S02]  /*60b0*/  IMAD R8, R42, R9, R11 ;  /* 0x000000092a087224 */ /* 0x000fe400078e020b */
[--C-:B------:R-:W-:Y:S01]  /*60c0*/  @!P6 IMAD.IADD R2, R2, 0x1, -R42.reuse ;  /* 0x000000010202e824 */ /* 0x100fe200078e0a2a */
[C---:B------:R-:W-:Y:S01]  /*60d0*/  ISETP.GT.U32.AND P6, PT, R42.reuse, R5, PT ;  /* 0x000000052a00720c */ /* 0x040fe20003fc4070 */
[----:B------:R-:W-:Y:S01]  /*60e0*/  IMAD.MOV.U32 R13, RZ, RZ, R7 ;  /* 0x000000ffff0d7224 */ /* 0x000fe200078e0007 */
[----:B------:R-:W-:Y:S01]  /*60f0*/  ISETP.GT.U32.AND P2, PT, R42, R8, PT ;  /* 0x000000082a00720c */ /* 0x000fe20003f44070 */
[--C-:B------:R-:W-:Y:S01]  /*6100*/  @!P5 IMAD.IADD R4, R4, 0x1, -R42.reuse ;  /* 0x000000010404d824 */ /* 0x100fe200078e0a2a */
[----:B------:R-:W-:Y:S01]  /*6110*/  ISETP.GE.AND P5, PT, R27, RZ, PT ;  /* 0x000000ff1b00720c */ /* 0x000fe20003fa6270 */
[----:B------:R-:W-:Y:S01]  /*6120*/  @!P3 IMAD.MOV R13, RZ, RZ, -R13 ;  /* 0x000000ffff0db224 */ /* 0x000fe200078e0a0d */
[----:B------:R-:W-:Y:S01]  /*6130*/  ISETP.GT.U32.AND P3, PT, R42, R2, PT ;  /* 0x000000022a00720c */ /* 0x000fe20003f64070 */
[----:B------:R-:W-:Y:S01]  /*6140*/  @!P1 IMAD.IADD R0, R0, 0x1, -R42 ;  /* 0x0000000100009824 */ /* 0x000fe200078e0a2a */
[----:B------:R-:W-:Y:S01]  /*6150*/  ISETP.GE.AND P1, PT, R29, RZ, PT ;  /* 0x000000ff1d00720c */ /* 0x000fe20003f26270 */
[----:B------:R-:W-:Y:S01]  /*6160*/  IMAD R7, R42, R10, R12 ;  /* 0x0000000a2a077224 */ /* 0x000fe200078e020c */
[----:B------:R-:W-:Y:S01]  /*6170*/  STL [R1+0x228], R13 ;  /* 0x0002280d01007387 */ /* 0x000fe20000100800 */
[----:B------:R-:W-:-:S02]  /*6180*/  VIADD R30, R3, 0xaf ;  /* 0x000000af031e7836 */ /* 0x000fc40000000000 */
[--C-:B------:R-:W-:Y:S01]  /*6190*/  @!P6 IMAD.IADD R5, R5, 0x1, -R42.reuse ;  /* 0x000000010505e824 */ /* 0x100fe200078e0a2a */
[----:B------:R1:W-:Y:S01]  /*61a0*/  STL [R1+0x218], R6 ;  /* 0x0002180601007387 */ /* 0x0003e20000100800 */
[----:B------:R-:W-:Y:S01]  /*61b0*/  @!P2 IMAD.IADD R8, R8, 0x1, -R42 ;  /* 0x000000010808a824 */ /* 0x000fe200078e0a2a */
[----:B------:R-:W-:Y:S01]  /*61c0*/  ISETP.GE.AND P6, PT, R28, RZ, PT ;  /* 0x000000ff1c00720c */ /* 0x000fe20003fc6270 */
[----:B------:R-:W-:Y:S02]  /*61d0*/  IMAD.MOV.U32 R9, RZ, RZ, R4 ;  /* 0x000000ffff097224 */ /* 0x000fe400078e0004 */
[----:B------:R-:W-:Y:S01]  /*61e0*/  IMAD.MOV.U32 R10, RZ, RZ, R5 ;  /* 0x000000ffff0a7224 */ /* 0x000fe200078e0005 */
[----:B------:R-:W-:Y:S01]  /*61f0*/  ISETP.GT.U32.AND P2, PT, R42, R8, PT ;  /* 0x000000082a00720c */ /* 0x000fe20003f44070 */
[----:B------:R-:W-:Y:S01]  /*6200*/  @!P0 IMAD.MOV R9, RZ, RZ, -R9 ;  /* 0x000000ffff098224 */ /* 0x000fe200078e0a09 */
[----:B------:R-:W-:Y:S01]  /*6210*/  ISETP.GE.AND P0, PT, R31, RZ, PT ;  /* 0x000000ff1f00720c */ /* 0x000fe20003f06270 */
[----:B------:R-:W-:-:S02]  /*6220*/  @!P1 IMAD.MOV R10, RZ, RZ, -R10 ;  /* 0x000000ffff0a9224 */ /* 0x000fc400078e0a0a */
[----:B-1----:R-:W-:Y:S01]  /*6230*/  IMAD.MOV.U32 R6, RZ, RZ, R0 ;  /* 0x000000ffff067224 */ /* 0x002fe200078e0000 */
[----:B------:R-:W-:Y:S01]  /*6240*/  IABS R0, R30 ;  /* 0x0000001e00007213 */ /* 0x000fe20000000000 */
[----:B------:R-:W-:Y:S01]  /*6250*/  VIADD R29, R3, 0xb0 ;  /* 0x000000b0031d7836 */ /* 0x000fe20000000000 */
[----:B------:R1:W-:Y:S01]  /*6260*/  STL [R1+0x20c], R9 ;  /* 0x00020c0901007387 */ /* 0x0003e20000100800 */
[----:B------:R-:W-:Y:S01]  /*6270*/  @!P5 IMAD.MOV R6, RZ, RZ, -R6 ;  /* 0x000000ffff06d224 */ /* 0x000fe200078e0a06 */
[----:B------:R-:W-:Y:S01]  /*6280*/  ISETP.GT.U32.AND P5, PT, R42, R7, PT ;  /* 0x000000072a00720c */ /* 0x000fe20003fa4070 */
[----:B------:R-:W-:Y:S01]  /*6290*/  IMAD.HI.U32 R5, R45, R0, RZ ;  /* 0x000000002d057227 */ /* 0x000fe200078e00ff */
[----:B------:R-:W-:Y:S02]  /*62a0*/  IABS R4, R29 ;  /* 0x0000001d00047213 */ /* 0x000fe40000000000 */
[----:B------:R2:W-:Y:S01]  /*62b0*/  STL [R1+0x200], R6 ;  /* 0x0002000601007387 */ /* 0x0005e20000100800 */
[----:B------:R-:W-:-:S02]  /*62c0*/  @!P2 IMAD.IADD R8, R8, 0x1, -R42 ;  /* 0x000000010808a824 */ /* 0x000fc400078e0a2a */
[----:B------:R-:W-:Y:S01]  /*62d0*/  VIADD R31, R3, 0xae ;  /* 0x000000ae031f7836 */ /* 0x000fe20000000000 */
[----:B------:R3:W-:Y:S01]  /*62e0*/  STL [R1+0x1fc], R10 ;  /* 0x0001fc0a01007387 */ /* 0x0007e20000100800 */
[----:B------:R-:W-:Y:S02]  /*62f0*/  IMAD.MOV.U32 R11, RZ, RZ, R8 ;  /* 0x000000ffff0b7224 */ /* 0x000fe400078e0008 */
[----:B-1----:R-:W-:Y:S01]  /*6300*/  IMAD.HI.U32 R9, R45, R4, RZ ;  /* 0x000000042d097227 */ /* 0x002fe200078e00ff */
[----:B--2---:R-:W-:-:S03]  /*6310*/  IABS R6, R31 ;  /* 0x0000001f00067213 */ /* 0x004fc60000000000 */
[----:B------:R-:W-:Y:S01]  /*6320*/  @!P5 IMAD.IADD R7, R7, 0x1, -R42 ;  /* 0x000000010707d824 */ /* 0x000fe200078e0a2a */
[----:B------:R-:W-:Y:S01]  /*6330*/  ISETP.GE.AND P5, PT, R30, RZ, PT ;  /* 0x000000ff1e00720c */ /* 0x000fe20003fa6270 */
[----:B------:R-:W-:Y:S02]  /*6340*/  @!P0 IMAD.MOV R11, RZ, RZ, -R11 ;  /* 0x000000ffff0b8224 */ /* 0x000fe400078e0a0b */
[----:B---3--:R-:W-:Y:S01]  /*6350*/  IMAD.MOV R10, RZ, RZ, -R5 ;  /* 0x000000ffff0a7224 */ /* 0x008fe200078e0a05 */
[C---:B------:R-:W-:Y:S01]  /*6360*/  ISETP.GT.U32.AND P1, PT, R42.reuse, R7, PT ;  /* 0x000000072a00720c */ /* 0x040fe20003f24070 */
[----:B------:R-:W-:Y:S02]  /*6370*/  IMAD.MOV R9, RZ, RZ, -R9 ;  /* 0x000000ffff097224 */ /* 0x000fe400078e0a09 */
[C---:B------:R-:W-:Y:S02]  /*6380*/  IMAD R0, R42.reuse, R10, R0 ;  /* 0x0000000a2a007224 */ /* 0x040fe400078e0200 */
[----:B------:R-:W-:-:S02]  /*6390*/  IMAD R4, R42, R9, R4 ;  /* 0x000000092a047224 */ /* 0x000fc400078e0204 */
[--C-:B------:R-:W-:Y:S01]  /*63a0*/  @!P3 IMAD.IADD R2, R2, 0x1, -R42.reuse ;  /* 0x000000010202b824 */ /* 0x100fe200078e0a2a */
[C---:B------:R-:W-:Y:S01]  /*63b0*/  ISETP.GT.U32.AND P0, PT, R42.reuse, R0, PT ;  /* 0x000000002a00720c */ /* 0x040fe20003f04070 */
[----:B------:R-:W-:Y:S01]  /*63c0*/  IMAD.HI.U32 R5, R45, R6, RZ ;  /* 0x000000062d057227 */ /* 0x000fe200078e00ff */
[----:B------:R-:W-:Y:S02]  /*63d0*/  ISETP.GE.AND P3, PT, R29, RZ, PT ;  /* 0x000000ff1d00720c */ /* 0x000fe40003f66270 */
[----:B------:R-:W-:Y:S01]  /*63e0*/  ISETP.GT.U32.AND P2, PT, R42, R4, PT ;  /* 0x000000042a00720c */ /* 0x000fe20003f44070 */
[----:B------:R-:W-:Y:S02]  /*63f0*/  VIADD R29, R3, 0xad ;  /* 0x000000ad031d7836 */ /* 0x000fe40000000000 */
[----:B------:R-:W-:Y:S02]  /*6400*/  IMAD.MOV R5, RZ, RZ, -R5 ;  /* 0x000000ffff057224 */ /* 0x000fe400078e0a05 */
[--C-:B------:R-:W-:Y:S01]  /*6410*/  @!P1 IMAD.IADD R7, R7, 0x1, -R42.reuse ;  /* 0x0000000107079824 */ /* 0x100fe200078e0a2a */
[----:B------:R-:W-:Y:S01]  /*6420*/  IABS R10, R29 ;  /* 0x0000001d000a7213 */ /* 0x000fe20000000000 */
[----:B------:R-:W-:Y:S01]  /*6430*/  VIADD R30, R3, 0xac ;  /* 0x000000ac031e7836 */ /* 0x000fe20000000000 */
[----:B------:R-:W-:Y:S01]  /*6440*/  ISETP.GE.AND P1, PT, R29, RZ, PT ;  /* 0x000000ff1d00720c */ /* 0x000fe20003f26270 */
[----:B------:R-:W-:-:S02]  /*6450*/  @!P0 IMAD.IADD R0, R0, 0x1, -R42 ;  /* 0x0000000100008824 */ /* 0x000fc400078e0a2a */
[----:B------:R-:W-:Y:S01]  /*6460*/  @!P4 IMAD.MOV R2, RZ, RZ, -R2 ;  /* 0x000000ffff02c224 */ /* 0x000fe200078e0a02 */
[----:B------:R-:W-:Y:S01]  /*6470*/  IABS R9, R30 ;  /* 0x0000001e00097213 */ /* 0x000fe20000000000 */
[C---:B------:R-:W-:Y:S01]  /*6480*/  IMAD R8, R42.reuse, R5, R6 ;  /* 0x000000052a087224 */ /* 0x040fe200078e0206 */
[C---:B------:R-:W-:Y:S01]  /*6490*/  ISETP.GT.U32.AND P0, PT, R42.reuse, R0, PT ;  /* 0x000000002a00720c */ /* 0x040fe20003f04070 */
[----:B------:R-:W-:Y:S01]  /*64a0*/  IMAD.MOV.U32 R13, RZ, RZ, R7 ;  /* 0x000000ffff0d7224 */ /* 0x000fe200078e0007 */
[----:B------:R-:W-:Y:S01]  /*64b0*/  STL [R1+0x1f8], R2 ;  /* 0x0001f80201007387 */ /* 0x000fe20000100800 */
[----:B------:R-:W-:Y:S01]  /*64c0*/  IMAD.HI.U32 R12, R45, R10, RZ ;  /* 0x0000000a2d0c7227 */ /* 0x000fe200078e00ff */
[----:B------:R-:W-:Y:S02]  /*64d0*/  ISETP.GE.AND P4, PT, R31, RZ, PT ;  /* 0x000000ff1f00720c */ /* 0x000fe40003f86270 */
[----:B------:R1:W-:Y:S01]  /*64e0*/  STL [R1+0x1f0], R11 ;  /* 0x0001f00b01007387 */ /* 0x0003e20000100800 */
[----:B------:R-:W-:Y:S01]  /*64f0*/  @!P6 IMAD.MOV R13, RZ, RZ, -R13 ;  /* 0x000000ffff0de224 */ /* 0x000fe200078e0a0d */
[----:B------:R-:W-:Y:S01]  /*6500*/  ISETP.GT.U32.AND P6, PT, R42, R8, PT ;  /* 0x000000082a00720c */ /* 0x000fe20003fc4070 */
[----:B------:R-:W-:-:S02]  /*6510*/  @!P2 IMAD.IADD R4, R4, 0x1, -R42 ;  /* 0x000000010404a824 */ /* 0x000fc400078e0a2a */
[----:B------:R-:W-:Y:S01]  /*6520*/  IMAD.MOV R12, RZ, RZ, -R12 ;  /* 0x000000ffff0c7224 */ /* 0x000fe200078e0a0c */
[----:B------:R2:W-:Y:S01]  /*6530*/  STL [R1+0x1ec], R13 ;  /* 0x0001ec0d01007387 */ /* 0x0005e20000100800 */
[----:B------:R-:W-:Y:S01]  /*6540*/  VIADD R31, R3, 0xaa ;  /* 0x000000aa031f7836 */ /* 0x000fe20000000000 */
[C---:B------:R-:W-:Y:S01]  /*6550*/  ISETP.GT.U32.AND P2, PT, R42.reuse, R4, PT ;  /* 0x000000042a00720c */ /* 0x040fe20003f44070 */
[----:B------:R-:W-:Y:S02]  /*6560*/  IMAD R10, R42, R12, R10 ;  /* 0x0000000c2a0a7224 */ /* 0x000fe400078e020a */
[----:B-1----:R-:W-:Y:S01]  /*6570*/  IMAD.HI.U32 R11, R45, R9, RZ ;  /* 0x000000092d0b7227 */ /* 0x002fe200078e00ff */
[----:B------:R-:W-:-:S03]  /*6580*/  IABS R6, R31 ;  /* 0x0000001f00067213 */ /* 0x000fc60000000000 */
[----:B------:R-:W-:Y:S02]  /*6590*/  IMAD.MOV R11, RZ, RZ, -R11 ;  /* 0x000000ffff0b7224 */ /* 0x000fe400078e0a0b */
[--C-:B------:R-:W-:Y:S01]  /*65a0*/  @!P0 IMAD.IADD R0, R0, 0x1, -R42.reuse ;  /* 0x0000000100008824 */ /* 0x100fe200078e0a2a */
[C---:B------:R-:W-:Y:S01]  /*65b0*/  ISETP.GT.U32.AND P0, PT, R42.reuse, R10, PT ;  /* 0x0000000a2a00720c */ /* 0x040fe20003f04070 */
[----:B------:R-:W-:Y:S02]  /*65c0*/  IMAD R9, R42, R11, R9 ;  /* 0x0000000b2a097224 */ /* 0x000fe400078e0209 */
[----:B------:R-:W-:Y:S02]  /*65d0*/  @!P6 IMAD.IADD R8, R8, 0x1, -R42 ;  /* 0x000000010808e824 */ /* 0x000fe400078e0a2a */
[----:B------:R-:W-:Y:S01]  /*65e0*/  VIADD R28, R3, 0xab ;  /* 0x000000ab031c7836 */ /* 0x000fe20000000000 */
[----:B------:R-:W-:Y:S01]  /*65f0*/  ISETP.GT.U32.AND P6, PT, R42, R9, PT ;  /* 0x000000092a00720c */ /* 0x000fe20003fc4070 */
[----:B------:R-:W-:-:S03]  /*6600*/  IMAD.HI.U32 R7, R45, R6, RZ ;  /* 0x000000062d077227 */ /* 0x000fc600078e00ff */
[----:B------:R-:W-:Y:S01]  /*6610*/  IABS R2, R28 ;  /* 0x0000001c00027213 */ /* 0x000fe20000000000 */
[----:B------:R-:W-:Y:S01]  /*6620*/  @!P2 IMAD.IADD R4, R4, 0x1, -R42 ;  /* 0x000000010404a824 */ /* 0x000fe200078e0a2a */
[----:B------:R-:W-:Y:S01]  /*6630*/  ISETP.GE.AND P2, PT, R30, RZ, PT ;  /* 0x000000ff1e00720c */ /* 0x000fe20003f46270 */
[----:B------:R-:W-:Y:S02]  /*6640*/  IMAD.MOV R12, RZ, RZ, -R7 ;  /* 0x000000ffff0c7224 */ /* 0x000fe400078e0a07 */
[C---:B------:R-:W-:Y:S02]  /*6650*/  VIADD R26, R3.reuse, 0xa9 ;  /* 0x000000a9031a7836 */ /* 0x040fe40000000000 */
[----:B------:R-:W-:Y:S02]  /*6660*/  VIADD R27, R3, 0xa8 ;  /* 0x000000a8031b7836 */ /* 0x000fe40000000000 */
[----:B------:R-:W-:Y:S01]  /*6670*/  IMAD R6, R42, R12, R6 ;  /* 0x0000000c2a067224 */ /* 0x000fe200078e0206 */
[----:B------:R-:W-:Y:S01]  /*6680*/  IABS R12, R26 ;  /* 0x0000001a000c7213 */ /* 0x000fe20000000000 */
[----:B------:R-:W-:Y:S01]  /*6690*/  @!P0 IMAD.IADD R10, R10, 0x1, -R42 ;  /* 0x000000010a0a8824 */ /* 0x000fe200078e0a2a */
[----:B------:R-:W-:Y:S01]  /*66a0*/  IABS R11, R27 ;  /* 0x0000001b000b7213 */ /* 0x000fe20000000000 */
[----:B------:R-:W-:Y:S01]  /*66b0*/  IMAD.MOV.U32 R14, RZ, RZ, R4 ;  /* 0x000000ffff0e7224 */ /* 0x000fe200078e0004 */
[----:B------:R-:W-:Y:S01]  /*66c0*/  ISETP.GT.U32.AND P0, PT, R42, R8, PT ;  /* 0x000000082a00720c */ /* 0x000fe20003f04070 */
[----:B------:R-:W-:-:S04]  /*66d0*/  IMAD.HI.U32 R5, R45, R2, RZ ;  /* 0x000000022d057227 */ /* 0x000fc800078e00ff */
[----:B------:R-:W-:Y:S02]  /*66e0*/  @!P6 IMAD.IADD R9, R9, 0x1, -R42 ;  /* 0x000000010909e824 */ /* 0x000fe400078e0a2a */
[----:B------:R-:W-:Y:S01]  /*66f0*/  @!P3 IMAD.MOV R14, RZ, RZ, -R14 ;  /* 0x000000ffff0eb224 */ /* 0x000fe200078e0a0e */
[C---:B------:R-:W-:Y:S01]  /*6700*/  ISETP.GT.U32.AND P3, PT, R42.reuse, R10, PT ;  /* 0x0000000a2a00720c */ /* 0x040fe20003f64070 */
[----:B------:R-:W-:Y:S01]  /*6710*/  IMAD.MOV R5, RZ, RZ, -R5 ;  /* 0x000000ffff057224 */ /* 0x000fe200078e0a05 */
[----:B------:R-:W-:Y:S01]  /*6720*/  ISETP.GT.U32.AND P6, PT, R42, R9, PT ;  /* 0x000000092a00720c */ /* 0x000fe20003fc4070 */
[C---:B--2---:R-:W-:Y:S01]  /*6730*/  IMAD.HI.U32 R13, R45.reuse, R12, RZ ;  /* 0x0000000c2d0d7227 */ /* 0x044fe200078e00ff */
[----:B------:R1:W-:Y:S03]  /*6740*/  STL [R1+0x1d8], R14 ;  /* 0x0001d80e01007387 */ /* 0x0003e60000100800 */
[----:B------:R-:W-:-:S04]  /*6750*/  IMAD.HI.U32 R4, R45, R11, RZ ;  /* 0x0000000b2d047227 */ /* 0x000fc800078e00ff */
[C---:B------:R-:W-:Y:S02]  /*6760*/  IMAD R7, R42.reuse, R5, R2 ;  /* 0x000000052a077224 */ /* 0x040fe400078e0202 */
[----:B------:R-:W-:Y:S02]  /*6770*/  IMAD.MOV R13, RZ, RZ, -R13 ;  /* 0x000000ffff0d7224 */ /* 0x000fe400078e0a0d */
[----:B-1----:R-:W-:Y:S02]  /*6780*/  IMAD.MOV.U32 R14, RZ, RZ, R0 ;  /* 0x000000ffff0e7224 */ /* 0x002fe400078e0000 */
[----:B------:R-:W-:Y:S02]  /*6790*/  IMAD.MOV R0, RZ, RZ, -R4 ;  /* 0x000000ffff007224 */ /* 0x000fe400078e0a04 */
[----:B------:R-:W-:Y:S01]  /*67a0*/  @!P5 IMAD.MOV R14, RZ, RZ, -R14 ;  /* 0x000000ffff0ed224 */ /* 0x000fe200078e0a0e */
[C---:B------:R-:W-:Y:S01]  /*67b0*/  ISETP.GT.U32.AND P5, PT, R42.reuse, R7, PT ;  /* 0x000000072a00720c */ /* 0x040fe20003fa4070 */
[----:B------:R-:W-:-:S02]  /*67c0*/  IMAD R4, R42, R13, R12 ;  /* 0x0000000d2a047224 */ /* 0x000fc400078e020c */
[--C-:B------:R-:W-:Y:S01]  /*67d0*/  @!P0 IMAD.IADD R8, R8, 0x1, -R42.reuse ;  /* 0x0000000108088824 */ /* 0x100fe200078e0a2a */
[C---:B------:R-:W-:Y:S01]  /*67e0*/  ISETP.GT.U32.AND P0, PT, R42.reuse, R6, PT ;  /* 0x000000062a00720c */ /* 0x040fe20003f04070 */
[----:B------:R-:W-:Y:S01]  /*67f0*/  IMAD R0, R42, R0, R11 ;  /* 0x000000002a007224 */ /* 0x000fe200078e020b */
[----:B------:R-:W-:Y:S01]  /*6800*/  STL [R1+0x1d4], R14 ;  /* 0x0001d40e01007387 */ /* 0x000fe20000100800 */
[--C-:B------:R-:W-:Y:S01]  /*6810*/  @!P3 IMAD.IADD R10, R10, 0x1, -R42.reuse ;  /* 0x000000010a0ab824 */ /* 0x100fe200078e0a2a */
[C---:B------:R-:W-:Y:S01]  /*6820*/  ISETP.GT.U32.AND P3, PT, R42.reuse, R4, PT ;  /* 0x000000042a00720c */ /* 0x040fe20003f64070 */
[----:B------:R-:W-:Y:S01]  /*6830*/  @!P6 IMAD.IADD R9, R9, 0x1, -R42 ;  /* 0x000000010909e824 */ /* 0x000fe200078e0a2a */
[----:B------:R-:W-:Y:S01]  /*6840*/  ISETP.GT.U32.AND P6, PT, R42, R0, PT ;  /* 0x000000002a00720c */ /* 0x000fe20003fc4070 */
[C---:B------:R-:W-:Y:S02]  /*6850*/  VIADD R29, R3.reuse, 0xa7 ;  /* 0x000000a7031d7836 */ /* 0x040fe40000000000 */
[----:B------:R-:W-:-:S02]  /*6860*/  VIADD R30, R3, 0xa6 ;  /* 0x000000a6031e7836 */ /* 0x000fc40000000000 */
[----:B------:R-:W-:Y:S01]  /*6870*/  @!P5 IMAD.IADD R7, R7, 0x1, -R42 ;  /* 0x000000010707d824 */ /* 0x000fe200078e0a2a */
[----:B------:R-:W-:Y:S01]  /*6880*/  IABS R5, R29 ;  /* 0x0000001d00057213 */ /* 0x000fe20000000000 */
[----:B------:R-:W-:Y:S01]  /*6890*/  @!P4 IMAD.MOV R8, RZ, RZ, -R8 ;  /* 0x000000ffff08c224 */ /* 0x000fe200078e0a08 */
[----:B------:R-:W-:Y:S01]  /*68a0*/  IABS R2, R30 ;  /* 0x0000001e00027213 */ /* 0x000fe20000000000 */
[----:B------:R-:W-:Y:S01]  /*68b0*/  @!P0 IMAD.IADD R6, R6, 0x1, -R42 ;  /* 0x0000000106068824 */ /* 0x000fe200078e0a2a */
[----:B------:R-:W-:Y:S01]  /*68c0*/  ISETP.GE.AND P0, PT, R31, RZ, PT ;  /* 0x000000ff1f00720c */ /* 0x000fe20003f06270 */
[----:B------:R-:W-:Y:S01]  /*68d0*/  IMAD.HI.U32 R12, R45, R5, RZ ;  /* 0x000000052d0c7227 */ /* 0x000fe200078e00ff */
[----:B------:R-:W-:Y:S01]  /*68e0*/  ISETP.GE.AND P5, PT, R28, RZ, PT ;  /* 0x000000ff1c00720c */ /* 0x000fe20003fa6270 */
[----:B------:R1:W-:Y:S02]  /*68f0*/  STL [R1+0x1cc], R8 ;  /* 0x0001cc0801007387 */ /* 0x0003e40000100800 */
[----:B------:R-:W-:-:S02]  /*6900*/  VIADD R31, R3, 0xa5 ;  /* 0x000000a5031f7836 */ /* 0x000fc40000000000 */
[--C-:B------:R-:W-:Y:S01]  /*6910*/  @!P3 IMAD.IADD R4, R4, 0x1, -R42.reuse ;  /* 0x000000010404b824 */ /* 0x100fe200078e0a2a */
[----:B------:R-:W-:Y:S01]  /*6920*/  ISETP.GT.U32.AND P3, PT, R42, R7, PT ;  /* 0x000000072a00720c */ /* 0x000fe20003f64070 */
[----:B------:R-:W-:Y:S01]  /*6930*/  @!P6 IMAD.IADD R0, R0, 0x1, -R42 ;  /* 0x000000010000e824 */ /* 0x000fe200078e0a2a */
[C---:B------:R-:W-:Y:S01]  /*6940*/  ISETP.GT.U32.AND P6, PT, R42.reuse, R6, PT ;  /* 0x000000062a00720c */ /* 0x040fe20003fc4070 */
[----:B------:R-:W-:Y:S01]  /*6950*/  IMAD.MOV R12, RZ, RZ, -R12 ;  /* 0x000000ffff0c7224 */ /* 0x000fe200078e0a0c */
[----:B------:R-:W-:Y:S01]  /*6960*/  IABS R11, R31 ;  /* 0x0000001f000b7213 */ /* 0x000fe20000000000 */
[----:B------:R-:W-:Y:S01]  /*6970*/  VIADD R28, R3, 0xa4 ;  /* 0x000000a4031c7836 */ /* 0x000fe20000000000 */
[----:B------:R-:W-:Y:S01]  /*6980*/  ISETP.GT.U32.AND P4, PT, R42, R4, PT ;  /* 0x000000042a00720c */ /* 0x000fe20003f84070 */
[----:B-1----:R-:W-:Y:S02]  /*6990*/  IMAD.MOV.U32 R8, RZ, RZ, R9 ;  /* 0x000000ffff087224 */ /* 0x002fe400078e0009 */
[----:B------:R-:W-:-:S04]  /*69a0*/  IMAD.HI.U32 R13, R45, R2, RZ ;  /* 0x000000022d0d7227 */ /* 0x000fc800078e00ff */
[----:B------:R-:W-:Y:S01]  /*69b0*/  @!P1 IMAD.MOV R10, RZ, RZ, -R10 ;  /* 0x000000ffff0a9224 */ /* 0x000fe200078e0a0a */
[C---:B------:R-:W-:Y:S01]  /*69c0*/  ISETP.GT.U32.AND P1, PT, R42.reuse, R0, PT ;  /* 0x000000002a00720c */ /* 0x040fe20003f24070 */
[C---:B------:R-:W-:Y:S01]  /*69d0*/  IMAD R5, R42.reuse, R12, R5 ;  /* 0x0000000c2a057224 */ /* 0x040fe200078e0205 */
[----:B------:R-:W-:Y:S01]  /*69e0*/  IABS R12, R28 ;  /* 0x0000001c000c7213 */ /* 0x000fe20000000000 */
[----:B------:R-:W-:Y:S01]  /*69f0*/  @!P2 IMAD.MOV R8, RZ, RZ, -R8 ;  /* 0x000000ffff08a224 */ /* 0x000fe200078e0a08 */
[----:B------:R-:W-:Y:S01]  /*6a00*/  STL [R1+0x1c0], R10 ;  /* 0x0001c00a01007387 */ /* 0x000fe20000100800 */
[----:B------:R-:W-:Y:S01]  /*6a10*/  IMAD.MOV R13, RZ, RZ, -R13 ;  /* 0x000000ffff0d7224 */ /* 0x000fe200078e0a0d */
[C---:B------:R-:W-:Y:S01]  /*6a20*/  ISETP.GT.U32.AND P2, PT, R42.reuse, R5, PT ;  /* 0x000000052a00720c */ /* 0x040fe20003f44070 */
[----:B------:R-:W-:Y:S01]  /*6a30*/  IMAD.HI.U32 R9, R45, R11, RZ ;  /* 0x0000000b2d097227 */ /* 0x000fe200078e00ff */
[----:B------:R1:W-:Y:S03]  /*6a40*/  STL [R1+0x1bc], R8 ;  /* 0x0001bc0801007387 */ /* 0x0003e60000100800 */
[----:B------:R-:W-:-:S02]  /*6a50*/  IMAD R2, R42, R13, R2 ;  /* 0x0000000d2a027224 */ /* 0x000fc400078e0202 */
[--C-:B------:R-:W-:Y:S01]  /*6a60*/  @!P3 IMAD.IADD R7, R7, 0x1, -R42.reuse ;  /* 0x000000010707b824 */ /* 0x100fe200078e0a2a */
[----:B------:R-:W-:Y:S01]  /*6a70*/  ISETP.GE.AND P3, PT, R26, RZ, PT ;  /* 0x000000ff1a00720c */ /* 0x000fe20003f66270 */
[----:B------:R-:W-:Y:S02]  /*6a80*/  IMAD.MOV R9, RZ, RZ, -R9 ;  /* 0x000000ffff097224 */ /* 0x000fe400078e0a09 */
[----:B------:R-:W-:Y:S01]  /*6a90*/  @!P6 IMAD.IADD R6, R6, 0x1, -R42 ;  /* 0x000000010606e824 */ /* 0x000fe200078e0a2a */
[----:B------:R-:W-:Y:S01]  /*6aa0*/  ISETP.GT.U32.AND P6, PT, R42, R2, PT ;  /* 0x000000022a00720c */ /* 0x000fe20003fc4070 */
[----:B-1----:R-:W-:-:S04]  /*6ab0*/  IMAD.HI.U32 R8, R45, R12, RZ ;  /* 0x0000000c2d087227 */ /* 0x002fc800078e00ff */
[----:B------:R-:W-:Y:S02]  /*6ac0*/  IMAD.MOV R10, RZ, RZ, -R8 ;  /* 0x000000ffff0a7224 */ /* 0x000fe400078e0a08 */
[----:B------:R-:W-:Y:S02]  /*6ad0*/  IMAD R8, R42, R9, R11 ;  /* 0x000000092a087224 */ /* 0x000fe400078e020b */
[----:B------:R-:W-:Y:S02]  /*6ae0*/  IMAD.MOV.U32 R13, RZ, RZ, R7 ;  /* 0x000000ffff0d7224 */ /* 0x000fe400078e0007 */
[--C-:B------:R-:W-:Y:S01]  /*6af0*/  @!P2 IMAD.IADD R5, R5, 0x1, -R42.reuse ;  /* 0x000000010505a824 */ /* 0x100fe200078e0a2a */
[----:B------:R-:W-:Y:S01]  /*6b00*/  ISETP.GE.AND P2, PT, R30, RZ, PT ;  /* 0x000000ff1e00720c */ /* 0x000fe20003f46270 */
[----:B------:R-:W-:Y:S01]  /*6b10*/  @!P5 IMAD.MOV R13, RZ, RZ, -R13 ;  /* 0x000000ffff0dd224 */ /* 0x000fe200078e0a0d */
[----:B------:R-:W-:Y:S01]  /*6b20*/  ISETP.GT.U32.AND P5, PT, R42, R8, PT ;  /* 0x000000082a00720c */ /* 0x000fe20003fa4070 */
[--C-:B------:R-:W-:Y:S01]  /*6b30*/  @!P4 IMAD.IADD R4, R4, 0x1, -R42.reuse ;  /* 0x000000010404c824 */ /* 0x100fe200078e0a2a */
[----:B------:R-:W-:Y:S01]  /*6b40*/  ISETP.GE.AND P4, PT, R27, RZ, PT ;  /* 0x000000ff1b00720c */ /* 0x000fe20003f86270 */
[--C-:B------:R-:W-:Y:S01]  /*6b50*/  @!P6 IMAD.IADD R2, R2, 0x1, -R42.reuse ;  /* 0x000000010202e824 */ /* 0x100fe200078e0a2a */
[----:B------:R-:W-:Y:S01]  /*6b60*/  ISETP.GT.U32.AND P6, PT, R42, R5, PT ;  /* 0x000000052a00720c */ /* 0x000fe20003fc4070 */
[----:B------:R-:W-:Y:S01]  /*6b70*/  @!P1 IMAD.IADD R0, R0, 0x1, -R42 ;  /* 0x0000000100009824 */ /* 0x000fe200078e0a2a */
[----:B------:R-:W-:Y:S01]  /*6b80*/  ISETP.GE.AND P1, PT, R29, RZ, PT ;  /* 0x000000ff1d00720c */ /* 0x000fe20003f26270 */
[----:B------:R-:W-:Y:S01]  /*6b90*/  IMAD R7, R42, R10, R12 ;  /* 0x0000000a2a077224 */ /* 0x000fe200078e020c */
[----:B------:R-:W-:Y:S01]  /*6ba0*/  STL [R1+0x44], R13 ;  /* 0x0000440d01007387 */ /* 0x000fe20000100800 */
[----:B------:R-:W-:-:S02]  /*6bb0*/  VIADD R30, R3, 0xa2 ;  /* 0x000000a2031e7836 */ /* 0x000fc40000000000 */
[----:B------:R-:W-:Y:S01]  /*6bc0*/  @!P0 IMAD.MOV R6, RZ, RZ, -R6 ;  /* 0x000000ffff068224 */ /* 0x000fe200078e0a06 */
[----:B------:R-:W-:Y:S01]  /*6bd0*/  ISETP.GT.U32.AND P0, PT, R42, R2, PT ;  /* 0x000000022a00720c */ /* 0x000fe20003f04070 */
[----:B------:R-:W-:Y:S01]  /*6be0*/  @!P5 IMAD.IADD R8, R8, 0x1, -R42 ;  /* 0x000000010808d824 */ /* 0x000fe200078e0a2a */
[----:B------:R-:W-:Y:S01]  /*6bf0*/  IABS R59, R30 ;  /* 0x0000001e003b7213 */ /* 0x000fe20000000000 */
[----:B------:R-:W-:Y:S01]  /*6c00*/  @!P4 IMAD.MOV R0, RZ, RZ, -R0 ;  /* 0x000000ffff00c224 */ /* 0x000fe200078e0a00 */
[C---:B------:R-:W-:Y:S01]  /*6c10*/  ISETP.GT.U32.AND P4, PT, R42.reuse, R7, PT ;  /* 0x000000072a00720c */ /* 0x040fe20003f84070 */
[----:B------:R-:W-:Y:S01]  /*6c20*/  @!P6 IMAD.IADD R5, R5, 0x1, -R42 ;  /* 0x000000010505e824 */ /* 0x000fe200078e0a2a */
[----:B------:R-:W-:Y:S01]  /*6c30*/  ISETP.GT.U32.AND P5, PT, R42, R8, PT ;  /* 0x000000082a00720c */ /* 0x000fe20003fa4070 */
[----:B------:R1:W-:Y:S01]  /*6c40*/  STL [R1+0x30], R6 ;  /* 0x0000300601007387 */ /* 0x0003e20000100800 */
[----:B------:R-:W-:Y:S01]  /*6c50*/  @!P3 IMAD.MOV R4, RZ, RZ, -R4 ;  /* 0x000000ffff04b224 */ /* 0x000fe200078e0a04 */
[----:B------:R-:W-:Y:S01]  /*6c60*/  ISETP.GE.AND P3, PT, R31, RZ, PT ;  /* 0x000000ff1f00720c */ /* 0x000fe20003f66270 */
[C---:B------:R-:W-:Y:S01]  /*6c70*/  VIADD R29, R3.reuse, 0xa3 ;  /* 0x000000a3031d7836 */ /* 0x040fe20000000000 */
[----:B------:R-:W-:Y:S01]  /*6c80*/  ISETP.GE.AND P6, PT, R28, RZ, PT ;  /* 0x000000ff1c00720c */ /* 0x000fe20003fc6270 */
[C---:B------:R-:W-:Y:S01]  /*6c90*/  VIADD R31, R3.reuse, 0xa1 ;  /* 0x000000a1031f7836 */ /* 0x040fe20000000000 */
[----:B------:R-:W-:Y:S01]  /*6ca0*/  STL [R1+0x2c], R4 ;  /* 0x00002c0401007387 */ /* 0x000fe20000100800 */
[----:B------:R-:W-:Y:S01]  /*6cb0*/  @!P0 IMAD.IADD R2, R2, 0x1, -R42 ;  /* 0x0000000102028824 */ /* 0x000fe200078e0a2a */
[----:B------:R-:W-:Y:S01]  /*6cc0*/  IABS R9, R29 ;  /* 0x0000001d00097213 */ /* 0x000fe20000000000 */
[----:B------:R-:W-:Y:S01]  /*6cd0*/  VIADD R28, R3, 0x9e ;  /* 0x0000009e031c7836 */ /* 0x000fe20000000000 */
[----:B------:R2:W-:Y:S01]  /*6ce0*/  STL [R1+0x28], R0 ;  /* 0x0000280001007387 */ /* 0x0005e20000100800 */
[----:B-1----:R-:W-:Y:S01]  /*6cf0*/  IMAD.MOV.U32 R6, RZ, RZ, R5 ;  /* 0x000000ffff067224 */ /* 0x002fe200078e0005 */
[----:B------:R-:W-:Y:S01]  /*6d00*/  ISETP.GE.AND P0, PT, R29, RZ, PT ;  /* 0x000000ff1d00720c */ /* 0x000fe20003f06270 */
[----:B------:R-:W-:-:S04]  /*6d10*/  IMAD.HI.U32 R5, R45, R59, RZ ;  /* 0x0000003b2d057227 */ /* 0x000fc800078e00ff */
[----:B------:R-:W-:Y:S02]  /*6d20*/  @!P1 IMAD.MOV R6, RZ, RZ, -R6 ;  /* 0x000000ffff069224 */ /* 0x000fe400078e0a06 */
[----:B------:R-:W-:Y:S01]  /*6d30*/  IMAD.MOV R5, RZ, RZ, -R5 ;  /* 0x000000ffff057224 */ /* 0x000fe200078e0a05 */
[----:B--2---:R-:W-:Y:S01]  /*6d40*/  IABS R0, R31 ;  /* 0x0000001f00007213 */ /* 0x004fe20000000000 */
[--C-:B------:R-:W-:Y:S01]  /*6d50*/  @!P5 IMAD.IADD R8, R8, 0x1, -R42.reuse ;  /* 0x000000010808d824 */ /* 0x100fe200078e0a2a */
[----:B------:R1:W-:Y:S01]  /*6d60*/  STL [R1+0x14], R6 ;  /* 0x0000140601007387 */ /* 0x0003e20000100800 */
[----:B------:R-:W-:Y:S01]  /*6d70*/  @!P4 IMAD.IADD R7, R7, 0x1, -R42 ;  /* 0x000000010707c824 */ /* 0x000fe200078e0a2a */
[----:B------:R-:W-:Y:S01]  /*6d80*/  ISETP.GE.AND P4, PT, R30, RZ, PT ;  /* 0x000000ff1e00720c */ /* 0x000fe20003f86270 */
[C---:B------:R-:W-:Y:S01]  /*6d90*/  IMAD R59, R42.reuse, R5, R59 ;  /* 0x000000052a3b7224 */ /* 0x040fe200078e023b */
[----:B------:R-:W-:Y:S01]  /*6da0*/  IABS R5, R28 ;  /* 0x0000001c00057213 */ /* 0x000fe20000000000 */
[----:B------:R-:W-:Y:S01]  /*6db0*/  IMAD.HI.U32 R4, R45, R9, RZ ;  /* 0x000000092d047227 */ /* 0x000fe200078e00ff */
[----:B------:R-:W-:-:S03]  /*6dc0*/  ISETP.GT.U32.AND P1, PT, R42, R7, PT ;  /* 0x000000072a00720c */ /* 0x000fc60003f24070 */
[----:B------:R-:W-:Y:S02]  /*6dd0*/  IMAD.MOV R4, RZ, RZ, -R4 ;  /* 0x000000ffff047224 */ /* 0x000fe400078e0a04 */
[----:B-1----:R-:W-:Y:S02]  /*6de0*/  IMAD.MOV.U32 R6, RZ, RZ, R8 ;  /* 0x000000ffff067224 */ /* 0x002fe400078e0008 */
[C---:B------:R-:W-:Y:S02]  /*6df0*/  IMAD R9, R42.reuse, R4, R9 ;  /* 0x000000042a097224 */ /* 0x040fe400078e0209 */
[----:B------:R-:W-:Y:S01]  /*6e00*/  @!P3 IMAD.MOV R6, RZ, RZ, -R6 ;  /* 0x000000ffff06b224 */ /* 0x000fe200078e0a06 */
[C---:B------:R-:W-:Y:S01]  /*6e10*/  ISETP.GT.U32.AND P3, PT, R42.reuse, R59, PT ;  /* 0x0000003b2a00720c */ /* 0x040fe20003f64070 */
[----:B------:R-:W-:Y:S01]  /*6e20*/  IMAD.HI.U32 R4, R45, R0, RZ ;  /* 0x000000002d047227 */ /* 0x000fe200078e00ff */
[----:B------:R-:W-:-:S03]  /*6e30*/  ISETP.GT.U32.AND P5, PT, R42, R9, PT ;  /* 0x000000092a00720c */ /* 0x000fc60003fa4070 */
[----:B------:R-:W-:Y:S01]  /*6e40*/  @!P2 IMAD.MOV R2, RZ, RZ, -R2 ;  /* 0x000000ffff02a224 */ /* 0x000fe200078e0a02 */
[----:B------:R-:W-:Y:S01]  /*6e50*/  ISETP.GE.AND P2, PT, R31, RZ, PT ;  /* 0x000000ff1f00720c */ /* 0x000fe20003f46270 */
[----:B------:R-:W-:Y:S02]  /*6e60*/  VIADD R29, R3, 0xa0 ;  /* 0x000000a0031d7836 */ /* 0x000fe40000000000 */
[----:B------:R-:W-:Y:S01]  /*6e70*/  IMAD.MOV R4, RZ, RZ, -R4 ;  /* 0x000000ffff047224 */ /* 0x000fe200078e0a04 */
[----:B------:R1:W-:Y:S01]  /*6e80*/  STL [R1+0x10], R2 ;  /* 0x0000100201007387 */ /* 0x0003e20000100800 */
[--C-:B------:R-:W-:Y:S01]  /*6e90*/  @!P1 IMAD.IADD R7, R7, 0x1, -R42.reuse ;  /* 0x0000000107079824 */ /* 0x100fe200078e0a2a */
[----:B------:R-:W-:Y:S01]  /*6ea0*/  ISETP.GE.AND P1, PT, R29, RZ, PT ;  /* 0x000000ff1d00720c */ /* 0x000fe20003f26270 */
[----:B------:R-:W-:Y:S01]  /*6eb0*/  VIADD R30, R3, 0x9f ;  /* 0x0000009f031e7836 */ /* 0x000fe20000000000 */
[----:B------:R2:W-:Y:S01]  /*6ec0*/  STL [R1+0xc], R6 ;  /* 0x00000c0601007387 */ /* 0x0005e20000100800 */
[----:B------:R-:W-:-:S02]  /*6ed0*/  @!P3 IMAD.IADD R59, R59, 0x1, -R42 ;  /* 0x000000013b3bb824 */ /* 0x000fc400078e0a2a */
[C---:B------:R-:W-:Y:S01]  /*6ee0*/  IMAD R0, R42.reuse, R4, R0 ;  /* 0x000000042a007224 */ /* 0x040fe200078e0200 */
[----:B------:R-:W-:Y:S01]  /*6ef0*/  IABS R4, R30 ;  /* 0x0000001e00047213 */ /* 0x000fe20000000000 */
[----:B------:R-:W-:Y:S01]  /*6f00*/  IMAD.MOV.U32 R12, RZ, RZ, R7 ;  /* 0x000000ffff0c7224 */ /* 0x000fe200078e0007 */
[----:B-1----:R-:W-:Y:S01]  /*6f10*/  IABS R2, R29 ;  /* 0x0000001d00027213 */ /* 0x002fe20000000000 */
[----:B------:R-:W-:Y:S01]  /*6f20*/  VIADD R31, R3, 0x9d ;  /* 0x0000009d031f7836 */ /* 0x000fe20000000000 */
[C---:B------:R-:W-:Y:S01]  /*6f30*/  ISETP.GT.U32.AND P3, PT, R42.reuse, R59, PT ;  /* 0x0000003b2a00720c */ /* 0x040fe20003f64070 */
[----:B------:R-:W-:Y:S01]  /*6f40*/  @!P6 IMAD.MOV R12, RZ, RZ, -R12 ;  /* 0x000000ffff0ce224 */ /* 0x000fe200078e0a0c */
[----:B------:R-:W-:Y:S01]  /*6f50*/  ISETP.GT.U32.AND P6, PT, R42, R0, PT ;  /* 0x000000002a00720c */ /* 0x000fe20003fc4070 */
[C---:B------:R-:W-:Y:S01]  /*6f60*/  IMAD.HI.U32 R11, R45.reuse, R2, RZ ;  /* 0x000000022d0b7227 */ /* 0x040fe200078e00ff */
[----:B--2---:R-:W-:Y:S02]  /*6f70*/  IABS R6, R31 ;  /* 0x0000001f00067213 */ /* 0x004fe40000000000 */
[----:B------:R1:W-:Y:S01]  /*6f80*/  STL [R1+0x4], R12 ;  /* 0x0000040c01007387 */ /* 0x0003e20000100800 */
[----:B------:R-:W-:-:S04]  /*6f90*/  IMAD.HI.U32 R10, R45, R4, RZ ;  /* 0x000000042d0a7227 */ /* 0x000fc800078e00ff */
[----:B------:R-:W-:Y:S02]  /*6fa0*/  IMAD.MOV R11, RZ, RZ, -R11 ;  /* 0x000000ffff0b7224 */ /* 0x000fe400078e0a0b */
[----:B------:R-:W-:Y:S02]  /*6fb0*/  IMAD.MOV R10, RZ, RZ, -R10 ;  /* 0x000000ffff0a7224 */ /* 0x000fe400078e0a0a */
[C---:B------:R-:W-:Y:S02]  /*6fc0*/  IMAD R2, R42.reuse, R11, R2 ;  /* 0x0000000b2a027224 */ /* 0x040fe400078e0202 */
[C---:B------:R-:W-:Y:S02]  /*6fd0*/  IMAD R4, R42.reuse, R10, R4 ;  /* 0x0000000a2a047224 */ /* 0x040fe400078e0204 */
[--C-:B------:R-:W-:Y:S01]  /*6fe0*/  @!P3 IMAD.IADD R59, R59, 0x1, -R42.reuse ;  /* 0x000000013b3bb824 */ /* 0x100fe200078e0a2a */
[----:B------:R-:W-:Y:S01]  /*6ff0*/  ISETP.GT.U32.AND P3, PT, R42, R2, PT ;  /* 0x000000022a00720c */ /* 0x000fe20003f64070 */
[----:B------:R-:W-:-:S02]  /*7000*/  @!P5 IMAD.IADD R9, R9, 0x1, -R42 ;  /* 0x000000010909d824 */ /* 0x000fc400078e0a2a */
[----:B------:R-:W-:Y:S01]  /*7010*/  @!P6 IMAD.IADD R0, R0, 0x1, -R42 ;  /* 0x000000010000e824 */ /* 0x000fe200078e0a2a */
[C---:B------:R-:W-:Y:S01]  /*7020*/  ISETP.GT.U32.AND P6, PT, R42.reuse, R4, PT ;  /* 0x000000042a00720c */ /* 0x040fe20003fc4070 */
[----:B------:R-:W-:Y:S01]  /*7030*/  IMAD.HI.U32 R8, R45, R6, RZ ;  /* 0x000000062d087227 */ /* 0x000fe200078e00ff */
[----:B------:R-:W-:-:S03]  /*7040*/  ISETP.GT.U32.AND P5, PT, R42, R9, PT ;  /* 0x000000092a00720c */ /* 0x000fc60003fa4070 */
[----:B------:R-:W-:Y:S02]  /*7050*/  IMAD.MOV R8, RZ, RZ, -R8 ;  /* 0x000000ffff087224 */ /* 0x000fe400078e0a08 */
[----:B------:R-:W-:Y:S02]  /*7060*/  VIADD R27, R3, 0x9b ;  /* 0x0000009b031b7836 */ /* 0x000fe40000000000 */
[----:B------:R-:W-:Y:S01]  /*7070*/  @!P3 IMAD.IADD R2, R2, 0x1, -R42 ;  /* 0x000000010202b824 */ /* 0x000fe200078e0a2a */
[----:B------:R-:W-:Y:S01]  /*7080*/  ISETP.GT.U32.AND P3, PT, R42, R0, PT ;  /* 0x000000002a00720c */ /* 0x000fe20003f64070 */
[----:B------:R-:W-:-:S04]  /*7090*/  IMAD.HI.U32 R7, R45, R5, RZ ;  /* 0x000000052d077227 */ /* 0x000fc800078e00ff */
[----:B------:R-:W-:Y:S01]  /*70a0*/  IMAD R6, R42, R8, R6 ;  /* 0x000000082a067224 */ /* 0x000fe200078e0206 */
[----:B------:R-:W-:Y:S01]  /*70b0*/  IABS R8, R27 ;  /* 0x0000001b00087213 */ /* 0x000fe20000000000 */
[--C-:B------:R-:W-:Y:S02]  /*70c0*/  @!P6 IMAD.IADD R4, R4, 0x1, -R42.reuse ;  /* 0x000000010404e824 */ /* 0x100fe400078e0a2a */
[----:B------:R-:W-:Y:S01]  /*70d0*/  @!P5 IMAD.IADD R9, R9, 0x1, -R42 ;  /* 0x000000010909d824 */ /* 0x000fe200078e0a2a */
[----:B------:R-:W-:Y:S01]  /*70e0*/  ISETP.GE.AND P5, PT, R30, RZ, PT ;  /* 0x000000ff1e00720c */ /* 0x000fe20003fa6270 */
[----:B------:R-:W-:Y:S01]  /*70f0*/  IMAD.MOV R7, RZ, RZ, -R7 ;  /* 0x000000ffff077224 */ /* 0x000fe200078e0a07 */
[----:B------:R-:W-:Y:S01]  /*7100*/  ISETP.GT.U32.AND P6, PT, R42, R4, PT ;  /* 0x000000042a00720c */ /* 0x000fe20003fc4070 */
[----:B------:R-:W-:Y:S02]  /*7110*/  VIADD R26, R3, 0x9c ;  /* 0x0000009c031a7836 */ /* 0x000fe40000000000 */
[----:B------:R-:W-:-:S04]  /*7120*/  IMAD.HI.U32 R13, R45, R8, RZ ;  /* 0x000000082d0d7227 */ /* 0x000fc800078e00ff */
[C---:B------:R-:W-:Y:S01]  /*7130*/  IMAD R5, R42.reuse, R7, R5 ;  /* 0x000000072a057224 */ /* 0x040fe200078e0205 */
[----:B------:R-:W-:Y:S01]  /*7140*/  IABS R7, R26 ;  /* 0x0000001a00077213 */ /* 0x000fe20000000000 */
[----:B-1----:R-:W-:Y:S02]  /*7150*/  IMAD.MOV.U32 R12, RZ, RZ, R9 ;  /* 0x000000ffff0c7224 */ /* 0x002fe400078e0009 */
[----:B------:R-:W-:Y:S02]  /*7160*/  IMAD.MOV R13, RZ, RZ, -R13 ;  /* 0x000000ffff0d7224 */ /* 0x000fe400078e0a0d */
[----:B------:R-:W-:Y:S01]  /*7170*/  @!P0 IMAD.MOV R12, RZ, RZ, -R12 ;  /* 0x000000ffff0c8224 */ /* 0x000fe200078e0a0c */
[----:B------:R-:W-:Y:S01]  /*7180*/  ISETP.GT.U32.AND P0, PT, R42, R2, PT ;  /* 0x000000022a00720c */ /* 0x000fe20003f04070 */
[----:B------:R-:W-:Y:S01]  /*7190*/  @!P3 IMAD.IADD R0, R0, 0x1, -R42 ;  /* 0x000000010000b824 */ /* 0x000fe200078e0a2a */
[----:B------:R-:W-:Y:S01]  /*71a0*/  ISETP.GT.U32.AND P3, PT, R42, R6, PT ;  /* 0x000000062a00720c */ /* 0x000fe20003f64070 */
[----:B------:R-:W-:Y:S01]  /*71b0*/  VIADD R29, R3, 0x9a ;  /* 0x0000009a031d7836 */ /* 0x000fe20000000000 */
[----:B------:R1:W-:Y:S01]  /*71c0*/  STL [R1], R12 ;  /* 0x0000000c01007387 */ /* 0x0003e20000100800 */
[----:B------:R-:W-:-:S03]  /*71d0*/  IMAD.HI.U32 R9, R45, R7, RZ ;  /* 0x000000072d097227 */ /* 0x000fc600078e00ff */
[----:B------:R-:W-:Y:S01]  /*71e0*/  IABS R11, R29 ;  /* 0x0000001d000b7213 */ /* 0x000fe20000000000 */
[----:B------:R-:W-:Y:S02]  /*71f0*/  IMAD R8, R42, R13, R8 ;  /* 0x0000000d2a087224 */ /* 0x000fe400078e0208 */
[----:B------:R-:W-:Y:S02]  /*7200*/  IMAD.MOV R9, RZ, RZ, -R9 ;  /* 0x000000ffff097224 */ /* 0x000fe400078e0a09 */
[----:B------:R-:W-:Y:S01]  /*7210*/  @!P6 IMAD.IADD R4, R4, 0x1, -R42 ;  /* 0x000000010404e824 */ /* 0x000fe200078e0a2a */
[C---:B------:R-:W-:Y:S01]  /*7220*/  ISETP.GT.U32.AND P6, PT, R42.reuse, R8, PT ;  /* 0x000000082a00720c */ /* 0x040fe20003fc4070 */
[----:B------:R-:W-:Y:S02]  /*7230*/  IMAD R7, R42, R9, R7 ;  /* 0x000000092a077224 */ /* 0x000fe400078e0207 */
[----:B------:R-:W-:-:S04]  /*7240*/  IMAD.HI.U32 R9, R45, R11, RZ ;  /* 0x0000000b2d097227 */ /* 0x000fc800078e00ff */
[----:B------:R-:W-:Y:S01]  /*7250*/  @!P4 IMAD.MOV R59, RZ, RZ, -R59 ;  /* 0x000000ffff3bc224 */ /* 0x000fe200078e0a3b */
[----:B------:R-:W-:Y:S01]  /*7260*/  ISETP.GT.U32.AND P4, PT, R42, R5, PT ;  /* 0x000000052a00720c */ /* 0x000fe20003f84070 */
[--C-:B------:R-:W-:Y:S01]  /*7270*/  @!P0 IMAD.IADD R2, R2, 0x1, -R42.reuse ;  /* 0x0000000102028824 */ /* 0x100fe200078e0a2a */
[----:B------:R-:W-:Y:S01]  /*7280*/  ISETP.GT.U32.AND P0, PT, R42, R7, PT ;  /* 0x000000072a00720c */ /* 0x000fe20003f04070 */
[----:B------:R-:W-:Y:S01]  /*7290*/  @!P3 IMAD.IADD R6, R6, 0x1, -R42 ;  /* 0x000000010606b824 */ /* 0x000fe200078e0a2a */
[----:B------:R-:W-:Y:S01]  /*72a0*/  ISETP.GE.AND P3, PT, R31, RZ, PT ;  /* 0x000000ff1f00720c */ /* 0x000fe20003f66270 */
[----:B------:R-:W-:Y:S01]  /*72b0*/  IMAD.MOV R9, RZ, RZ, -R9 ;  /* 0x000000ffff097224 */ /* 0x000fe200078e0a09 */
[----:B------:R-:W-:Y:S01]  /*72c0*/  STL [R1+0x14a4], R59 ;  /* 0x0014a43b01007387 */ /* 0x000fe20000100800 */
[----:B------:R-:W-:Y:S02]  /*72d0*/  VIADD R31, R3, 0x98 ;  /* 0x00000098031f7836 */ /* 0x000fe40000000000 */
[----:B------:R-:W-:-:S02]  /*72e0*/  IMAD R9, R42, R9, R11 ;  /* 0x000000092a097224 */ /* 0x000fc400078e020b */
[--C-:B------:R-:W-:Y:S01]  /*72f0*/  @!P6 IMAD.IADD R8, R8, 0x1, -R42.reuse ;  /* 0x000000010808e824 */ /* 0x100fe200078e0a2a */
[----:B------:R-:W-:Y:S01]  /*7300*/  IABS R11, R31 ;  /* 0x0000001f000b7213 */ /* 0x000fe20000000000 */
[----:B------:R-:W-:Y:S01]  /*7310*/  VIADD R30, R3, 0x99 ;  /* 0x00000099031e7836 */ /* 0x000fe20000000000 */
[----:B------:R-:W-:Y:S01]  /*7320*/  ISETP.GT.U32.AND P6, PT, R42, R6, PT ;  /* 0x000000062a00720c */ /* 0x000fe20003fc4070 */
[----:B------:R-:W-:Y:S01]  /*7330*/  @!P4 IMAD.IADD R5, R5, 0x1, -R42 ;  /* 0x000000010505c824 */ /* 0x000fe200078e0a2a */
[----:B------:R-:W-:Y:S01]  /*7340*/  ISETP.GE.AND P4, PT, R28, RZ, PT ;  /* 0x000000ff1c00720c */ /* 0x000fe20003f86270 */
[----:B------:R-:W-:Y:S01]  /*7350*/  IMAD.HI.U32 R14, R45, R11, RZ ;  /* 0x0000000b2d0e7227 */ /* 0x000fe200078e00ff */
[----:B------:R-:W-:-:S03]  /*7360*/  IABS R10, R30 ;  /* 0x0000001e000a7213 */ /* 0x000fc60000000000 */
[----:B------:R-:W-:Y:S01]  /*7370*/  @!P0 IMAD.IADD R7, R7, 0x1, -R42 ;  /* 0x0000000107078824 */ /* 0x000fe200078e0a2a */
[C---:B------:R-:W-:Y:S01]  /*7380*/  ISETP.GT.U32.AND P0, PT, R42.reuse, R5, PT ;  /* 0x000000052a00720c */ /* 0x040fe20003f04070 */
[----:B------:R-:W-:Y:S02]  /*7390*/  IMAD.MOV R14, RZ, RZ, -R14 ;  /* 0x000000ffff0e7224 */ /* 0x000fe400078e0a0e */
[----:B------:R-:W-:Y:S01]  /*73a0*/  @!P2 IMAD.MOV R0, RZ, RZ, -R0 ;  /* 0x000000ffff00a224 */ /* 0x000fe200078e0a00 */
[----:B------:R-:W-:Y:S01]  /*73b0*/  ISETP.GT.U32.AND P2, PT, R42, R7, PT ;  /* 0x000000072a00720c */ /* 0x000fe20003f44070 */
[----:B-1----:R-:W-:-:S03]  /*73c0*/  IMAD.HI.U32 R12, R45, R10, RZ ;  /* 0x0000000a2d0c7227 */ /* 0x002fc600078e00ff */
[----:B------:R1:W-:Y:S01]  /*73d0*/  STL [R1+0x14a8], R0 ;  /* 0x0014a80001007387 */ /* 0x0003e20000100800 */
[----:B------:R-:W-:Y:S02]  /*73e0*/  @!P6 IMAD.IADD R6, R6, 0x1, -R42 ;  /* 0x000000010606e824 */ /* 0x000fe400078e0a2a */
[C---:B------:R-:W-:Y:S02]  /*73f0*/  IMAD R11, R42.reuse, R14, R11 ;  /* 0x0000000e2a0b7224 */ /* 0x040fe400078e020b */
[----:B------:R-:W-:Y:S01]  /*7400*/  @!P5 IMAD.MOV R4, RZ, RZ, -R4 ;  /* 0x000000ffff04d224 */ /* 0x000fe200078e0a04 */
[C---:B------:R-:W-:Y:S01]  /*7410*/  ISETP.GT.U32.AND P5, PT, R42.reuse, R9, PT ;  /* 0x000000092a00720c */ /* 0x040fe20003fa4070 */
[----:B------:R-:W-:Y:S02]  /*7420*/  IMAD.MOV R12, RZ, RZ, -R12 ;  /* 0x000000ffff0c7224 */ /* 0x000fe400078e0a0c */
[----:B------:R-:W-:Y:S02]  /*7430*/  VIADD R28, R3, 0x97 ;  /* 0x00000097031c7836 */ /* 0x000fe40000000000 */
[----:B------:R-:W-:Y:S01]  /*7440*/  @!P3 IMAD.MOV R6, RZ, RZ, -R6 ;  /* 0x000000ffff06b224 */ /* 0x000fe200078e0a06 */
[C---:B------:R-:W-:Y:S01]  /*7450*/  ISETP.GT.U32.AND P3, PT, R42.reuse, R11, PT ;  /* 0x0000000b2a00720c */ /* 0x040fe20003f64070 */
[C---:B------:R-:W-:Y:S01]  /*7460*/  IMAD R10, R42.reuse, R12, R10 ;  /* 0x0000000c2a0a7224 */ /* 0x040fe200078e020a */
[----:B------:R-:W-:Y:S01]  /*7470*/  IABS R12, R28 ;  /* 0x0000001c000c7213 */ /* 0x000fe20000000000 */
[----:B------:R-:W-:Y:S01]  /*7480*/  @!P1 IMAD.MOV R2, RZ, RZ, -R2 ;  /* 0x000000ffff029224 */ /* 0x000fe200078e0a02 */
[----:B------:R-:W-:Y:S01]  /*7490*/  ISETP.GT.U32.AND P1, PT, R42, R8, PT ;  /* 0x000000082a00720c */ /* 0x000fe20003f24070 */
[--C-:B------:R-:W-:Y:S01]  /*74a0*/  @!P0 IMAD.IADD R5, R5, 0x1, -R42.reuse ;  /* 0x0000000105058824 */ /* 0x100fe200078e0a2a */
[----:B------:R-:W-:Y:S01]  /*74b0*/  ISETP.GE.AND P0, PT, R26, RZ, PT ;  /* 0x000000ff1a00720c */ /* 0x000fe20003f06270 */
[--C-:B------:R-:W-:Y:S01]  /*74c0*/  @!P2 IMAD.IADD R7, R7, 0x1, -R42.reuse ;  /* 0x000000010707a824 */ /* 0x100fe200078e0a2a */
[----:B------:R-:W-:Y:S01]  /*74d0*/  ISETP.GT.U32.AND P6, PT, R42, R10, PT ;  /* 0x0000000a2a00720c */ /* 0x000fe20003fc4070 */
[----:B------:R-:W-:Y:S01]  /*74e0*/  IMAD.HI.U32 R13, R45, R12, RZ ;  /* 0x0000000c2d0d7227 */ /* 0x000fe200078e00ff */
[----:B------:R-:W-:Y:S01]  /*74f0*/  ISETP.GE.AND P2, PT, R27, RZ, PT ;  /* 0x000000ff1b00720c */ /* 0x000fe20003f46270 */
[----:B------:R-:W-:Y:S02]  /*7500*/  STL [R1+0x14ac], R2 ;  /* 0x0014ac0201007387 */ /* 0x000fe40000100800 */
[----:B------:R-:W-:Y:S01]  /*7510*/  @!P5 IMAD.IADD R9, R9, 0x1, -R42 ;  /* 0x000000010909d824 */ /* 0x000fe200078e0a2a */
[----:B------:R-:W-:Y:S01]  /*7520*/  ISETP.GE.AND P5, PT, R30, RZ, PT ;  /* 0x000000ff1e00720c */ /* 0x000fe20003fa6270 */
[----:B------:R-:W-:Y:S01]  /*7530*/  IMAD.MOV R13, RZ, RZ, -R13 ;  /* 0x000000ffff0d7224 */ /* 0x000fe200078e0a0d */
[----:B------:R-:W-:Y:S01]  /*7540*/  STL [R1+0x14b0], R4 ;  /* 0x0014b00401007387 */ /* 0x000fe20000100800 */
[----:B------:R-:W-:-:S02]  /*7550*/  VIADD R30, R3, 0x95 ;  /* 0x00000095031e7836 */ /* 0x000fc40000000000 */
[--C-:B------:R-:W-:Y:S02]  /*7560*/  @!P3 IMAD.IADD R11, R11, 0x1, -R42.reuse ;  /* 0x000000010b0bb824 */ /* 0x100fe400078e0a2a */
[----:B------:R-:W-:Y:S01]  /*7570*/  @!P1 IMAD.IADD R8, R8, 0x1, -R42 ;  /* 0x0000000108089824 */ /* 0x000fe200078e0a2a */
[----:B------:R-:W-:Y:S01]  /*7580*/  IABS R14, R30 ;  /* 0x0000001e000e7213 */ /* 0x000fe20000000000 */
[C---:B------:R-:W-:Y:S01]  /*7590*/  IMAD R12, R42.reuse, R13, R12 ;  /* 0x0000000d2a0c7224 */ /* 0x040fe200078e020c */
[----:B------:R-:W-:Y:S01]  /*75a0*/  ISETP.GT.U32.AND P3, PT, R42, R11, PT ;  /* 0x0000000b2a00720c */ /* 0x000fe20003f64070 */
[----:B------:R-:W-:Y:S01]  /*75b0*/  @!P6 IMAD.IADD R10, R10, 0x1, -R42 ;  /* 0x000000010a0ae824 */ /* 0x000fe200078e0a2a */
[----:B------:R-:W-:Y:S01]  /*75c0*/  ISETP.GE.AND P1, PT, R29, RZ, PT ;  /* 0x000000ff1d00720c */ /* 0x000fe20003f26270 */
[----:B------:R-:W-:Y:S01]  /*75d0*/  @!P0 IMAD.MOV R7, RZ, RZ, -R7 ;  /* 0x000000ffff078224 */ /* 0x000fe200078e0a07 */
[C---:B------:R-:W-:Y:S01]  /*75e0*/  ISETP.GT.U32.AND P6, PT, R42.reuse, R9, PT ;  /* 0x000000092a00720c */ /* 0x040fe20003fc4070 */
[----:B------:R-:W-:Y:S01]  /*75f0*/  @!P2 IMAD.MOV R8, RZ, RZ, -R8 ;  /* 0x000000ffff08a224 */ /* 0x000fe200078e0a08 */
[----:B------:R-:W-:Y:S01]  /*7600*/  ISETP.GE.AND P0, PT, R31, RZ, PT ;  /* 0x000000ff1f00720c */ /* 0x000fe20003f06270 */
[----:B------:R-:W-:Y:S01]  /*7610*/  VIADD R29, R3, 0x96 ;  /* 0x00000096031d7836 */ /* 0x000fe20000000000 */
[----:B------:R-:W-:Y:S01]  /*7620*/  ISETP.GT.U32.AND P2, PT, R42, R12, PT ;  /* 0x0000000c2a00720c */ /* 0x000fe20003f44070 */
[----:B------:R-:W-:-:S03]  /*7630*/  IMAD.HI.U32 R17, R45, R14, RZ ;  /* 0x0000000e2d117227 */ /* 0x000fc600078e00ff */
[----:B------:R-:W-:Y:S01]  /*7640*/  IABS R13, R29 ;  /* 0x0000001d000d7213 */ /* 0x000fe20000000000 */
[----:B------:R-:W-:Y:S02]  /*7650*/  IMAD.MOV R17, RZ, RZ, -R17 ;  /* 0x000000ffff117224 */ /* 0x000fe400078e0a11 */
[----:B------:R-:W-:Y:S02]  /*7660*/  VIADD R31, R3, 0x94 ;  /* 0x00000094031f7836 */ /* 0x000fe40000000000 */
[----:B------:R-:W-:Y:S02]  /*7670*/  @!P3 IMAD.IADD R11, R11, 0x1, -R42 ;  /* 0x000000010b0bb824 */ /* 0x000fe400078e0a2a */
[----:B------:R-:W-:Y:S01]  /*7680*/  IMAD R14, R42, R17, R14 ;  /* 0x000000112a0e7224 */ /* 0x000fe200078e020e */
[----:B------:R-:W-:Y:S01]  /*7690*/  IABS R15, R31 ;  /* 0x0000001f000f7213 */ /* 0x000fe20000000000 */
[----:B------:R-:W-:-:S04]  /*76a0*/  IMAD.HI.U32 R16, R45, R13, RZ ;  /* 0x0000000d2d107227 */ /* 0x000fc800078e00ff */
[----:B------:R-:W-:Y:S01]  /*76b0*/  @!P4 IMAD.MOV R5, RZ, RZ, -R5 ;  /* 0x000000ffff05c224 */ /* 0x000fe200078e0a05 */
[----:B------:R-:W-:Y:S01]  /*76c0*/  ISETP.GT.U32.AND P4, PT, R42, R10, PT ;  /* 0x0000000a2a00720c */ /* 0x000fe20003f84070 */
[--C-:B------:R-:W-:Y:S01]  /*76d0*/  @!P6 IMAD.IADD R9, R9, 0x1, -R42.reuse ;  /* 0x000000010909e824 */ /* 0x100fe200078e0a2a */
[----:B------:R-:W-:Y:S01]  /*76e0*/  ISETP.GE.AND P6, PT, R28, RZ, PT ;  /* 0x000000ff1c00720c */ /* 0x000fe20003fc6270 */
[----:B------:R-:W-:Y:S01]  /*76f0*/  @!P2 IMAD.IADD R12, R12, 0x1, -R42 ;  /* 0x000000010c0ca824 */ /* 0x000fe200078e0a2a */
[----:B------:R-:W-:Y:S01]  /*7700*/  ISETP.GE.AND P2, PT, R30, RZ, PT ;  /* 0x000000ff1e00720c */ /* 0x000fe20003f46270 */
[----:B------:R-:W-:Y:S01]  /*7710*/  @!P0 IMAD.MOV R11, RZ, RZ, -R11 ;  /* 0x000000ffff0b8224 */ /* 0x000fe200078e0a0b */
[C---:B------:R-:W-:Y:S01]  /*7720*/  ISETP.GT.U32.AND P0, PT, R42.reuse, R14, PT ;  /* 0x0000000e2a00720c */ /* 0x040fe20003f04070 */
[----:B------:R-:W-:Y:S01]  /*7730*/  IMAD.MOV R16, RZ, RZ, -R16 ;  /* 0x000000ffff107224 */ /* 0x000fe200078e0a10 */
[----:B------:R-:W-:Y:S01]  /*7740*/  STL [R1+0x14b4], R5 ;  /* 0x0014b40501007387 */ /* 0x000fe20000100800 */
[----:B------:R-:W-:Y:S01]  /*7750*/  @!P1 IMAD.MOV R9, RZ, RZ, -R9 ;  /* 0x000000ffff099224 */ /* 0x000fe200078e0a09 */
[C---:B------:R-:W-:Y:S01]  /*7760*/  ISETP.GT.U32.AND P1, PT, R42.reuse, R12, PT ;  /* 0x0000000c2a00720c */ /* 0x040fe20003f24070 */
[----:B------:R-:W-:Y:S01]  /*7770*/  IMAD R13, R42, R16, R13 ;  /* 0x000000102a0d7224 */ /* 0x000fe200078e020d */
[----:B------:R-:W-:Y:S01]  /*7780*/  STL [R1+0x14b8], R6 ;  /* 0x0014b80601007387 */ /* 0x000fe20000100800 */
[----:B------:R-:W-:-:S03]  /*7790*/  IMAD.HI.U32 R16, R45, R15, RZ ;  /* 0x0000000f2d107227 */ /* 0x000fc600078e00ff */
[----:B------:R-:W-:Y:S01]  /*77a0*/  ISETP.GT.U32.AND P3, PT, R42, R13, PT ;  /* 0x0000000d2a00720c */ /* 0x000fe20003f64070 */
[----:B------:R-:W-:Y:S01]  /*77b0*/  IMAD.MOV R16, RZ, RZ, -R16 ;  /* 0x000000ffff107224 */ /* 0x000fe200078e0a10 */
[----:B------:R-:W-:Y:S01]  /*77c0*/  STL [R1+0x14bc], R7 ;  /* 0x0014bc0701007387 */ /* 0x000fe20000100800 */
[----:B------:R-:W-:Y:S02]  /*77d0*/  VIADD R28, R3, 0x93 ;  /* 0x00000093031c7836 */ /* 0x000fe40000000000 */
[--C-:B------:R-:W-:Y:S01]  /*77e0*/  @!P4 IMAD.IADD R10, R10, 0x1, -R42.reuse ;  /* 0x000000010a0ac824 */ /* 0x100fe200078e0a2a */
[----:B------:R-:W-:Y:S01]  /*77f0*/  ISETP.GE.AND P4, PT, R29, RZ, PT ;  /* 0x000000ff1d00720c */ /* 0x000fe20003f86270 */
[----:B------:R-:W-:Y:S01]  /*7800*/  IMAD R15, R42, R16, R15 ;  /* 0x000000102a0f7224 */ /* 0x000fe200078e020f */
[----:B------:R-:W-:Y:S01]  /*7810*/  IABS R16, R28 ;  /* 0x0000001c00107213 */ /* 0x000fe20000000000 */
[----:B------:R-:W-:Y:S01]  /*7820*/  VIADD R29, R3, 0x92 ;  /* 0x00000092031d7836 */ /* 0x000fe20000000000 */
[----:B------:R-:W-:Y:S01]  /*7830*/  STL [R1+0x14c0], R8 ;  /* 0x0014c00801007387 */ /* 0x000fe20000100800 */
[----:B------:R-:W-:-:S02]  /*7840*/  @!P0 IMAD.IADD R14, R14, 0x1, -R42 ;  /* 0x000000010e0e8824 */ /* 0x000fc400078e0a2a */
[----:B------:R-:W-:Y:S01]  /*7850*/  @!P1 IMAD.IADD R12, R12, 0x1, -R42 ;  /* 0x000000010c0c9824 */ /* 0x000fe200078e0a2a */
[----:B------:R-:W-:Y:S01]  /*7860*/  IABS R17, R29 ;  /* 0x0000001d00117213 */ /* 0x000fe20000000000 */
[C---:B------:R-:W-:Y:S01]  /*7870*/  IMAD.HI.U32 R23, R45.reuse, R16, RZ ;  /* 0x000000102d177227 */ /* 0x040fe200078e00ff */
[----:B------:R-:W-:Y:S01]  /*7880*/  ISETP.GT.U32.AND P0, PT, R42, R14, PT ;  /* 0x0000000e2a00720c */ /* 0x000fe20003f04070 */
[----:B------:R-:W-:Y:S01]  /*7890*/  STL [R1+0x14c4], R9 ;  /* 0x0014c40901007387 */ /* 0x000fe20000100800 */
[----:B------:R-:W-:Y:S01]  /*78a0*/  ISETP.GE.AND P1, PT, R28, RZ, PT ;  /* 0x000000ff1c00720c */ /* 0x000fe20003f26270 */
[----:B------:R-:W-:Y:S01]  /*78b0*/  @!P6 IMAD.MOV R12, RZ, RZ, -R12 ;  /* 0x000000ffff0ce224 */ /* 0x000fe200078e0a0c */
[----:B------:R-:W-:Y:S01]  /*78c0*/  ISETP.GT.U32.AND P6, PT, R42, R15, PT ;  /* 0x0000000f2a00720c */ /* 0x000fe20003fc4070 */
[----:B------:R-:W-:-:S04]  /*78d0*/  IMAD.HI.U32 R22, R45, R17, RZ ;  /* 0x000000112d167227 */ /* 0x000fc800078e00ff */
[----:B------:R-:W-:Y:S02]  /*78e0*/  IMAD.MOV R23, RZ, RZ, -R23 ;  /* 0x000000ffff177224 */ /* 0x000fe400078e0a17 */
[----:B------:R-:W-:Y:S02]  /*78f0*/  VIADD R30, R3, 0x91 ;  /* 0x00000091031e7836 */ /* 0x000fe40000000000 */
[----:B------:R-:W-:Y:S02]  /*7900*/  @!P3 IMAD.IADD R13, R13, 0x1, -R42 ;  /* 0x000000010d0db824 */ /* 0x000fe400078e0a2a */
[----:B------:R-:W-:Y:S01]  /*7910*/  IMAD.MOV R22, RZ, RZ, -R22 ;  /* 0x000000ffff167224 */ /* 0x000fe200078e0a16 */
[----:B------:R-:W-:Y:S01]  /*7920*/  IABS R18, R30 ;  /* 0x0000001e00127213 */ /* 0x000fe20000000000 */
[C---:B------:R-:W-:Y:S01]  /*7930*/  IMAD R16, R42.reuse, R23, R16 ;  /* 0x000000172a107224 */ /* 0x040fe200078e0210 */
[----:B------:R-:W-:Y:S01]  /*7940*/  ISETP.GT.U32.AND P3, PT, R42, R13, PT ;  /* 0x0000000d2a00720c */ /* 0x000fe20003f64070 */
[----:B------:R-:W-:Y:S01]  /*7950*/  @!P5 IMAD.MOV R10, RZ, RZ, -R10 ;  /* 0x000000ffff0ad224 */ /* 0x000fe200078e0a0a */
[----:B------:R-:W-:Y:S01]  /*7960*/  ISETP.GE.AND P5, PT, R31, RZ, PT ;  /* 0x000000ff1f00720c */ /* 0x000fe20003fa6270 */
[----:B------:R-:W-:-:S02]  /*7970*/  VIADD R31, R3, 0x90 ;  /* 0x00000090031f7836 */ /* 0x000fc40000000000 */
[----:B------:R-:W-:Y:S01]  /*7980*/  IMAD R17, R42, R22, R17 ;  /* 0x000000162a117224 */ /* 0x000fe200078e0211 */
[----:B------:R-:W-:Y:S01]  /*7990*/  STL [R1+0x14c8], R10 ;  /* 0x0014c80a01007387 */ /* 0x000fe20000100800 */
[--C-:B------:R-:W-:Y:S01]  /*79a0*/  @!P0 IMAD.IADD R14, R14, 0x1, -R42.reuse ;  /* 0x000000010e0e8824 */ /* 0x100fe200078e0a2a */
[C---:B------:R-:W-:Y:S01]  /*79b0*/  ISETP.GT.U32.AND P0, PT, R42.reuse, R16, PT ;  /* 0x000000102a00720c */ /* 0x040fe20003f04070 */
[----:B------:R-:W-:Y:S01]  /*79c0*/  @!P6 IMAD.IADD R15, R15, 0x1, -R42 ;  /* 0x000000010f0fe824 */ /* 0x000fe200078e0a2a */
[----:B------:R-:W-:Y:S01]  /*79d0*/  IABS R19, R31 ;  /* 0x0000001f00137213 */ /* 0x000fe20000000000 */
[C---:B------:R-:W-:Y:S01]  /*79e0*/  IMAD.HI.U32 R20, R45.reuse, R18, RZ ;  /* 0x000000122d147227 */ /* 0x040fe200078e00ff */
[----:B------:R-:W-:Y:S01]  /*79f0*/  ISETP.GT.U32.AND P6, PT, R42, R17, PT ;  /* 0x000000112a00720c */ /* 0x000fe20003fc4070 */
[----:B------:R-:W-:Y:S02]  /*7a00*/  STL [R1+0x14cc], R11 ;  /* 0x0014cc0b01007387 */ /* 0x000fe40000100800 */
[----:B------:R-:W-:-:S02]  /*7a10*/  IMAD.HI.U32 R21, R45, R19, RZ ;  /* 0x000000132d157227 */ /* 0x000fc400078e00ff */
[----:B------:R-:W-:Y:S02]  /*7a20*/  STL [R1+0x14d0], R12 ;  /* 0x0014d00c01007387 */ /* 0x000fe40000100800 */
[----:B------:R-:W-:Y:S02]  /*7a30*/  IMAD.MOV R20, RZ, RZ, -R20 ;  /* 0x000000ffff147224 */ /* 0x000fe400078e0a14 */
[----:B------:R-:W-:Y:S02]  /*7a40*/  VIADD R27, R3, 0x8f ;  /* 0x0000008f031b7836 */ /* 0x000fe40000000000 */
[----:B------:R-:W-:Y:S01]  /*7a50*/  @!P3 IMAD.IADD R13, R13, 0x1, -R42 ;  /* 0x000000010d0db824 */ /* 0x000fe200078e0a2a */
[----:B------:R-:W-:Y:S01]  /*7a60*/  ISETP.GE.AND P3, PT, R29, RZ, PT ;  /* 0x000000ff1d00720c */ /* 0x000fe20003f66270 */
[----:B------:R-:W-:Y:S02]  /*7a70*/  IMAD.MOV R21, RZ, RZ, -R21 ;  /* 0x000000ffff157224 */ /* 0x000fe400078e0a15 */
[----:B------:R-:W-:Y:S01]  /*7a80*/  IMAD R18, R42, R20, R18 ;  /* 0x000000142a127224 */ /* 0x000fe200078e0212 */
[----:B------:R-:W-:Y:S01]  /*7a90*/  IABS R20, R27 ;  /* 0x0000001b00147213 */ /* 0x000fe20000000000 */
[--C-:B------:R-:W-:Y:S01]  /*7aa0*/  @!P0 IMAD.IADD R16, R16, 0x1, -R42.reuse ;  /* 0x0000000110108824 */ /* 0x100fe200078e0a2a */
[C---:B------:R-:W-:Y:S01]  /*7ab0*/  ISETP.GT.U32.AND P0, PT, R42.reuse, R15, PT ;  /* 0x0000000f2a00720c */ /* 0x040fe20003f04070 */
[----:B------:R-:W-:Y:S01]  /*7ac0*/  IMAD R19, R42, R21, R19 ;  /* 0x000000152a137224 */ /* 0x000fe200078e0213 */
[----:B------:R-:W-:Y:S01]  /*7ad0*/  IABS R21, R35 ;  /* 0x0000002300157213 */ /* 0x000fe20000000000 */
[----:B------:R-:W-:-:S02]  /*7ae0*/  @!P6 IMAD.IADD R17, R17, 0x1, -R42 ;  /* 0x000000011111e824 */ /* 0x000fc400078e0a2a */
[----:B------:R-:W-:Y:S01]  /*7af0*/  @!P4 IMAD.MOV R13, RZ, RZ, -R13 ;  /* 0x000000ffff0dc224 */ /* 0x000fe200078e0a0d */
[C---:B------:R-:W-:Y:S01]  /*7b00*/  ISETP.GT.U32.AND P4, PT, R42.reuse, R16, PT ;  /* 0x000000102a00720c */ /* 0x040fe20003f84070 */
[C---:B------:R-:W-:Y:S01]  /*7b10*/  IMAD.HI.U32 R24, R45.reuse, R20, RZ ;  /* 0x000000142d187227 */ /* 0x040fe200078e00ff */
[----:B------:R-:W-:Y:S02]  /*7b20*/  ISETP.GT.U32.AND P6, PT, R42, R17, PT ;  /* 0x000000112a00720c */ /* 0x000fe40003fc4070 */
[----:B------:R-:W-:Y:S01]  /*7b30*/  STL [R1+0x14d4], R13 ;  /* 0x0014d40d01007387 */ /* 0x000fe20000100800 */
[----:B------:R-:W-:-:S04]  /*7b40*/  IMAD.HI.U32 R26, R45, R21, RZ ;  /* 0x000000152d1a7227 */ /* 0x000fc800078e00ff */
[----:B------:R-:W-:Y:S02]  /*7b50*/  IMAD.MOV R24, RZ, RZ, -R24 ;  /* 0x000000ffff187224 */ /* 0x000fe400078e0a18 */
[----:B------:R-:W-:Y:S02]  /*7b60*/  IMAD.MOV R26, RZ, RZ, -R26 ;  /* 0x000000ffff1a7224 */ /* 0x000fe400078e0a1a */
[----:B------:R-:W-:Y:S01]  /*7b70*/  @!P2 IMAD.MOV R14, RZ, RZ, -R14 ;  /* 0x000000ffff0ea224 */ /* 0x000fe200078e0a0e */
[C---:B------:R-:W-:Y:S01]  /*7b80*/  ISETP.GT.U32.AND P2, PT, R42.reuse, R18, PT ;  /* 0x000000122a00720c */ /* 0x040fe20003f44070 */
[C---:B------:R-:W-:Y:S02]  /*7b90*/  IMAD R20, R42.reuse, R24, R20 ;  /* 0x000000182a147224 */ /* 0x040fe400078e0214 */
        /* <DEDUP_REMOVED lines=8> */
[----:B------:R-:W-:-:S02]  /*7c20*/  VIADD R28, R3, 0x8d ;  /* 0x0000008d031c7836 */ /* 0x000fc40000000000 */
[----:B------:R-:W-:Y:S02]  /*7c30*/  VIADD R29, R3, 0x8c ;  /* 0x0000008c031d7836 */ /* 0x000fe40000000000 */
[--C-:B------:R-:W-:Y:S01]  /*7c40*/  @!P2 IMAD.IADD R18, R18, 0x1, -R42.reuse ;  /* 0x000000011212a824 */ /* 0x100fe200078e0a2a */
[----:B------:R-:W-:Y:S01]  /*7c50*/  IABS R22, R28 ;  /* 0x0000001c00167213 */ /* 0x000fe20000000000 */
[--C-:B------:R-:W-:Y:S01]  /*7c60*/  @!P0 IMAD.IADD R19, R19, 0x1, -R42.reuse ;  /* 0x0000000113138824 */ /* 0x100fe200078e0a2a */
[----:B------:R-:W-:Y:S01]  /*7c70*/  IABS R23, R29 ;  /* 0x0000001d00177213 */ /* 0x000fe20000000000 */
[----:B------:R-:W-:Y:S01]  /*7c80*/  @!P5 IMAD.MOV R15, RZ, RZ, -R15 ;  /* 0x000000ffff0fd224 */ /* 0x000fe200078e0a0f */
[----:B------:R-:W-:Y:S01]  /*7c90*/  ISETP.GE.AND P0, PT, R31, RZ, PT ;  /* 0x000000ff1f00720c */ /* 0x000fe20003f06270 */
[--C-:B------:R-:W-:Y:S01]  /*7ca0*/  @!P4 IMAD.IADD R20, R20, 0x1, -R42.reuse ;  /* 0x000000011414c824 */ /* 0x100fe200078e0a2a */
[----:B------:R-:W-:Y:S01]  /*7cb0*/  ISETP.GT.U32.AND P4, PT, R42, R18, PT ;  /* 0x000000122a00720c */ /* 0x000fe20003f84070 */
[----:B------:R-:W-:Y:S01]  /*7cc0*/  IMAD.HI.U32 R24, R45, R22, RZ ;  /* 0x000000162d187227 */ /* 0x000fe200078e00ff */
[----:B------:R-:W-:Y:S01]  /*7cd0*/  ISETP.GE.AND P2, PT, R30, RZ, PT ;  /* 0x000000ff1e00720c */ /* 0x000fe20003f46270 */
[----:B------:R-:W-:Y:S01]  /*7ce0*/  STL [R1+0x14dc], R15 ;  /* 0x0014dc0f01007387 */ /* 0x000fe20000100800 */
[C---:B------:R-:W-:Y:S01]  /*7cf0*/  ISETP.GT.U32.AND P5, PT, R42.reuse, R20, PT ;  /* 0x000000142a00720c */ /* 0x040fe20003fa4070 */
[----:B------:R-:W-:Y:S01]  /*7d00*/  @!P6 IMAD.IADD R21, R21, 0x1, -R42 ;  /* 0x000000011515e824 */ /* 0x000fe200078e0a2a */
[----:B------:R-:W-:Y:S01]  /*7d10*/  ISETP.GT.U32.AND P6, PT, R42, R19, PT ;  /* 0x000000132a00720c */ /* 0x000fe20003fc4070 */
[----:B------:R-:W-:-:S04]  /*7d20*/  IMAD.HI.U32 R25, R45, R23, RZ ;  /* 0x000000172d197227 */ /* 0x000fc800078e00ff */
[----:B------:R-:W-:Y:S02]  /*7d30*/  IMAD.MOV R24, RZ, RZ, -R24 ;  /* 0x000000ffff187224 */ /* 0x000fe400078e0a18 */
[----:B------:R-:W-:Y:S02]  /*7d40*/  VIADD R31, R3, 0x8b ;  /* 0x0000008b031f7836 */ /* 0x000fe40000000000 */
[----:B------:R-:W-:Y:S02]  /*7d50*/  IMAD.MOV R25, RZ, RZ, -R25 ;  /* 0x000000ffff197224 */ /* 0x000fe400078e0a19 */
[C---:B------:R-:W-:Y:S01]  /*7d60*/  IMAD R22, R42.reuse, R24, R22 ;  /* 0x000000182a167224 */ /* 0x040fe200078e0216 */
[----:B------:R-:W-:Y:S01]  /*7d70*/  IABS R24, R31 ;  /* 0x0000001f00187213 */ /* 0x000fe20000000000 */
[----:B------:R-:W-:Y:S02]  /*7d80*/  IMAD R23, R42, R25, R23 ;  /* 0x000000192a177224 */ /* 0x000fe400078e0217 */
[----:B------:R-:W-:Y:S01]  /*7d90*/  @!P4 IMAD.IADD R18, R18, 0x1, -R42 ;  /* 0x000000011212c824 */ /* 0x000fe200078e0a2a */
[----:B------:R-:W-:Y:S01]  /*7da0*/  ISETP.GE.AND P4, PT, R27, RZ, PT ;  /* 0x000000ff1b00720c */ /* 0x000fe20003f86270 */
[----:B------:R-:W-:-:S04]  /*7db0*/  IMAD.HI.U32 R27, R45, R24, RZ ;  /* 0x000000182d1b7227 */ /* 0x000fc800078e00ff */
[----:B------:R-:W-:Y:S01]  /*7dc0*/  @!P6 IMAD.IADD R19, R19, 0x1, -R42 ;  /* 0x000000011313e824 */ /* 0x000fe200078e0a2a */
[C---:B------:R-:W-:Y:S01]  /*7dd0*/  ISETP.GT.U32.AND P6, PT, R42.reuse, R23, PT ;  /* 0x000000172a00720c */ /* 0x040fe20003fc4070 */
[----:B------:R-:W-:Y:S02]  /*7de0*/  IMAD.MOV R27, RZ, RZ, -R27 ;  /* 0x000000ffff1b7224 */ /* 0x000fe400078e0a1b */
[----:B------:R-:W-:Y:S02]  /*7df0*/  VIADD R30, R3, 0x8a ;  /* 0x0000008a031e7836 */ /* 0x000fe40000000000 */
[C---:B------:R-:W-:Y:S02]  /*7e00*/  IMAD R24, R42.reuse, R27, R24 ;  /* 0x0000001b2a187224 */ /* 0x040fe400078e0218 */
[----:B------:R-:W-:Y:S01]  /*7e10*/  @!P1 IMAD.MOV R16, RZ, RZ, -R16 ;  /* 0x000000ffff109224 */ /* 0x000fe200078e0a10 */
[----:B------:R-:W-:Y:S01]  /*7e20*/  IABS R25, R30 ;  /* 0x0000001e00197213 */ /* 0x000fe20000000000 */
[----:B------:R-:W-:Y:S01]  /*7e30*/  @!P3 IMAD.MOV R17, RZ, RZ, -R17 ;  /* 0x000000ffff11b224 */ /* 0x000fe200078e0a11 */
[C---:B------:R-:W-:Y:S01]  /*7e40*/  ISETP.GT.U32.AND P1, PT, R42.reuse, R21, PT ;  /* 0x000000152a00720c */ /* 0x040fe20003f24070 */
[----:B------:R-:W-:Y:S01]  /*7e50*/  @!P0 IMAD.MOV R19, RZ, RZ, -R19 ;  /* 0x000000ffff138224 */ /* 0x000fe200078e0a13 */
[----:B------:R-:W-:Y:S01]  /*7e60*/  ISETP.GT.U32.AND P3, PT, R42, R22, PT ;  /* 0x000000162a00720c */ /* 0x000fe20003f64070 */
[--C-:B------:R-:W-:Y:S01]  /*7e70*/  @!P5 IMAD.IADD R20, R20, 0x1, -R42.reuse ;  /* 0x000000011414d824 */ /* 0x100fe200078e0a2a */
[C---:B------:R-:W-:Y:S01]  /*7e80*/  ISETP.GT.U32.AND P0, PT, R42.reuse, R24, PT ;  /* 0x000000182a00720c */ /* 0x040fe20003f04070 */
[----:B------:R-:W-:Y:S01]  /*7e90*/  @!P6 IMAD.IADD R23, R23, 0x1, -R42 ;  /* 0x000000011717e824 */ /* 0x000fe200078e0a2a */
[----:B------:R-:W-:Y:S01]  /*7ea0*/  ISETP.GE.AND P5, PT, R35, RZ, PT ;  /* 0x000000ff2300720c */ /* 0x000fe20003fa6270 */
[----:B------:R-:W-:Y:S01]  /*7eb0*/  IMAD.HI.U32 R26, R45, R25, RZ ;  /* 0x000000192d1a7227 */ /* 0x000fe200078e00ff */
[----:B------:R-:W-:Y:S03]  /*7ec0*/  STL [R1+0x14e0], R16 ;  /* 0x0014e01001007387 */ /* 0x000fe60000100800 */
[----:B------:R-:W-:Y:S01]  /*7ed0*/  @!P2 IMAD.MOV R18, RZ, RZ, -R18 ;  /* 0x000000ffff12a224 */ /* 0x000fe200078e0a12 */
[----:B------:R-:W-:Y:S01]  /*7ee0*/  ISETP.GT.U32.AND P2, PT, R42, R23, PT ;  /* 0x000000172a00720c */ /* 0x000fe20003f44070 */
[----:B------:R-:W-:Y:S01]  /*7ef0*/  IMAD.MOV R26, RZ, RZ, -R26 ;  /* 0x000000ffff1a7224 */ /* 0x000fe200078e0a1a */
[----:B------:R-:W-:Y:S01]  /*7f00*/  STL [R1+0x14e4], R17 ;  /* 0x0014e41101007387 */ /* 0x000fe20000100800 */
[--C-:B------:R-:W-:Y:S01]  /*7f10*/  @!P1 IMAD.IADD R21, R21, 0x1, -R42.reuse ;  /* 0x0000000115159824 */ /* 0x100fe200078e0a2a */
[----:B------:R-:W-:Y:S01]  /*7f20*/  ISETP.GE.AND P1, PT, R28, RZ, PT ;  /* 0x000000ff1c00720c */ /* 0x000fe20003f26270 */
[--C-:B------:R-:W-:Y:S01]  /*7f30*/  @!P3 IMAD.IADD R22, R22, 0x1, -R42.reuse ;  /* 0x000000011616b824 */ /* 0x100fe200078e0a2a */
[----:B------:R-:W-:Y:S01]  /*7f40*/  ISETP.GE.AND P3, PT, R29, RZ, PT ;  /* 0x000000ff1d00720c */ /* 0x000fe20003f66270 */
[C---:B------:R-:W-:Y:S01]  /*7f50*/  IMAD R25, R42.reuse, R26, R25 ;  /* 0x0000001a2a197224 */ /* 0x040fe200078e0219 */
[----:B------:R-:W-:Y:S01]  /*7f60*/  STL [R1+0x14e8], R18 ;  /* 0x0014e81201007387 */ /* 0x000fe20000100800 */
[C---:B------:R-:W-:Y:S01]  /*7f70*/  VIADD R35, R3.reuse, 0x88 ;  /* 0x0000008803237836 */ /* 0x040fe20000000000 */
[----:B------:R-:W-:Y:S01]  /*7f80*/  ISETP.GT.U32.AND P6, PT, R42, R22, PT ;  /* 0x000000162a00720c */ /* 0x000fe20003fc4070 */
[----:B------:R-:W-:Y:S01]  /*7f90*/  @!P0 IMAD.IADD R24, R24, 0x1, -R42 ;  /* 0x0000000118188824 */ /* 0x000fe200078e0a2a */
[----:B------:R-:W-:Y:S01]  /*7fa0*/  STL [R1+0x14ec], R19 ;  /* 0x0014ec1301007387 */ /* 0x000fe20000100800 */
[----:B------:R-:W-:Y:S01]  /*7fb0*/  @!P5 IMAD.MOV R21, RZ, RZ, -R21 ;  /* 0x000000ffff15d224 */ /* 0x000fe200078e0a15 */
[C---:B------:R-:W-:Y:S01]  /*7fc0*/  ISETP.GT.U32.AND P5, PT, R42.reuse, R25, PT ;  /* 0x000000192a00720c */ /* 0x040fe20003fa4070 */
[----:B------:R-:W-:Y:S01]  /*7fd0*/  VIADD R29, R3, 0x89 ;  /* 0x00000089031d7836 */ /* 0x000fe20000000000 */
[----:B------:R-:W-:Y:S01]  /*7fe0*/  IABS R27, R35 ;  /* 0x00000023001b7213 */ /* 0x000fe20000000000 */
[----:B------:R-:W-:Y:S01]  /*7ff0*/  @!P4 IMAD.MOV R20, RZ, RZ, -R20 ;  /* 0x000000ffff14c224 */ /* 0x000fe200078e0a14 */
[----:B------:R-:W-:Y:S01]  /*8000*/  ISETP.GT.U32.AND P0, PT, R42, R24, PT ;  /* 0x000000182a00720c */ /* 0x000fe20003f04070 */
[--C-:B------:R-:W-:Y:S01]  /*8010*/  @!P2 IMAD.IADD R23, R23, 0x1, -R42.reuse ;  /* 0x000000011717a824 */ /* 0x100fe200078e0a2a */
[----:B------:R-:W-:Y:S01]  /*8020*/  IABS R26, R29 ;  /* 0x0000001d001a7213 */ /* 0x000fe20000000000 */
[----:B------:R-:W-:Y:S01]  /*8030*/  VIADD R60, R3, 0x11 ;  /* 0x00000011033c7836 */ /* 0x000fe20000000000 */
[----:B------:R-:W-:Y:S01]  /*8040*/  ISETP.GE.AND P4, PT, R31, RZ, PT ;  /* 0x000000ff1f00720c */ /* 0x000fe20003f86270 */
[----:B------:R-:W-:Y:S01]  /*8050*/  @!P6 IMAD.IADD R22, R22, 0x1, -R42 ;  /* 0x000000011616e824 */ /* 0x000fe200078e0a2a */
[----:B------:R-:W-:Y:S01]  /*8060*/  ISETP.GE.AND P2, PT, R29, RZ, PT ;  /* 0x000000ff1d00720c */ /* 0x000fe20003f46270 */
[----:B------:R-:W-:Y:S01]  /*8070*/  IMAD.HI.U32 R29, R45, R27, RZ ;  /* 0x0000001b2d1d7227 */ /* 0x000fe200078e00ff */
[----:B------:R-:W-:Y:S01]  /*8080*/  ISETP.GE.AND P6, PT, R30, RZ, PT ;  /* 0x000000ff1e00720c */ /* 0x000fe20003fc6270 */
[----:B------:R-:W-:Y:S02]  /*8090*/  STL [R1+0x14f0], R20 ;  /* 0x0014f01401007387 */ /* 0x000fe40000100800 */
[----:B------:R-:W-:-:S02]  /*80a0*/  IMAD.MOV R29, RZ, RZ, -R29 ;  /* 0x000000ffff1d7224 */ /* 0x000fc400078e0a1d */
[--C-:B------:R-:W-:Y:S01]  /*80b0*/  @!P5 IMAD.IADD R25, R25, 0x1, -R42.reuse ;  /* 0x000000011919d824 */ /* 0x100fe200078e0a2a */
[----:B------:R-:W-:Y:S01]  /*80c0*/  ISETP.GE.AND P5, PT, R35, RZ, PT ;  /* 0x000000ff2300720c */ /* 0x000fe20003fa6270 */
[----:B------:R-:W-:Y:S01]  /*80d0*/  VIADD R31, R3, 0x87 ;  /* 0x00000087031f7836 */ /* 0x000fe20000000000 */
[----:B------:R-:W-:Y:S01]  /*80e0*/  STL [R1+0x14f4], R21 ;  /* 0x0014f41501007387 */ /* 0x000fe20000100800 */
[----:B------:R-:W-:Y:S02]  /*80f0*/  @!P0 IMAD.IADD R24, R24, 0x1, -R42 ;  /* 0x0000000118188824 */ /* 0x000fe400078e0a2a */
[----:B------:R-:W-:Y:S01]  /*8100*/  IMAD R27, R42, R29, R27 ;  /* 0x0000001d2a1b7224 */ /* 0x000fe200078e021b */
[----:B------:R-:W-:Y:S01]  /*8110*/  IABS R30, R31 ;  /* 0x0000001f001e7213 */ /* 0x000fe20000000000 */
[----:B------:R-:W-:-:S04]  /*8120*/  IMAD.HI.U32 R28, R45, R26, RZ ;  /* 0x0000001a2d1c7227 */ /* 0x000fc800078e00ff */
[----:B------:R-:W-:Y:S01]  /*8130*/  @!P1 IMAD.MOV R22, RZ, RZ, -R22 ;  /* 0x000000ffff169224 */ /* 0x000fe200078e0a16 */
[C---:B------:R-:W-:Y:S01]  /*8140*/  ISETP.GT.U32.AND P1, PT, R42.reuse, R25, PT ;  /* 0x000000192a00720c */ /* 0x040fe20003f24070 */
[----:B------:R-:W-:Y:S01]  /*8150*/  @!P4 IMAD.MOV R24, RZ, RZ, -R24 ;  /* 0x000000ffff18c224 */ /* 0x000fe200078e0a18 */
[C---:B------:R-:W-:Y:S01]  /*8160*/  ISETP.GT.U32.AND P4, PT, R42.reuse, R27, PT ;  /* 0x0000001b2a00720c */ /* 0x040fe20003f84070 */
[----:B------:R-:W-:Y:S01]  /*8170*/  IMAD.MOV R28, RZ, RZ, -R28 ;  /* 0x000000ffff1c7224 */ /* 0x000fe200078e0a1c */
[----:B------:R-:W-:Y:S01]  /*8180*/  STL [R1+0x14f8], R22 ;  /* 0x0014f81601007387 */ /* 0x000fe20000100800 */
[----:B------:R-:W-:Y:S01]  /*8190*/  @!P3 IMAD.MOV R23, RZ, RZ, -R23 ;  /* 0x000000ffff17b224 */ /* 0x000fe200078e0a17 */
[----:B------:R-:W-:Y:S01]  /*81a0*/  ISETP.GE.AND P3, PT, R31, RZ, PT ;  /* 0x000000ff1f00720c */ /* 0x000fe20003f66270 */
[C---:B------:R-:W-:Y:S02]  /*81b0*/  IMAD R26, R42.reuse, R28, R26 ;  /* 0x0000001c2a1a7224 */ /* 0x040fe400078e021a */
[----:B------:R-:W-:Y:S01]  /*81c0*/  IMAD.HI.U32 R28, R45, R30, RZ ;  /* 0x0000001e2d1c7227 */ /* 0x000fe200078e00ff */
[----:B------:R-:W-:Y:S02]  /*81d0*/  STL [R1+0x14fc], R23 ;  /* 0x0014fc1701007387 */ /* 0x000fe40000100800 */
[----:B------:R-:W-:Y:S01]  /*81e0*/  ISETP.GT.U32.AND P0, PT, R42, R26, PT ;  /* 0x0000001a2a00720c */ /* 0x000fe20003f04070 */
[----:B------:R-:W-:Y:S01]  /*81f0*/  VIADD R31, R3, 0x86 ;  /* 0x00000086031f7836 */ /* 0x000fe20000000000 */
[----:B------:R-:W-:Y:S01]  /*8200*/  STL [R1+0x1500], R24 ;  /* 0x0015001801007387 */ /* 0x000fe20000100800 */
[----:B------:R-:W-:-:S02]  /*8210*/  IMAD.MOV R28, RZ, RZ, -R28 ;  /* 0x000000ffff1c7224 */ /* 0x000fc400078e0a1c */
[----:B------:R-:W-:Y:S01]  /*8220*/  @!P1 IMAD.IADD R25, R25, 0x1, -R42 ;  /* 0x0000000119199824 */ /* 0x000fe200078e0a2a */
[----:B------:R-:W-:Y:S01]  /*8230*/  ISETP.GE.AND P1, PT, R31, RZ, PT ;  /* 0x000000ff1f00720c */ /* 0x000fe20003f26270 */
[C---:B------:R-:W-:Y:S01]  /*8240*/  IMAD R30, R42.reuse, R28, R30 ;  /* 0x0000001c2a1e7224 */ /* 0x040fe200078e021e */
[----:B------:R-:W-:Y:S01]  /*8250*/  IABS R31, R31 ;  /* 0x0000001f001f7213 */ /* 0x000fe20000000000 */
[----:B------:R-:W-:Y:S02]  /*8260*/  @!P4 IMAD.IADD R27, R27, 0x1, -R42 ;  /* 0x000000011b1bc824 */ /* 0x000fe400078e0a2a */
        /* <DEDUP_REMOVED lines=8> */
[C---:B------:R-:W-:Y:S02]  /*82f0*/  IMAD R31, R42.reuse, R36, R31 ;  /* 0x000000242a1f7224 */ /* 0x040fe400078e021f */
[C---:B------:R-:W-:Y:S01]  /*8300*/  IMAD R32, R42.reuse, R35, R32 ;  /* 0x000000232a207224 */ /* 0x040fe200078e0220 */
[----:B------:R-:W-:Y:S01]  /*8310*/  IABS R35, R53 ;  /* 0x0000003500237213 */ /* 0x000fe20000000000 */
[--C-:B------:R-:W-:Y:S01]  /*8320*/  @!P4 IMAD.IADD R27, R27, 0x1, -R42.reuse ;  /* 0x000000011b1bc824 */ /* 0x100fe200078e0a2a */
[----:B------:R-:W-:Y:S01]  /*8330*/  ISETP.GT.U32.AND P4, PT, R42, R31, PT ;  /* 0x0000001f2a00720c */ /* 0x000fe20003f84070 */
[----:B------:R-:W-:Y:S01]  /*8340*/  @!P6 IMAD.IADD R30, R30, 0x1, -R42 ;  /* 0x000000011e1ee824 */ /* 0x000fe200078e0a2a */
[----:B------:R-:W-:Y:S01]  /*8350*/  ISETP.GT.U32.AND P6, PT, R42, R32, PT ;  /* 0x000000202a00720c */ /* 0x000fe20003fc4070 */
[----:B------:R-:W-:-:S04]  /*8360*/  IMAD.HI.U32 R29, R45, R33, RZ ;  /* 0x000000212d1d7227 */ /* 0x000fc800078e00ff */
[----:B------:R-:W-:Y:S02]  /*8370*/  IMAD.MOV R29, RZ, RZ, -R29 ;  /* 0x000000ffff1d7224 */ /* 0x000fe400078e0a1d */
[--C-:B------:R-:W-:Y:S02]  /*8380*/  @!P0 IMAD.IADD R26, R26, 0x1, -R42.reuse ;  /* 0x000000011a1a8824 */ /* 0x100fe400078e0a2a */
[C---:B------:R-:W-:Y:S01]  /*8390*/  IMAD R33, R42.reuse, R29, R33 ;  /* 0x0000001d2a217224 */ /* 0x040fe200078e0221 */
[----:B------:R-:W-:Y:S01]  /*83a0*/  IABS R29, R54 ;  /* 0x00000036001d7213 */ /* 0x000fe20000000000 */
[--C-:B------:R-:W-:Y:S01]  /*83b0*/  @!P4 IMAD.IADD R31, R31, 0x1, -R42.reuse ;  /* 0x000000011f1fc824 */ /* 0x100fe200078e0a2a */
[----:B------:R-:W-:Y:S01]  /*83c0*/  ISETP.GT.U32.AND P4, PT, R42, R30, PT ;  /* 0x0000001e2a00720c */ /* 0x000fe20003f84070 */
[----:B------:R-:W-:Y:S01]  /*83d0*/  @!P6 IMAD.IADD R32, R32, 0x1, -R42 ;  /* 0x000000012020e824 */ /* 0x000fe200078e0a2a */
[----:B------:R-:W-:Y:S01]  /*83e0*/  ISETP.GT.U32.AND P0, PT, R42, R26, PT ;  /* 0x0000001a2a00720c */ /* 0x000fe20003f04070 */
[----:B------:R-:W-:-:S03]  /*83f0*/  IMAD.HI.U32 R28, R45, R34, RZ ;  /* 0x000000222d1c7227 */ /* 0x000fc600078e00ff */
[----:B------:R-:W-:Y:S01]  /*8400*/  ISETP.GT.U32.AND P6, PT, R42, R32, PT ;  /* 0x000000202a00720c */ /* 0x000fe20003fc4070 */
[----:B------:R-:W-:Y:S02]  /*8410*/  IMAD.MOV R28, RZ, RZ, -R28 ;  /* 0x000000ffff1c7224 */ /* 0x000fe400078e0a1c */
[----:B------:R-:W-:-:S04]  /*8420*/  IMAD.HI.U32 R37, R45, R29, RZ ;  /* 0x0000001d2d257227 */ /* 0x000fc800078e00ff */
[----:B------:R-:W-:Y:S02]  /*8430*/  IMAD R34, R42, R28, R34 ;  /* 0x0000001c2a227224 */ /* 0x000fe400078e0222 */
[----:B------:R-:W-:Y:S02]  /*8440*/  IMAD.MOV R37, RZ, RZ, -R37 ;  /* 0x000000ffff257224 */ /* 0x000fe400078e0a25 */
[--C-:B------:R-:W-:Y:S01]  /*8450*/  @!P4 IMAD.IADD R30, R30, 0x1, -R42.reuse ;  /* 0x000000011e1ec824 */ /* 0x100fe200078e0a2a */
[C---:B------:R-:W-:Y:S01]  /*8460*/  ISETP.GT.U32.AND P4, PT, R42.reuse, R34, PT ;  /* 0x000000222a00720c */ /* 0x040fe20003f84070 */
[----:B------:R-:W-:Y:S02]  /*8470*/  IMAD R29, R42, R37, R29 ;  /* 0x000000252a1d7224 */ /* 0x000fe400078e021d */
[--C-:B------:R-:W-:Y:S01]  /*8480*/  @!P0 IMAD.IADD R26, R26, 0x1, -R42.reuse ;  /* 0x000000011a1a8824 */ /* 0x100fe200078e0a2a */
[----:B------:R-:W-:Y:S01]  /*8490*/  ISETP.GE.AND P0, PT, R44, RZ, PT ;  /* 0x000000ff2c00720c */ /* 0x000fe20003f06270 */
[----:B------:R-:W-:Y:S01]  /*84a0*/  @!P6 IMAD.IADD R32, R32, 0x1, -R42 ;  /* 0x000000012020e824 */ /* 0x000fe200078e0a2a */
[C---:B------:R-:W-:Y:S01]  /*84b0*/  ISETP.GT.U32.AND P6, PT, R42.reuse, R29, PT ;  /* 0x0000001d2a00720c */ /* 0x040fe20003fc4070 */
[----:B------:R-:W-:Y:S01]  /*84c0*/  @!P2 IMAD.MOV R26, RZ, RZ, -R26 ;  /* 0x000000ffff1aa224 */ /* 0x000fe200078e0a1a */
[----:B------:R-:W-:Y:S01]  /*84d0*/  ISETP.GT.U32.AND P2, PT, R42, R31, PT ;  /* 0x0000001f2a00720c */ /* 0x000fe20003f44070 */
[----:B------:R-:W-:-:S03]  /*84e0*/  IMAD.HI.U32 R28, R45, R35, RZ ;  /* 0x000000232d1c7227 */ /* 0x000fc600078e00ff */
[----:B------:R-:W-:Y:S01]  /*84f0*/  STL [R1+0x1508], R26 ;  /* 0x0015081a01007387 */ /* 0x000fe20000100800 */
[----:B------:R-:W-:Y:S02]  /*8500*/  VIADD R44, R3, 0x7f ;  /* 0x0000007f032c7836 */ /* 0x000fe40000000000 */
[----:B------:R-:W-:Y:S02]  /*8510*/  IMAD.MOV R28, RZ, RZ, -R28 ;  /* 0x000000ffff1c7224 */ /* 0x000fe400078e0a1c */
[--C-:B------:R-:W-:Y:S01]  /*8520*/  @!P4 IMAD.IADD R34, R34, 0x1, -R42.reuse ;  /* 0x000000012222c824 */ /* 0x100fe200078e0a2a */
[----:B------:R-:W-:Y:S01]  /*8530*/  IABS R39, R44 ;  /* 0x0000002c00277213 */ /* 0x000fe20000000000 */
[C---:B------:R-:W-:Y:S01]  /*8540*/  IMAD R35, R42.reuse, R28, R35 ;  /* 0x0000001c2a237224 */ /* 0x040fe200078e0223 */
[----:B------:R-:W-:Y:S01]  /*8550*/  ISETP.GE.AND P4, PT, R47, RZ, PT ;  /* 0x000000ff2f00720c */ /* 0x000fe20003f86270 */
[----:B------:R-:W-:Y:S01]  /*8560*/  @!P5 IMAD.MOV R27, RZ, RZ, -R27 ;  /* 0x000000ffff1bd224 */ /* 0x000fe200078e0a1b */
[C---:B------:R-:W-:Y:S01]  /*8570*/  ISETP.GT.U32.AND P5, PT, R42.reuse, R33, PT ;  /* 0x000000212a00720c */ /* 0x040fe20003fa4070 */
[----:B------:R-:W-:Y:S01]  /*8580*/  @!P6 IMAD.IADD R29, R29, 0x1, -R42 ;  /* 0x000000011d1de824 */ /* 0x000fe200078e0a2a */
[----:B------:R-:W-:Y:S01]  /*8590*/  ISETP.GT.U32.AND P6, PT, R42, R34, PT ;  /* 0x000000222a00720c */ /* 0x000fe20003fc4070 */
[----:B------:R-:W-:-:S04]  /*85a0*/  IMAD.HI.U32 R36, R45, R39, RZ ;  /* 0x000000272d247227 */ /* 0x000fc800078e00ff */
[----:B------:R-:W-:Y:S01]  /*85b0*/  @!P2 IMAD.IADD R31, R31, 0x1, -R42 ;  /* 0x000000011f1fa824 */ /* 0x000fe200078e0a2a */
[----:B------:R-:W-:Y:S01]  /*85c0*/  ISETP.GT.U32.AND P2, PT, R42, R35, PT ;  /* 0x000000232a00720c */ /* 0x000fe20003f44070 */
[----:B------:R-:W-:-:S04]  /*85d0*/  IMAD.HI.U32 R28, R45, R40, RZ ;  /* 0x000000282d1c7227 */ /* 0x000fc800078e00ff */
[----:B------:R-:W-:Y:S02]  /*85e0*/  IMAD.MOV R36, RZ, RZ, -R36 ;  /* 0x000000ffff247224 */ /* 0x000fe400078e0a24 */
[----:B------:R-:W-:Y:S02]  /*85f0*/  VIADD R47, R3, 0x7e ;  /* 0x0000007e032f7836 */ /* 0x000fe40000000000 */
[----:B------:R-:W-:Y:S02]  /*8600*/  IMAD.MOV R28, RZ, RZ, -R28 ;  /* 0x000000ffff1c7224 */ /* 0x000fe400078e0a1c */
[----:B------:R-:W-:Y:S01]  /*8610*/  IMAD R39, R42, R36, R39 ;  /* 0x000000242a277224 */ /* 0x000fe200078e0227 */
[----:B------:R-:W-:Y:S01]  /*8620*/  IABS R38, R47 ;  /* 0x0000002f00267213 */ /* 0x000fe20000000000 */
[----:B------:R-:W-:Y:S01]  /*8630*/  @!P5 IMAD.IADD R33, R33, 0x1, -R42 ;  /* 0x000000012121d824 */ /* 0x000fe200078e0a2a */
[----:B------:R-:W-:Y:S01]  /*8640*/  ISETP.GE.AND P5, PT, R46, RZ, PT ;  /* 0x000000ff2e00720c */ /* 0x000fe20003fa6270 */
[----:B------:R-:W-:-:S02]  /*8650*/  IMAD R40, R42, R28, R40 ;  /* 0x0000001c2a287224 */ /* 0x000fc400078e0228 */
[--C-:B------:R-:W-:Y:S01]  /*8660*/  @!P6 IMAD.IADD R34, R34, 0x1, -R42.reuse ;  /* 0x000000012222e824 */ /* 0x100fe200078e0a2a */
[C---:B------:R-:W-:Y:S01]  /*8670*/  ISETP.GT.U32.AND P6, PT, R42.reuse, R39, PT ;  /* 0x000000272a00720c */ /* 0x040fe20003fc4070 */
[----:B------:R-:W-:Y:S01]  /*8680*/  @!P2 IMAD.IADD R35, R35, 0x1, -R42 ;  /* 0x000000012323a824 */ /* 0x000fe200078e0a2a */
[----:B------:R-:W-:Y:S01]  /*8690*/  ISETP.GT.U32.AND P2, PT, R42, R33, PT ;  /* 0x000000212a00720c */ /* 0x000fe20003f44070 */
[----:B------:R-:W-:-:S04]  /*86a0*/  IMAD.HI.U32 R37, R45, R38, RZ ;  /* 0x000000262d257227 */ /* 0x000fc800078e00ff */
[----:B------:R-:W-:Y:S01]  /*86b0*/  @!P0 IMAD.MOV R32, RZ, RZ, -R32 ;  /* 0x000000ffff208224 */ /* 0x000fe200078e0a20 */
[C---:B------:R-:W-:Y:S01]  /*86c0*/  ISETP.GT.U32.AND P0, PT, R42.reuse, R40, PT ;  /* 0x000000282a00720c */ /* 0x040fe20003f04070 */
[----:B------:R-:W-:Y:S01]  /*86d0*/  @!P1 IMAD.MOV R31, RZ, RZ, -R31 ;  /* 0x000000ffff1f9224 */ /* 0x000fe200078e0a1f */
[C---:B------:R-:W-:Y:S01]  /*86e0*/  ISETP.GT.U32.AND P1, PT, R42.reuse, R35, PT ;  /* 0x000000232a00720c */ /* 0x040fe20003f24070 */
[----:B------:R-:W-:Y:S02]  /*86f0*/  IMAD.MOV R37, RZ, RZ, -R37 ;  /* 0x000000ffff257224 */ /* 0x000fe400078e0a25 */
[----:B------:R-:W-:Y:S01]  /*8700*/  @!P3 IMAD.MOV R30, RZ, RZ, -R30 ;  /* 0x000000ffff1eb224 */ /* 0x000fe200078e0a1e */
[C---:B------:R-:W-:Y:S01]  /*8710*/  ISETP.GT.U32.AND P3, PT, R42.reuse, R29, PT ;  /* 0x0000001d2a00720c */ /* 0x040fe20003f64070 */
[----:B------:R-:W-:Y:S02]  /*8720*/  IMAD R38, R42, R37, R38 ;  /* 0x000000252a267224 */ /* 0x000fe400078e0226 */
[----:B------:R-:W-:-:S02]  /*8730*/  VIADD R46, R3, 0x7d ;  /* 0x0000007d032e7836 */ /* 0x000fc40000000000 */
[--C-:B------:R-:W-:Y:S01]  /*8740*/  @!P6 IMAD.IADD R39, R39, 0x1, -R42.reuse ;  /* 0x000000012727e824 */ /* 0x100fe200078e0a2a */
[----:B------:R-:W-:Y:S01]  /*8750*/  ISETP.GT.U32.AND P6, PT, R42, R38, PT ;  /* 0x000000262a00720c */ /* 0x000fe20003fc4070 */
[--C-:B------:R-:W-:Y:S01]  /*8760*/  @!P2 IMAD.IADD R33, R33, 0x1, -R42.reuse ;  /* 0x000000012121a824 */ /* 0x100fe200078e0a2a */
[----:B------:R-:W-:Y:S01]  /*8770*/  IABS R28, R46 ;  /* 0x0000002e001c7213 */ /* 0x000fe20000000000 */
[--C-:B------:R-:W-:Y:S01]  /*8780*/  @!P0 IMAD.IADD R40, R40, 0x1, -R42.reuse ;  /* 0x0000000128288824 */ /* 0x100fe200078e0a2a */
[----:B------:R-:W-:Y:S01]  /*8790*/  ISETP.GE.AND P2, PT, R53, RZ, PT ;  /* 0x000000ff3500720c */ /* 0x000fe20003f46270 */
[----:B------:R-:W-:Y:S01]  /*87a0*/  @!P1 IMAD.IADD R35, R35, 0x1, -R42 ;  /* 0x0000000123239824 */ /* 0x000fe200078e0a2a */
[----:B------:R-:W-:Y:S01]  /*87b0*/  ISETP.GE.AND P1, PT, R54, RZ, PT ;  /* 0x000000ff3600720c */ /* 0x000fe20003f26270 */
[----:B------:R-:W-:Y:S01]  /*87c0*/  @!P5 IMAD.MOV R33, RZ, RZ, -R33 ;  /* 0x000000ffff21d224 */ /* 0x000fe200078e0a21 */
[----:B------:R-:W-:Y:S01]  /*87d0*/  ISETP.GT.U32.AND P5, PT, R42, R40, PT ;  /* 0x000000282a00720c */ /* 0x000fe20003fa4070 */
[----:B------:R-:W-:Y:S01]  /*87e0*/  IMAD.HI.U32 R36, R45, R28, RZ ;  /* 0x0000001c2d247227 */ /* 0x000fe200078e00ff */
[----:B------:R-:W-:-:S03]  /*87f0*/  ISETP.GE.AND P0, PT, R44, RZ, PT ;  /* 0x000000ff2c00720c */ /* 0x000fc60003f06270 */
[----:B------:R-:W-:Y:S01]  /*8800*/  @!P3 IMAD.IADD R29, R29, 0x1, -R42 ;  /* 0x000000011d1db824 */ /* 0x000fe200078e0a2a */
[----:B------:R-:W-:Y:S01]  /*8810*/  ISETP.GE.AND P3, PT, R55, RZ, PT ;  /* 0x000000ff3700720c */ /* 0x000fe20003f66270 */
[----:B------:R-:W-:Y:S02]  /*8820*/  IMAD.MOV R36, RZ, RZ, -R36 ;  /* 0x000000ffff247224 */ /* 0x000fe400078e0a24 */
[----:B------:R-:W-:Y:S02]  /*8830*/  @!P6 IMAD.IADD R38, R38, 0x1, -R42 ;  /* 0x000000012626e824 */ /* 0x000fe400078e0a2a */
[----:B-1----:R-:W-:Y:S02]  /*8840*/  IMAD.MOV.U32 R0, RZ, RZ, R29 ;  /* 0x000000ffff007224 */ /* 0x002fe400078e001d */
[C---:B------:R-:W-:Y:S01]  /*8850*/  IMAD R28, R42.reuse, R36, R28 ;  /* 0x000000242a1c7224 */ /* 0x040fe200078e021c */
[----:B------:R-:W-:Y:S01]  /*8860*/  ISETP.GT.U32.AND P6, PT, R42, R38, PT ;  /* 0x000000262a00720c */ /* 0x000fe20003fc4070 */
[----:B------:R-:W-:-:S02]  /*8870*/  VIADD R44, R3, 0x7b ;  /* 0x0000007b032c7836 */ /* 0x000fc40000000000 */
[----:B------:R-:W-:Y:S01]  /*8880*/  @!P1 IMAD.MOV R0, RZ, RZ, -R0 ;  /* 0x000000ffff009224 */ /* 0x000fe200078e0a00 */
[----:B------:R-:W-:Y:S01]  /*8890*/  ISETP.GT.U32.AND P1, PT, R42, R28, PT ;  /* 0x0000001c2a00720c */ /* 0x000fe20003f24070 */
[----:B------:R-:W-:Y:S01]  /*88a0*/  @!P5 IMAD.IADD R40, R40, 0x1, -R42 ;  /* 0x000000012828d824 */ /* 0x000fe200078e0a2a */
[----:B------:R-:W-:Y:S01]  /*88b0*/  IABS R29, R44 ;  /* 0x0000002c001d7213 */ /* 0x000fe20000000000 */
[----:B------:R-:W-:Y:S01]  /*88c0*/  @!P2 IMAD.MOV R35, RZ, RZ, -R35 ;  /* 0x000000ffff23a224 */ /* 0x000fe200078e0a23 */
[----:B------:R1:W-:Y:S01]  /*88d0*/  STL [R1+0x18c], R0 ;  /* 0x00018c0001007387 */ /* 0x0003e20000100800 */
[----:B------:R-:W-:Y:S01]  /*88e0*/  ISETP.GE.AND P2, PT, R47, RZ, PT ;  /* 0x000000ff2f00720c */ /* 0x000fe20003f46270 */
[C---:B------:R-:W-:Y:S01]  /*88f0*/  VIADD R55, R3.reuse, 0x7c ;  /* 0x0000007c03377836 */ /* 0x040fe20000000000 */
[----:B------:R-:W-:Y:S01]  /*8900*/  ISETP.GE.AND P5, PT, R46, RZ, PT ;  /* 0x000000ff2e00720c */ /* 0x000fe20003fa6270 */
[----:B------:R-:W-:Y:S01]  /*8910*/  @!P4 IMAD.MOV R34, RZ, RZ, -R34 ;  /* 0x000000ffff22c224 */ /* 0x000fe200078e0a22 */
[----:B------:R-:W-:Y:S01]  /*8920*/  ISETP.GT.U32.AND P4, PT, R42, R39, PT ;  /* 0x000000272a00720c */ /* 0x000fe20003f84070 */
[----:B------:R-:W-:Y:S01]  /*8930*/  @!P6 IMAD.IADD R38, R38, 0x1, -R42 ;  /* 0x000000012626e824 */ /* 0x000fe200078e0a2a */
[----:B------:R-:W-:Y:S01]  /*8940*/  IABS R37, R55 ;  /* 0x0000003700257213 */ /* 0x000fe20000000000 */
[----:B------:R-:W-:-:S02]  /*8950*/  VIADD R47, R3, 0x7a ;  /* 0x0000007a032f7836 */ /* 0x000fc40000000000 */
[----:B-1----:R-:W-:Y:S02]  /*8960*/  IMAD.MOV.U32 R0, RZ, RZ, R40 ;  /* 0x000000ffff007224 */ /* 0x002fe400078e0028 */
[----:B------:R-:W-:Y:S01]  /*8970*/  IMAD.HI.U32 R40, R45, R29, RZ ;  /* 0x0000001d2d287227 */ /* 0x000fe200078e00ff */
[----:B------:R-:W-:-:S03]  /*8980*/  IABS R46, R47 ;  /* 0x0000002f002e7213 */ /* 0x000fc60000000000 */
[----:B------:R-:W-:Y:S01]  /*8990*/  @!P3 IMAD.MOV R0, RZ, RZ, -R0 ;  /* 0x000000ffff00b224 */ /* 0x000fe200078e0a00 */
[----:B------:R-:W-:Y:S01]  /*89a0*/  ISETP.GE.AND P3, PT, R44, RZ, PT ;  /* 0x000000ff2c00720c */ /* 0x000fe20003f66270 */
[----:B------:R-:W-:Y:S02]  /*89b0*/  IMAD.MOV R40, RZ, RZ, -R40 ;  /* 0x000000ffff287224 */ /* 0x000fe400078e0a28 */
[----:B------:R-:W-:Y:S01]  /*89c0*/  @!P1 IMAD.IADD R28, R28, 0x1, -R42 ;  /* 0x000000011c1c9824 */ /* 0x000fe200078e0a2a */
[----:B------:R1:W-:Y:S01]  /*89d0*/  STL [R1+0x1a0], R0 ;  /* 0x0001a00001007387 */ /* 0x0003e20000100800 */
[C---:B------:R-:W-:Y:S02]  /*89e0*/  IMAD R29, R42.reuse, R40, R29 ;  /* 0x000000282a1d7224 */ /* 0x040fe400078e021d */
[----:B------:R-:W-:Y:S01]  /*89f0*/  IMAD.HI.U32 R36, R45, R37, RZ ;  /* 0x000000252d247227 */ /* 0x000fe200078e00ff */
[----:B------:R-:W-:-:S03]  /*8a00*/  ISETP.GT.U32.AND P1, PT, R42, R28, PT ;  /* 0x0000001c2a00720c */ /* 0x000fc60003f24070 */
[----:B------:R-:W-:Y:S02]  /*8a10*/  IMAD.MOV R36, RZ, RZ, -R36 ;  /* 0x000000ffff247224 */ /* 0x000fe400078e0a24 */
[----:B------:R-:W-:Y:S02]  /*8a20*/  VIADD R44, R3, 0x79 ;  /* 0x00000079032c7836 */ /* 0x000fe40000000000 */
[----:B-1----:R-:W-:Y:S02]  /*8a30*/  IMAD.MOV.U32 R0, RZ, RZ, R38 ;  /* 0x000000ffff007224 */ /* 0x002fe400078e0026 */
[C---:B------:R-:W-:Y:S02]  /*8a40*/  IMAD R37, R42.reuse, R36, R37 ;  /* 0x000000242a257224 */ /* 0x040fe400078e0225 */
[----:B------:R-:W-:Y:S01]  /*8a50*/  @!P2 IMAD.MOV R0, RZ, RZ, -R0 ;  /* 0x000000ffff00a224 */ /* 0x000fe200078e0a00 */
[C---:B------:R-:W-:Y:S01]  /*8a60*/  ISETP.GT.U32.AND P2, PT, R42.reuse, R29, PT ;  /* 0x0000001d2a00720c */ /* 0x040fe20003f44070 */
[--C-:B------:R-:W-:Y:S01]  /*8a70*/  @!P4 IMAD.IADD R39, R39, 0x1, -R42.reuse ;  /* 0x000000012727c824 */ /* 0x100fe200078e0a2a */
[----:B------:R-:W-:Y:S01]  /*8a80*/  ISETP.GT.U32.AND P6, PT, R42, R37, PT ;  /* 0x000000252a00720c */ /* 0x000fe20003fc4070 */
[----:B------:R-:W-:Y:S01]  /*8a90*/  @!P1 IMAD.IADD R28, R28, 0x1, -R42 ;  /* 0x000000011c1c9824 */ /* 0x000fe200078e0a2a */
[----:B------:R-:W-:Y:S01]  /*8aa0*/  ISETP.GE.AND P1, PT, R44, RZ, PT ;  /* 0x000000ff2c00720c */ /* 0x000fe20003f26270 */
[----:B------:R-:W-:Y:S01]  /*8ab0*/  IMAD.MOV.U32 R2, RZ, RZ, R39 ;  /* 0x000000ffff027224 */ /* 0x000fe200078e0027 */
[----:B------:R-:W-:Y:S01]  /*8ac0*/  IABS R44, R44 ;  /* 0x0000002c002c7213 */ /* 0x000fe20000000000 */
[----:B------:R-:W-:Y:S01]  /*8ad0*/  IMAD.HI.U32 R36, R45, R46, RZ ;  /* 0x0000002e2d247227 */ /* 0x000fe200078e00ff */
[----:B------:R-:W-:-:S03]  /*8ae0*/  ISETP.GE.AND P4, PT, R55, RZ, PT ;  /* 0x000000ff3700720c */ /* 0x000fc60003f86270 */
[----:B------:R-:W-:Y:S01]  /*8af0*/  @!P0 IMAD.MOV R2, RZ, RZ, -R2 ;  /* 0x000000ffff028224 */ /* 0x000fe200078e0a02 */
[----:B------:R-:W-:Y:S01]  /*8b00*/  ISETP.GE.AND P0, PT, R47, RZ, PT ;  /* 0x000000ff2f00720c */ /* 0x000fe20003f06270 */
[----:B------:R-:W-:Y:S02]  /*8b10*/  @!P2 IMAD.IADD R29, R29, 0x1, -R42 ;  /* 0x000000011d1da824 */ /* 0x000fe400078e0a2a */
[----:B------:R-:W-:Y:S01]  /*8b20*/  IMAD.HI.U32 R40, R45, R44, RZ ;  /* 0x0000002c2d287227 */ /* 0x000fe200078e00ff */
[----:B------:R-:W-:Y:S02]  /*8b30*/  STL [R1+0x1a4], R2 ;  /* 0x0001a40201007387 */ /* 0x000fe40000100800 */
[----:B------:R-:W-:Y:S01]  /*8b40*/  ISETP.GT.U32.AND P2, PT, R42, R29, PT ;  /* 0x0000001d2a00720c */ /* 0x000fe20003f44070 */
[----:B------:R-:W-:Y:S01]  /*8b50*/  IMAD.MOV R36, RZ, RZ, -R36 ;  /* 0x000000ffff247224 */ /* 0x000fe200078e0a24 */
[----:B------:R1:W-:Y:S01]  /*8b60*/  STL [R1+0x1b4], R0 ;  /* 0x0001b40001007387 */ /* 0x0003e20000100800 */
[----:B------:R-:W-:-:S02]  /*8b70*/  VIADD R47, R3, 0x78 ;  /* 0x00000078032f7836 */ /* 0x000fc40000000000 */
[----:B------:R-:W-:Y:S02]  /*8b80*/  @!P6 IMAD.IADD R37, R37, 0x1, -R42 ;  /* 0x000000012525e824 */ /* 0x000fe400078e0a2a */
[----:B------:R-:W-:Y:S01]  /*8b90*/  IMAD.MOV R40, RZ, RZ, -R40 ;  /* 0x000000ffff287224 */ /* 0x000fe200078e0a28 */
[----:B------:R-:W-:Y:S01]  /*8ba0*/  IABS R41, R47 ;  /* 0x0000002f00297213 */ /* 0x000fe20000000000 */
[C---:B------:R-:W-:Y:S01]  /*8bb0*/  IMAD R46, R42.reuse, R36, R46 ;  /* 0x000000242a2e7224 */ /* 0x040fe200078e022e */
[C---:B------:R-:W-:Y:S01]  /*8bc0*/  ISETP.GT.U32.AND P6, PT, R42.reuse, R37, PT ;  /* 0x000000252a00720c */ /* 0x040fe20003fc4070 */
[C---:B------:R-:W-:Y:S02]  /*8bd0*/  IMAD R44, R42.reuse, R40, R44 ;  /* 0x000000282a2c7224 */ /* 0x040fe400078e022c */
[----:B-1----:R-:W-:Y:S02]  /*8be0*/  IMAD.MOV.U32 R0, RZ, RZ, R28 ;  /* 0x000000ffff007224 */ /* 0x002fe400078e001c */
[----:B------:R-:W-:Y:S01]  /*8bf0*/  @!P2 IMAD.IADD R29, R29, 0x1, -R42 ;  /* 0x000000011d1da824 */ /* 0x000fe200078e0a2a */
[C---:B------:R-:W-:Y:S01]  /*8c00*/  ISETP.GT.U32.AND P2, PT, R42.reuse, R44, PT ;  /* 0x0000002c2a00720c */ /* 0x040fe20003f44070 */
[----:B------:R-:W-:Y:S01]  /*8c10*/  @!P5 IMAD.MOV R0, RZ, RZ, -R0 ;  /* 0x000000ffff00d224 */ /* 0x000fe200078e0a00 */
[----:B------:R-:W-:Y:S01]  /*8c20*/  ISETP.GT.U32.AND P5, PT, R42, R46, PT ;  /* 0x0000002e2a00720c */ /* 0x000fe20003fa4070 */
[----:B------:R-:W-:-:S03]  /*8c30*/  IMAD.HI.U32 R39, R45, R41, RZ ;  /* 0x000000292d277227 */ /* 0x000fc600078e00ff */
[----:B------:R1:W-:Y:S01]  /*8c40*/  STL [R1+0x1ac], R0 ;  /* 0x0001ac0001007387 */ /* 0x0003e20000100800 */
[----:B------:R-:W-:-:S04]  /*8c50*/  IMAD.HI.U32 R36, R45, R43, RZ ;  /* 0x0000002b2d247227 */ /* 0x000fc800078e00ff */
[----:B------:R-:W-:Y:S02]  /*8c60*/  IMAD.MOV R39, RZ, RZ, -R39 ;  /* 0x000000ffff277224 */ /* 0x000fe400078e0a27 */
[----:B------:R-:W-:Y:S02]  /*8c70*/  VIADD R55, R3, 0x76 ;  /* 0x0000007603377836 */ /* 0x000fe40000000000 */
[----:B------:R-:W-:Y:S01]  /*8c80*/  @!P6 IMAD.IADD R37, R37, 0x1, -R42 ;  /* 0x000000012525e824 */ /* 0x000fe200078e0a2a */
[----:B------:R-:W-:Y:S01]  /*8c90*/  ISETP.GE.AND P6, PT, R47, RZ, PT ;  /* 0x000000ff2f00720c */ /* 0x000fe20003fc6270 */
[----:B------:R-:W-:Y:S01]  /*8ca0*/  IMAD.MOV R36, RZ, RZ, -R36 ;  /* 0x000000ffff247224 */ /* 0x000fe200078e0a24 */
[----:B------:R-:W-:Y:S01]  /*8cb0*/  IABS R38, R55 ;  /* 0x0000003700267213 */ /* 0x000fe20000000000 */
[----:B------:R-:W-:Y:S02]  /*8cc0*/  IMAD R41, R42, R39, R41 ;  /* 0x000000272a297224 */ /* 0x000fe400078e0229 */
[----:B------:R-:W-:-:S02]  /*8cd0*/  @!P5 IMAD.IADD R46, R46, 0x1, -R42 ;  /* 0x000000012e2ed824 */ /* 0x000fc400078e0a2a */
[----:B------:R-:W-:Y:S01]  /*8ce0*/  IMAD R43, R42, R36, R43 ;  /* 0x000000242a2b7224 */ /* 0x000fe200078e022b */
[----:B------:R-:W-:Y:S01]  /*8cf0*/  IABS R36, R50 ;  /* 0x0000003200247213 */ /* 0x000fe20000000000 */
[----:B------:R-:W-:Y:S01]  /*8d00*/  @!P2 IMAD.IADD R44, R44, 0x1, -R42 ;  /* 0x000000012c2ca824 */ /* 0x000fe200078e0a2a */
[C---:B------:R-:W-:Y:S01]  /*8d10*/  ISETP.GT.U32.AND P5, PT, R42.reuse, R41, PT ;  /* 0x000000292a00720c */ /* 0x040fe20003fa4070 */
[----:B-1----:R-:W-:Y:S01]  /*8d20*/  IMAD.MOV.U32 R0, RZ, RZ, R37 ;  /* 0x000000ffff007224 */ /* 0x002fe200078e0025 */
[----:B------:R-:W-:Y:S01]  /*8d30*/  ISETP.GT.U32.AND P2, PT, R42, R46, PT ;  /* 0x0000002e2a00720c */ /* 0x000fe20003f44070 */
[----:B------:R-:W-:-:S04]  /*8d40*/  IMAD.HI.U32 R28, R45, R38, RZ ;  /* 0x000000262d1c7227 */ /* 0x000fc800078e00ff */
[----:B------:R-:W-:Y:S01]  /*8d50*/  @!P4 IMAD.MOV R0, RZ, RZ, -R0 ;  /* 0x000000ffff00c224 */ /* 0x000fe200078e0a00 */
[----:B------:R-:W-:Y:S01]  /*8d60*/  ISETP.GT.U32.AND P4, PT, R42, R44, PT ;  /* 0x0000002c2a00720c */ /* 0x000fe20003f84070 */
[----:B------:R-:W-:-:S03]  /*8d70*/  IMAD.HI.U32 R37, R45, R36, RZ ;  /* 0x000000242d257227 */ /* 0x000fc600078e00ff */
[----:B------:R1:W-:Y:S01]  /*8d80*/  STL [R1+0x194], R0 ;  /* 0x0001940001007387 */ /* 0x0003e20000100800 */
[----:B------:R-:W-:Y:S02]  /*8d90*/  IMAD.MOV R28, RZ, RZ, -R28 ;  /* 0x000000ffff1c7224 */ /* 0x000fe400078e0a1c */
[----:B------:R-:W-:Y:S02]  /*8da0*/  IMAD.MOV R37, RZ, RZ, -R37 ;  /* 0x000000ffff257224 */ /* 0x000fe400078e0a25 */
[C---:B------:R-:W-:Y:S01]  /*8db0*/  IMAD R38, R42.reuse, R28, R38 ;  /* 0x0000001c2a267224 */ /* 0x040fe200078e0226 */
[----:B------:R-:W-:Y:S01]  /*8dc0*/  IABS R28, R51 ;  /* 0x00000033001c7213 */ /* 0x000fe20000000000 */
[----:B------:R-:W-:Y:S02]  /*8dd0*/  @!P5 IMAD.IADD R41, R41, 0x1, -R42 ;  /* 0x000000012929d824 */ /* 0x000fe400078e0a2a */
[C---:B------:R-:W-:Y:S02]  /*8de0*/  IMAD R36, R42.reuse, R37, R36 ;  /* 0x000000252a247224 */ /* 0x040fe400078e0224 */
[----:B-1----:R-:W-:Y:S01]  /*8df0*/  IMAD.MOV.U32 R0, RZ, RZ, R29 ;  /* 0x000000ffff007224 */ /* 0x002fe200078e001d */
[----:B------:R-:W-:Y:S01]  /*8e00*/  ISETP.GT.U32.AND P5, PT, R42, R41, PT ;  /* 0x000000292a00720c */ /* 0x000fe20003fa4070 */
[----:B------:R-:W-:Y:S01]  /*8e10*/  @!P2 IMAD.IADD R46, R46, 0x1, -R42 ;  /* 0x000000012e2ea824 */ /* 0x000fe200078e0a2a */
[C---:B------:R-:W-:Y:S01]  /*8e20*/  ISETP.GT.U32.AND P2, PT, R42.reuse, R38, PT ;  /* 0x000000262a00720c */ /* 0x040fe20003f44070 */
[----:B------:R-:W-:Y:S01]  /*8e30*/  @!P3 IMAD.MOV R0, RZ, RZ, -R0 ;  /* 0x000000ffff00b224 */ /* 0x000fe200078e0a00 */
[----:B------:R-:W-:Y:S01]  /*8e40*/  ISETP.GT.U32.AND P3, PT, R42, R43, PT ;  /* 0x0000002b2a00720c */ /* 0x000fe20003f64070 */
[----:B------:R-:W-:-:S02]  /*8e50*/  VIADD R54, R3, 0x72 ;  /* 0x0000007203367836 */ /* 0x000fc40000000000 */
[----:B------:R-:W-:Y:S01]  /*8e60*/  @!P4 IMAD.IADD R44, R44, 0x1, -R42 ;  /* 0x000000012c2cc824 */ /* 0x000fe200078e0a2a */
[----:B------:R-:W-:Y:S01]  /*8e70*/  ISETP.GT.U32.AND P4, PT, R42, R36, PT ;  /* 0x000000242a00720c */ /* 0x000fe20003f84070 */
[----:B------:R-:W-:Y:S01]  /*8e80*/  IMAD.HI.U32 R47, R45, R28, RZ ;  /* 0x0000001c2d2f7227 */ /* 0x000fe200078e00ff */
[----:B------:R-:W-:Y:S01]  /*8e90*/  IABS R39, R54 ;  /* 0x0000003600277213 */ /* 0x000fe20000000000 */
[----:B------:R1:W-:Y:S02]  /*8ea0*/  STL [R1+0x190], R0 ;  /* 0x0001900001007387 */ /* 0x0003e40000100800 */
[----:B------:R-:W-:Y:S02]  /*8eb0*/  VIADD R53, R3, 0x73 ;  /* 0x0000007303357836 */ /* 0x000fe40000000000 */
[----:B------:R-:W-:Y:S02]  /*8ec0*/  IMAD.MOV R47, RZ, RZ, -R47 ;  /* 0x000000ffff2f7224 */ /* 0x000fe400078e0a2f */
[----:B------:R-:W-:Y:S01]  /*8ed0*/  IMAD.HI.U32 R37, R45, R39, RZ ;  /* 0x000000272d257227 */ /* 0x000fe200078e00ff */
[----:B------:R-:W-:-:S03]  /*8ee0*/  IABS R40, R53 ;  /* 0x0000003500287213 */ /* 0x000fc60000000000 */
[----:B------:R-:W-:Y:S02]  /*8ef0*/  IMAD R28, R42, R47, R28 ;  /* 0x0000002f2a1c7224 */ /* 0x000fe400078e021c */
[----:B------:R-:W-:Y:S01]  /*8f00*/  @!P3 IMAD.IADD R43, R43, 0x1, -R42 ;  /* 0x000000012b2bb824 */ /* 0x000fe200078e0a2a */
[----:B------:R-:W-:Y:S01]  /*8f10*/  ISETP.GE.AND P3, PT, R52, RZ, PT ;  /* 0x000000ff3400720c */ /* 0x000fe20003f66270 */
[----:B------:R-:W-:Y:S02]  /*8f20*/  IMAD.MOV.U32 R2, RZ, RZ, R46 ;  /* 0x000000ffff027224 */ /* 0x000fe400078e002e */
[----:B------:R-:W-:Y:S01]  /*8f30*/  @!P2 IMAD.IADD R38, R38, 0x1, -R42 ;  /* 0x000000012626a824 */ /* 0x000fe200078e0a2a */
[----:B------:R-:W-:Y:S01]  /*8f40*/  ISETP.GE.AND P2, PT, R55, RZ, PT ;  /* 0x000000ff3700720c */ /* 0x000fe20003f46270 */
[----:B-1----:R-:W-:Y:S02]  /*8f50*/  IMAD.MOV.U32 R0, RZ, RZ, R44 ;  /* 0x000000ffff007224 */ /* 0x002fe400078e002c */
[----:B------:R-:W-:-:S04]  /*8f60*/  IMAD.HI.U32 R29, R45, R40, RZ ;  /* 0x000000282d1d7227 */ /* 0x000fc800078e00ff */
[----:B------:R-:W-:Y:S02]  /*8f70*/  IMAD.MOV R37, RZ, RZ, -R37 ;  /* 0x000000ffff257224 */ /* 0x000fe400078e0a25 */
[--C-:B------:R-:W-:Y:S01]  /*8f80*/  @!P5 IMAD.IADD R41, R41, 0x1, -R42.reuse ;  /* 0x000000012929d824 */ /* 0x100fe200078e0a2a */
[----:B------:R-:W-:Y:S01]  /*8f90*/  ISETP.GT.U32.AND P5, PT, R42, R28, PT ;  /* 0x0000001c2a00720c */ /* 0x000fe20003fa4070 */
[----:B------:R-:W-:Y:S02]  /*8fa0*/  VIADD R55, R3, 0x71 ;  /* 0x0000007103377836 */ /* 0x000fe40000000000 */
[----:B------:R-:W-:Y:S01]  /*8fb0*/  @!P4 IMAD.IADD R36, R36, 0x1, -R42 ;  /* 0x000000012424c824 */ /* 0x000fe200078e0a2a */
[C---:B------:R-:W-:Y:S01]  /*8fc0*/  ISETP.GT.U32.AND P4, PT, R42.reuse, R43, PT ;  /* 0x0000002b2a00720c */ /* 0x040fe20003f84070 */
[----:B------:R-:W-:Y:S01]  /*8fd0*/  @!P0 IMAD.MOV R2, RZ, RZ, -R2 ;  /* 0x000000ffff028224 */ /* 0x000fe200078e0a02 */
[C---:B------:R-:W-:Y:S01]  /*8fe0*/  ISETP.GT.U32.AND P0, PT, R42.reuse, R38, PT ;  /* 0x000000262a00720c */ /* 0x040fe20003f04070 */
[----:B------:R-:W-:Y:S01]  /*8ff0*/  @!P1 IMAD.MOV R0, RZ, RZ, -R0 ;  /* 0x000000ffff009224 */ /* 0x000fe200078e0a00 */
[C---:B------:R-:W-:Y:S01]  /*9000*/  ISETP.GT.U32.AND P1, PT, R42.reuse, R36, PT ;  /* 0x000000242a00720c */ /* 0x040fe20003f24070 */
[----:B------:R-:W-:Y:S01]  /*9010*/  IMAD.MOV R29, RZ, RZ, -R29 ;  /* 0x000000ffff1d7224 */ /* 0x000fe200078e0a1d */
[----:B------:R-:W-:Y:S01]  /*9020*/  STL [R1+0x14c], R2 ;  /* 0x00014c0201007387 */ /* 0x000fe20000100800 */
[C---:B------:R-:W-:Y:S01]  /*9030*/  IMAD R39, R42.reuse, R37, R39 ;  /* 0x000000252a277224 */ /* 0x040fe200078e0227 */
[----:B------:R-:W-:Y:S01]  /*9040*/  IABS R37, R55 ;  /* 0x0000003700257213 */ /* 0x000fe20000000000 */
[----:B------:R-:W-:Y:S01]  /*9050*/  IMAD R40, R42, R29, R40 ;  /* 0x0000001d2a287224 */ /* 0x000fe200078e0228 */
[----:B------:R1:W-:Y:S01]  /*9060*/  STL [R1+0x158], R0 ;  /* 0x0001580001007387 */ /* 0x0003e20000100800 */
[----:B------:R-:W-:-:S02]  /*9070*/  @!P5 IMAD.IADD R28, R28, 0x1, -R42 ;  /* 0x000000011c1cd824 */ /* 0x000fc400078e0a2a */
[----:B------:R-:W-:-:S03]  /*9080*/  IMAD.HI.U32 R44, R45, R37, RZ ;  /* 0x000000252d2c7227 */ /* 0x000fc600078e00ff */
[----:B------:R-:W-:Y:S01]  /*9090*/  ISETP.GT.U32.AND P5, PT, R42, R28, PT ;  /* 0x0000001c2a00720c */ /* 0x000fe20003fa4070 */
[----:B------:R-:W-:Y:S01]  /*90a0*/  @!P4 IMAD.IADD R43, R43, 0x1, -R42 ;  /* 0x000000012b2bc824 */ /* 0x000fe200078e0a2a */
[----:B------:R-:W-:Y:S01]  /*90b0*/  ISETP.GE.AND P4, PT, R50, RZ, PT ;  /* 0x000000ff3200720c */ /* 0x000fe20003f86270 */
[----:B------:R-:W-:Y:S02]  /*90c0*/  IMAD.MOV R44, RZ, RZ, -R44 ;  /* 0x000000ffff2c7224 */ /* 0x000fe400078e0a2c */
[----:B-1----:R-:W-:Y:S02]  /*90d0*/  IMAD.MOV.U32 R0, RZ, RZ, R41 ;  /* 0x000000ffff007224 */ /* 0x002fe400078e0029 */
[----:B------:R-:W-:Y:S01]  /*90e0*/  @!P0 IMAD.IADD R38, R38, 0x1, -R42 ;  /* 0x0000000126268824 */ /* 0x000fe200078e0a2a */
[C---:B------:R-:W-:Y:S01]  /*90f0*/  ISETP.GT.U32.AND P0, PT, R42.reuse, R39, PT ;  /* 0x000000272a00720c */ /* 0x040fe20003f04070 */
[----:B------:R-:W-:Y:S01]  /*9100*/  @!P6 IMAD.MOV R0, RZ, RZ, -R0 ;  /* 0x000000ffff00e224 */ /* 0x000fe200078e0a00 */
[----:B------:R-:W-:Y:S01]  /*9110*/  ISETP.GT.U32.AND P6, PT, R42, R40, PT ;  /* 0x000000282a00720c */ /* 0x000fe20003fc4070 */
[----:B------:R-:W-:-:S02]  /*9120*/  VIADD R52, R3, 0x70 ;  /* 0x0000007003347836 */ /* 0x000fc40000000000 */
[----:B------:R-:W-:Y:S01]  /*9130*/  IMAD R37, R42, R44, R37 ;  /* 0x0000002c2a257224 */ /* 0x000fe200078e0225 */
[----:B------:R1:W-:Y:S01]  /*9140*/  STL [R1+0x188], R0 ;  /* 0x0001880001007387 */ /* 0x0003e20000100800 */
[----:B------:R-:W-:Y:S01]  /*9150*/  IMAD.MOV.U32 R2, RZ, RZ, R43 ;  /* 0x000000ffff027224 */ /* 0x000fe200078e002b */
[----:B------:R-:W-:Y:S01]  /*9160*/  IABS R29, R52 ;  /* 0x00000034001d7213 */ /* 0x000fe20000000000 */
[----:B------:R-:W-:Y:S01]  /*9170*/  @!P1 IMAD.IADD R36, R36, 0x1, -R42 ;  /* 0x0000000124249824 */ /* 0x000fe200078e0a2a */
[----:B------:R-:W-:Y:S01]  /*9180*/  ISETP.GE.AND P1, PT, R51, RZ, PT ;  /* 0x000000ff3300720c */ /* 0x000fe20003f26270 */
[----:B------:R-:W-:Y:S01]  /*9190*/  @!P3 IMAD.MOV R2, RZ, RZ, -R2 ;  /* 0x000000ffff02b224 */ /* 0x000fe200078e0a02 */
[----:B------:R-:W-:Y:S01]  /*91a0*/  ISETP.GT.U32.AND P3, PT, R42, R37, PT ;  /* 0x000000252a00720c */ /* 0x000fe20003f64070 */
[----:B------:R-:W-:-:S03]  /*91b0*/  IMAD.HI.U32 R41, R45, R29, RZ ;  /* 0x0000001d2d297227 */ /* 0x000fc600078e00ff */
[----:B------:R2:W-:Y:S01]  /*91c0*/  STL [R1+0x164], R2 ;  /* 0x0001640201007387 */ /* 0x0005e20000100800 */
[----:B------:R-:W-:Y:S01]  /*91d0*/  @!P6 IMAD.IADD R40, R40, 0x1, -R42 ;  /* 0x000000012828e824 */ /* 0x000fe200078e0a2a */
[----:B------:R-:W-:Y:S01]  /*91e0*/  ISETP.GE.AND P6, PT, R54, RZ, PT ;  /* 0x000000ff3600720c */ /* 0x000fe20003fc6270 */
[----:B-1----:R-:W-:Y:S02]  /*91f0*/  IMAD.MOV.U32 R0, RZ, RZ, R38 ;  /* 0x000000ffff007224 */ /* 0x002fe400078e0026 */
[----:B------:R-:W-:Y:S01]  /*9200*/  @!P0 IMAD.IADD R39, R39, 0x1, -R42 ;  /* 0x0000000127278824 */ /* 0x000fe200078e0a2a */
[----:B------:R-:W-:Y:S01]  /*9210*/  ISETP.GT.U32.AND P0, PT, R42, R40, PT ;  /* 0x000000282a00720c */ /* 0x000fe20003f04070 */
[----:B------:R-:W-:Y:S02]  /*9220*/  @!P2 IMAD.MOV R0, RZ, RZ, -R0 ;  /* 0x000000ffff00a224 */ /* 0x000fe400078e0a00 */
[--C-:B------:R-:W-:Y:S01]  /*9230*/  @!P5 IMAD.IADD R28, R28, 0x1, -R42.reuse ;  /* 0x000000011c1cd824 */ /* 0x100fe200078e0a2a */
[----:B------:R-:W-:Y:S01]  /*9240*/  ISETP.GE.AND P5, PT, R53, RZ, PT ;  /* 0x000000ff3500720c */ /* 0x000fe20003fa6270 */
[----:B------:R-:W-:Y:S01]  /*9250*/  IMAD.MOV R41, RZ, RZ, -R41 ;  /* 0x000000ffff297224 */ /* 0x000fe200078e0a29 */
[----:B------:R1:W-:Y:S01]  /*9260*/  STL [R1+0x168], R0 ;  /* 0x0001680001007387 */ /* 0x0003e20000100800 */
[----:B------:R-:W-:Y:S01]  /*9270*/  @!P3 IMAD.IADD R37, R37, 0x1, -R42 ;  /* 0x000000012525b824 */ /* 0x000fe200078e0a2a */
[C---:B------:R-:W-:Y:S01]  /*9280*/  ISETP.GT.U32.AND P2, PT, R42.reuse, R39, PT ;  /* 0x000000272a00720c */ /* 0x040fe20003f44070 */
[----:B------:R-:W-:-:S02]  /*9290*/  IMAD R29, R42, R41, R29 ;  /* 0x000000292a1d7224 */ /* 0x000fc400078e021d */
[----:B--2---:R-:W-:Y:S01]  /*92a0*/  IMAD.MOV.U32 R2, RZ, RZ, R36 ;  /* 0x000000ffff027224 */ /* 0x004fe200078e0024 */
[----:B------:R-:W-:Y:S01]  /*92b0*/  ISETP.GT.U32.AND P3, PT, R42, R37, PT ;  /* 0x000000252a00720c */ /* 0x000fe20003f64070 */
[----:B------:R-:W-:Y:S02]  /*92c0*/  VIADD R54, R3, 0x6e ;  /* 0x0000006e03367836 */ /* 0x000fe40000000000 */
[----:B------:R-:W-:Y:S01]  /*92d0*/  @!P4 IMAD.MOV R2, RZ, RZ, -R2 ;  /* 0x000000ffff02c224 */ /* 0x000fe200078e0a02 */
[----:B------:R-:W-:Y:S01]  /*92e0*/  ISETP.GE.AND P4, PT, R55, RZ, PT ;  /* 0x000000ff3700720c */ /* 0x000fe20003f86270 */
[----:B-1----:R-:W-:Y:S01]  /*92f0*/  IMAD.MOV.U32 R0, RZ, RZ, R28 ;  /* 0x000000ffff007224 */ /* 0x002fe200078e001c */
[----:B------:R-:W-:Y:S01]  /*9300*/  IABS R28, R54 ;  /* 0x00000036001c7213 */ /* 0x000fe20000000000 */
[----:B------:R-:W-:Y:S01]  /*9310*/  @!P0 IMAD.IADD R40, R40, 0x1, -R42 ;  /* 0x0000000128288824 */ /* 0x000fe200078e0a2a */
[----:B------:R-:W-:Y:S01]  /*9320*/  STL [R1+0x180], R2 ;  /* 0x0001800201007387 */ /* 0x000fe20000100800 */
[----:B------:R-:W-:Y:S01]  /*9330*/  @!P1 IMAD.MOV R0, RZ, RZ, -R0 ;  /* 0x000000ffff009224 */ /* 0x000fe200078e0a00 */
[----:B------:R-:W-:Y:S01]  /*9340*/  ISETP.GT.U32.AND P1, PT, R42, R29, PT ;  /* 0x0000001d2a00720c */ /* 0x000fe20003f24070 */
[----:B------:R-:W-:Y:S01]  /*9350*/  VIADD R53, R3, 0x6f ;  /* 0x0000006f03357836 */ /* 0x000fe20000000000 */
[----:B------:R-:W-:Y:S01]  /*9360*/  ISETP.GE.AND P0, PT, R52, RZ, PT ;  /* 0x000000ff3400720c */ /* 0x000fe20003f06270 */
[--C-:B------:R-:W-:Y:S01]  /*9370*/  @!P3 IMAD.IADD R37, R37, 0x1, -R42.reuse ;  /* 0x000000012525b824 */ /* 0x100fe200078e0a2a */
[----:B------:R1:W-:Y:S01]  /*9380*/  STL [R1+0x184], R0 ;  /* 0x0001840001007387 */ /* 0x0003e20000100800 */
[----:B------:R-:W-:Y:S01]  /*9390*/  VIADD R55, R3, 0x6d ;  /* 0x0000006d03377836 */ /* 0x000fe20000000000 */
[----:B------:R-:W-:Y:S01]  /*93a0*/  IABS R38, R53 ;  /* 0x0000003500267213 */ /* 0x000fe20000000000 */
[----:B------:R-:W-:Y:S01]  /*93b0*/  @!P2 IMAD.IADD R39, R39, 0x1, -R42 ;  /* 0x000000012727a824 */ /* 0x000fe200078e0a2a */
[----:B------:R-:W-:Y:S01]  /*93c0*/  ISETP.GE.AND P2, PT, R53, RZ, PT ;  /* 0x000000ff3500720c */ /* 0x000fe20003f46270 */
[----:B------:R-:W-:Y:S01]  /*93d0*/  VIADD R53, R3, 0x6c ;  /* 0x0000006c03357836 */ /* 0x000fe20000000000 */
[----:B------:R-:W-:Y:S01]  /*93e0*/  IABS R46, R55 ;  /* 0x00000037002e7213 */ /* 0x000fe20000000000 */
[----:B------:R-:W-:-:S03]  /*93f0*/  IMAD.HI.U32 R36, R45, R38, RZ ;  /* 0x000000262d247227 */ /* 0x000fc600078e00ff */
[----:B------:R-:W-:Y:S01]  /*9400*/  IABS R44, R53 ;  /* 0x00000035002c7213 */ /* 0x000fe20000000000 */
[----:B-1----:R-:W-:Y:S02]  /*9410*/  IMAD.MOV.U32 R0, RZ, RZ, R40 ;  /* 0x000000ffff007224 */ /* 0x002fe400078e0028 */
[----:B------:R-:W-:-:S04]  /*9420*/  IMAD.HI.U32 R40, R45, R28, RZ ;  /* 0x0000001c2d287227 */ /* 0x000fc800078e00ff */
[----:B------:R-:W-:Y:S01]  /*9430*/  @!P5 IMAD.MOV R0, RZ, RZ, -R0 ;  /* 0x000000ffff00d224 */ /* 0x000fe200078e0a00 */
[----:B------:R-:W-:Y:S01]  /*9440*/  ISETP.GE.AND P5, PT, R54, RZ, PT ;  /* 0x000000ff3600720c */ /* 0x000fe20003fa6270 */
[----:B------:R-:W-:Y:S02]  /*9450*/  @!P1 IMAD.IADD R29, R29, 0x1, -R42 ;  /* 0x000000011d1d9824 */ /* 0x000fe400078e0a2a */
[----:B------:R-:W-:Y:S01]  /*9460*/  IMAD.MOV R40, RZ, RZ, -R40 ;  /* 0x000000ffff287224 */ /* 0x000fe200078e0a28 */
[----:B------:R1:W-:Y:S01]  /*9470*/  STL [R1+0x17c], R0 ;  /* 0x00017c0001007387 */ /* 0x0003e20000100800 */
[----:B------:R-:W-:Y:S01]  /*9480*/  IMAD.MOV R36, RZ, RZ, -R36 ;  /* 0x000000ffff247224 */ /* 0x000fe200078e0a24 */
[C---:B------:R-:W-:Y:S01]  /*9490*/  ISETP.GT.U32.AND P1, PT, R42.reuse, R29, PT ;  /* 0x0000001d2a00720c */ /* 0x040fe20003f24070 */
[----:B------:R-:W-:Y:S02]  /*94a0*/  IMAD R28, R42, R40, R28 ;  /* 0x000000282a1c7224 */ /* 0x000fe400078e021c */
[----:B------:R-:W-:-:S02]  /*94b0*/  IMAD.MOV.U32 R2, RZ, RZ, R39 ;  /* 0x000000ffff027224 */ /* 0x000fc400078e0027 */
[----:B------:R-:W-:Y:S02]  /*94c0*/  IMAD R38, R42, R36, R38 ;  /* 0x000000242a267224 */ /* 0x000fe400078e0226 */
[----:B------:R-:W-:-:S03]  /*94d0*/  IMAD.HI.U32 R36, R45, R46, RZ ;  /* 0x0000002e2d247227 */ /* 0x000fc600078e00ff */
[C---:B------:R-:W-:Y:S01]  /*94e0*/  ISETP.GT.U32.AND P3, PT, R42.reuse, R38, PT ;  /* 0x000000262a00720c */ /* 0x040fe20003f64070 */
[----:B-1----:R-:W-:Y:S02]  /*94f0*/  IMAD.MOV.U32 R0, RZ, RZ, R37 ;  /* 0x000000ffff007224 */ /* 0x002fe400078e0025 */
[----:B------:R-:W-:Y:S01]  /*9500*/  @!P6 IMAD.MOV R2, RZ, RZ, -R2 ;  /* 0x000000ffff02e224 */ /* 0x000fe200078e0a02 */
[----:B------:R-:W-:Y:S01]  /*9510*/  ISETP.GE.AND P6, PT, R55, RZ, PT ;  /* 0x000000ff3700720c */ /* 0x000fe20003fc6270 */
[----:B------:R-:W-:Y:S01]  /*9520*/  @!P4 IMAD.MOV R0, RZ, RZ, -R0 ;  /* 0x000000ffff00c224 */ /* 0x000fe200078e0a00 */
[C---:B------:R-:W-:Y:S01]  /*9530*/  ISETP.GT.U32.AND P4, PT, R42.reuse, R28, PT ;  /* 0x0000001c2a00720c */ /* 0x040fe20003f84070 */
[----:B------:R-:W-:Y:S01]  /*9540*/  IMAD.MOV R36, RZ, RZ, -R36 ;  /* 0x000000ffff247224 */ /* 0x000fe200078e0a24 */
[----:B------:R-:W-:Y:S01]  /*9550*/  STL [R1+0x174], R2 ;  /* 0x0001740201007387 */ /* 0x000fe20000100800 */
[----:B------:R-:W-:Y:S01]  /*9560*/  @!P1 IMAD.IADD R29, R29, 0x1, -R42 ;  /* 0x000000011d1d9824 */ /* 0x000fe200078e0a2a */
[----:B------:R-:W-:Y:S01]  /*9570*/  ISETP.GE.AND P1, PT, R53, RZ, PT ;  /* 0x000000ff3500720c */ /* 0x000fe20003f26270 */
[----:B------:R-:W-:Y:S01]  /*9580*/  VIADD R54, R3, 0x6b ;  /* 0x0000006b03367836 */ /* 0x000fe20000000000 */
[----:B------:R1:W-:Y:S01]  /*9590*/  STL [R1+0x178], R0 ;  /* 0x0001780001007387 */ /* 0x0003e20000100800 */
[----:B------:R-:W-:-:S02]  /*95a0*/  IMAD R46, R42, R36, R46 ;  /* 0x000000242a2e7224 */ /* 0x000fc400078e022e */
[----:B------:R-:W-:Y:S01]  /*95b0*/  IMAD.HI.U32 R40, R45, R44, RZ ;  /* 0x0000002c2d287227 */ /* 0x000fe200078e00ff */
[----:B------:R-:W-:-:S03]  /*95c0*/  IABS R41, R54 ;  /* 0x0000003600297213 */ /* 0x000fc60000000000 */
[----:B------:R-:W-:Y:S02]  /*95d0*/  @!P4 IMAD.IADD R28, R28, 0x1, -R42 ;  /* 0x000000011c1cc824 */ /* 0x000fe400078e0a2a */
[----:B------:R-:W-:-:S03]  /*95e0*/  IMAD.HI.U32 R39, R45, R41, RZ ;  /* 0x000000292d277227 */ /* 0x000fc600078e00ff */
[C---:B------:R-:W-:Y:S01]  /*95f0*/  ISETP.GT.U32.AND P4, PT, R42.reuse, R28, PT ;  /* 0x0000001c2a00720c */ /* 0x040fe20003f84070 */
[----:B-1----:R-:W-:Y:S02]  /*9600*/  IMAD.MOV.U32 R0, RZ, RZ, R29 ;  /* 0x000000ffff007224 */ /* 0x002fe400078e001d */
[----:B------:R-:W-:Y:S02]  /*9610*/  IMAD.MOV R40, RZ, RZ, -R40 ;  /* 0x000000ffff287224 */ /* 0x000fe400078e0a28 */
[----:B------:R-:W-:Y:S01]  /*9620*/  @!P0 IMAD.MOV R0, RZ, RZ, -R0 ;  /* 0x000000ffff008224 */ /* 0x000fe200078e0a00 */
[C---:B------:R-:W-:Y:S01]  /*9630*/  ISETP.GT.U32.AND P0, PT, R42.reuse, R46, PT ;  /* 0x0000002e2a00720c */ /* 0x040fe20003f04070 */
[----:B------:R-:W-:Y:S02]  /*9640*/  IMAD.MOV R39, RZ, RZ, -R39 ;  /* 0x000000ffff277224 */ /* 0x000fe400078e0a27 */
[----:B------:R-:W-:Y:S01]  /*9650*/  VIADD R55, R3, 0x69 ;  /* 0x0000006903377836 */ /* 0x000fe20000000000 */
[----:B------:R1:W-:Y:S01]  /*9660*/  STL [R1+0x16c], R0 ;  /* 0x00016c0001007387 */ /* 0x0003e20000100800 */
[----:B------:R-:W-:-:S02]  /*9670*/  IMAD R44, R42, R40, R44 ;  /* 0x000000282a2c7224 */ /* 0x000fc400078e022c */
[----:B------:R-:W-:Y:S01]  /*9680*/  IMAD R41, R42, R39, R41 ;  /* 0x000000272a297224 */ /* 0x000fe200078e0229 */
[----:B------:R-:W-:Y:S01]  /*9690*/  IABS R37, R55 ;  /* 0x0000003700257213 */ /* 0x000fe20000000000 */
[--C-:B------:R-:W-:Y:S02]  /*96a0*/  @!P3 IMAD.IADD R38, R38, 0x1, -R42.reuse ;  /* 0x000000012626b824 */ /* 0x100fe400078e0a2a */
[--C-:B------:R-:W-:Y:S01]  /*96b0*/  @!P4 IMAD.IADD R28, R28, 0x1, -R42.reuse ;  /* 0x000000011c1cc824 */ /* 0x100fe200078e0a2a */
[----:B------:R-:W-:Y:S01]  /*96c0*/  ISETP.GT.U32.AND P4, PT, R42, R44, PT ;  /* 0x0000002c2a00720c */ /* 0x000fe20003f84070 */
[----:B------:R-:W-:Y:S01]  /*96d0*/  @!P0 IMAD.IADD R46, R46, 0x1, -R42 ;  /* 0x000000012e2e8824 */ /* 0x000fe200078e0a2a */
[C---:B------:R-:W-:Y:S01]  /*96e0*/  ISETP.GT.U32.AND P0, PT, R42.reuse, R41, PT ;  /* 0x000000292a00720c */ /* 0x040fe20003f04070 */
[----:B------:R-:W-:Y:S01]  /*96f0*/  VIADD R52, R3, 0x6a ;  /* 0x0000006a03347836 */ /* 0x000fe20000000000 */
[----:B------:R-:W-:Y:S01]  /*9700*/  ISETP.GT.U32.AND P3, PT, R42, R38, PT ;  /* 0x000000262a00720c */ /* 0x000fe20003f64070 */
[----:B------:R-:W-:-:S03]  /*9710*/  IMAD.HI.U32 R29, R45, R37, RZ ;  /* 0x000000252d1d7227 */ /* 0x000fc600078e00ff */
[----:B------:R-:W-:Y:S01]  /*9720*/  IABS R43, R52 ;  /* 0x00000034002b7213 */ /* 0x000fe20000000000 */
[----:B------:R-:W-:Y:S02]  /*9730*/  IMAD.MOV R29, RZ, RZ, -R29 ;  /* 0x000000ffff1d7224 */ /* 0x000fe400078e0a1d */
[----:B------:R-:W-:Y:S02]  /*9740*/  VIADD R51, R3, 0x67 ;  /* 0x0000006703337836 */ /* 0x000fe40000000000 */
[----:B------:R-:W-:Y:S02]  /*9750*/  IMAD R37, R42, R29, R37 ;  /* 0x0000001d2a257224 */ /* 0x000fe400078e0225 */
[--C-:B------:R-:W-:Y:S01]  /*9760*/  @!P4 IMAD.IADD R44, R44, 0x1, -R42.reuse ;  /* 0x000000012c2cc824 */ /* 0x100fe200078e0a2a */
[----:B------:R-:W-:Y:S01]  /*9770*/  IABS R29, R51 ;  /* 0x00000033001d7213 */ /* 0x000fe20000000000 */
[----:B------:R-:W-:Y:S01]  /*9780*/  @!P0 IMAD.IADD R41, R41, 0x1, -R42 ;  /* 0x0000000129298824 */ /* 0x000fe200078e0a2a */
[----:B------:R-:W-:Y:S01]  /*9790*/  ISETP.GT.U32.AND P4, PT, R42, R46, PT ;  /* 0x0000002e2a00720c */ /* 0x000fe20003f84070 */
[----:B------:R-:W-:-:S03]  /*97a0*/  IMAD.HI.U32 R36, R45, R43, RZ ;  /* 0x0000002b2d247227 */ /* 0x000fc600078e00ff */
[----:B------:R-:W-:Y:S01]  /*97b0*/  ISETP.GT.U32.AND P0, PT, R42, R41, PT ;  /* 0x000000292a00720c */ /* 0x000fe20003f04070 */
[----:B------:R-:W-:Y:S01]  /*97c0*/  @!P3 IMAD.IADD R38, R38, 0x1, -R42 ;  /* 0x000000012626b824 */ /* 0x000fe200078e0a2a */
[----:B------:R-:W-:Y:S01]  /*97d0*/  ISETP.GE.AND P3, PT, R54, RZ, PT ;  /* 0x000000ff3600720c */ /* 0x000fe20003f66270 */
[----:B------:R-:W-:Y:S02]  /*97e0*/  IMAD.MOV R36, RZ, RZ, -R36 ;  /* 0x000000ffff247224 */ /* 0x000fe400078e0a24 */
[----:B------:R-:W-:Y:S02]  /*97f0*/  VIADD R50, R3, 0x68 ;  /* 0x0000006803327836 */ /* 0x000fe40000000000 */
[----:B------:R-:W-:-:S04]  /*9800*/  IMAD.HI.U32 R47, R45, R29, RZ ;  /* 0x0000001d2d2f7227 */ /* 0x000fc800078e00ff */
[----:B-1----:R-:W-:Y:S02]  /*9810*/  IMAD.MOV.U32 R0, RZ, RZ, R38 ;  /* 0x000000ffff007224 */ /* 0x002fe400078e0026 */
[C---:B------:R-:W-:Y:S01]  /*9820*/  IMAD R43, R42.reuse, R36, R43 ;  /* 0x000000242a2b7224 */ /* 0x040fe200078e022b */
[----:B------:R-:W-:Y:S01]  /*9830*/  IABS R36, R50 ;  /* 0x0000003200247213 */ /* 0x000fe20000000000 */
[----:B------:R-:W-:Y:S02]  /*9840*/  IMAD.MOV R47, RZ, RZ, -R47 ;  /* 0x000000ffff2f7224 */ /* 0x000fe400078e0a2f */
[----:B------:R-:W-:Y:S01]  /*9850*/  @!P2 IMAD.MOV R0, RZ, RZ, -R0 ;  /* 0x000000ffff00a224 */ /* 0x000fe200078e0a00 */
[----:B------:R-:W-:Y:S01]  /*9860*/  ISETP.GT.U32.AND P2, PT, R42, R44, PT ;  /* 0x0000002c2a00720c */ /* 0x000fe20003f44070 */
[----:B------:R-:W-:Y:S01]  /*9870*/  @!P4 IMAD.IADD R46, R46, 0x1, -R42 ;  /* 0x000000012e2ec824 */ /* 0x000fe200078e0a2a */
[C---:B------:R-:W-:Y:S01]  /*9880*/  ISETP.GT.U32.AND P4, PT, R42.reuse, R37, PT ;  /* 0x000000252a00720c */ /* 0x040fe20003f84070 */
[----:B------:R-:W-:Y:S01]  /*9890*/  IMAD R29, R42, R47, R29 ;  /* 0x0000002f2a1d7224 */ /* 0x000fe200078e021d */
[----:B------:R1:W-:Y:S01]  /*98a0*/  STL [R1+0x154], R0 ;  /* 0x0001540001007387 */ /* 0x0003e20000100800 */
[----:B------:R-:W-:-:S04]  /*98b0*/  IMAD.HI.U32 R38, R45, R36, RZ ;  /* 0x000000242d267227 */ /* 0x000fc800078e00ff */
[----:B------:R-:W-:Y:S02]  /*98c0*/  VIADD R54, R3, 0x65 ;  /* 0x0000006503367836 */ /* 0x000fe40000000000 */
[----:B------:R-:W-:Y:S01]  /*98d0*/  @!P0 IMAD.IADD R41, R41, 0x1, -R42 ;  /* 0x0000000129298824 */ /* 0x000fe200078e0a2a */
[C---:B------:R-:W-:Y:S01]  /*98e0*/  ISETP.GT.U32.AND P0, PT, R42.reuse, R29, PT ;  /* 0x0000001d2a00720c */ /* 0x040fe20003f04070 */
[----:B------:R-:W-:Y:S01]  /*98f0*/  IMAD.MOV R38, RZ, RZ, -R38 ;  /* 0x000000ffff267224 */ /* 0x000fe200078e0a26 */
[----:B------:R-:W-:Y:S01]  /*9900*/  IABS R39, R54 ;  /* 0x0000003600277213 */ /* 0x000fe20000000000 */
[----:B-1----:R-:W-:Y:S02]  /*9910*/  IMAD.MOV.U32 R0, RZ, RZ, R28 ;  /* 0x000000ffff007224 */ /* 0x002fe400078e001c */
[----:B------:R-:W-:Y:S02]  /*9920*/  VIADD R53, R3, 0x66 ;  /* 0x0000006603357836 */ /* 0x000fe40000000000 */
[----:B------:R-:W-:Y:S01]  /*9930*/  @!P5 IMAD.MOV R0, RZ, RZ, -R0 ;  /* 0x000000ffff00d224 */ /* 0x000fe200078e0a00 */
[C---:B------:R-:W-:Y:S01]  /*9940*/  ISETP.GT.U32.AND P5, PT, R42.reuse, R43, PT ;  /* 0x0000002b2a00720c */ /* 0x040fe20003fa4070 */
[----:B------:R-:W-:Y:S01]  /*9950*/  IMAD R36, R42, R38, R36 ;  /* 0x000000262a247224 */ /* 0x000fe200078e0224 */
[----:B------:R-:W-:Y:S01]  /*9960*/  IABS R40, R53 ;  /* 0x0000003500287213 */ /* 0x000fe20000000000 */
[----:B------:R-:W-:Y:S01]  /*9970*/  @!P2 IMAD.IADD R44, R44, 0x1, -R42 ;  /* 0x000000012c2ca824 */ /* 0x000fe200078e0a2a */
[----:B------:R1:W-:Y:S01]  /*9980*/  STL [R1+0x150], R0 ;  /* 0x0001500001007387 */ /* 0x0003e20000100800 */
[----:B------:R-:W-:Y:S01]  /*9990*/  IMAD.HI.U32 R38, R45, R39, RZ ;  /* 0x000000272d267227 */ /* 0x000fe200078e00ff */
[----:B------:R-:W-:-:S03]  /*99a0*/  ISETP.GT.U32.AND P2, PT, R42, R36, PT ;  /* 0x000000242a00720c */ /* 0x000fc60003f44070 */
[----:B------:R-:W-:Y:S01]  /*99b0*/  @!P4 IMAD.IADD R37, R37, 0x1, -R42 ;  /* 0x000000012525c824 */ /* 0x000fe200078e0a2a */
[----:B------:R-:W-:Y:S01]  /*99c0*/  ISETP.GE.AND P4, PT, R55, RZ, PT ;  /* 0x000000ff3700720c */ /* 0x000fe20003f86270 */
[----:B------:R-:W-:Y:S02]  /*99d0*/  IMAD.MOV.U32 R2, RZ, RZ, R46 ;  /* 0x000000ffff027224 */ /* 0x000fe400078e002e */
[----:B------:R-:W-:-:S04]  /*99e0*/  IMAD.HI.U32 R28, R45, R40, RZ ;  /* 0x000000282d1c7227 */ /* 0x000fc800078e00ff */
[----:B-1----:R-:W-:Y:S02]  /*99f0*/  IMAD.MOV.U32 R0, RZ, RZ, R44 ;  /* 0x000000ffff007224 */ /* 0x002fe400078e002c */
[----:B------:R-:W-:Y:S02]  /*9a00*/  IMAD.MOV R38, RZ, RZ, -R38 ;  /* 0x000000ffff267224 */ /* 0x000fe400078e0a26 */
[----:B------:R-:W-:Y:S02]  /*9a10*/  VIADD R55, R3, 0x64 ;  /* 0x0000006403377836 */ /* 0x000fe40000000000 */
[----:B------:R-:W-:Y:S01]  /*9a20*/  @!P0 IMAD.IADD R29, R29, 0x1, -R42 ;  /* 0x000000011d1d8824 */ /* 0x000fe200078e0a2a */
[C---:B------:R-:W-:Y:S01]  /*9a30*/  ISETP.GT.U32.AND P0, PT, R42.reuse, R37, PT ;  /* 0x000000252a00720c */ /* 0x040fe20003f04070 */
[----:B------:R-:W-:Y:S02]  /*9a40*/  @!P6 IMAD.MOV R2, RZ, RZ, -R2 ;  /* 0x000000ffff02e224 */ /* 0x000fe400078e0a02 */
[----:B------:R-:W-:Y:S01]  /*9a50*/  @!P1 IMAD.MOV R0, RZ, RZ, -R0 ;  /* 0x000000ffff009224 */ /* 0x000fe200078e0a00 */
[C---:B------:R-:W-:Y:S01]  /*9a60*/  ISETP.GT.U32.AND P1, PT, R42.reuse, R29, PT ;  /* 0x0000001d2a00720c */ /* 0x040fe20003f24070 */
[----:B------:R-:W-:Y:S01]  /*9a70*/  IMAD.MOV R28, RZ, RZ, -R28 ;  /* 0x000000ffff1c7224 */ /* 0x000fe200078e0a1c */
[----:B------:R-:W-:Y:S01]  /*9a80*/  STL [R1+0xfc], R2 ;  /* 0x0000fc0201007387 */ /* 0x000fe20000100800 */
[C---:B------:R-:W-:Y:S01]  /*9a90*/  IMAD R39, R42.reuse, R38, R39 ;  /* 0x000000262a277224 */ /* 0x040fe200078e0227 */
[----:B------:R-:W-:Y:S01]  /*9aa0*/  IABS R38, R55 ;  /* 0x0000003700267213 */ /* 0x000fe20000000000 */
[----:B------:R-:W-:Y:S01]  /*9ab0*/  @!P5 IMAD.IADD R43, R43, 0x1, -R42 ;  /* 0x000000012b2bd824 */ /* 0x000fe200078e0a2a */
[----:B------:R1:W-:Y:S01]  /*9ac0*/  STL [R1+0x11c], R0 ;  /* 0x00011c0001007387 */ /* 0x0003e20000100800 */
[----:B------:R-:W-:Y:S01]  /*9ad0*/  IMAD R40, R42, R28, R40 ;  /* 0x0000001c2a287224 */ /* 0x000fe200078e0228 */
[----:B------:R-:W-:Y:S01]  /*9ae0*/  ISETP.GE.AND P5, PT, R52, RZ, PT ;  /* 0x000000ff3400720c */ /* 0x000fe20003fa6270 */
[----:B------:R-:W-:Y:S01]  /*9af0*/  @!P2 IMAD.IADD R36, R36, 0x1, -R42 ;  /* 0x000000012424a824 */ /* 0x000fe200078e0a2a */
[----:B------:R-:W-:Y:S01]  /*9b00*/  ISETP.GT.U32.AND P2, PT, R42, R43, PT ;  /* 0x0000002b2a00720c */ /* 0x000fe20003f44070 */
[----:B------:R-:W-:-:S03]  /*9b10*/  IMAD.HI.U32 R44, R45, R38, RZ ;  /* 0x000000262d2c7227 */ /* 0x000fc600078e00ff */
[C---:B------:R-:W-:Y:S01]  /*9b20*/  ISETP.GT.U32.AND P6, PT, R42.reuse, R36, PT ;  /* 0x000000242a00720c */ /* 0x040fe20003fc4070 */
[----:B------:R-:W-:Y:S01]  /*9b30*/  @!P0 IMAD.IADD R37, R37, 0x1, -R42 ;  /* 0x0000000125258824 */ /* 0x000fe200078e0a2a */
[C---:B------:R-:W-:Y:S01]  /*9b40*/  ISETP.GT.U32.AND P0, PT, R42.reuse, R39, PT ;  /* 0x000000272a00720c */ /* 0x040fe20003f04070 */
[----:B-1----:R-:W-:Y:S02]  /*9b50*/  IMAD.MOV.U32 R0, RZ, RZ, R41 ;  /* 0x000000ffff007224 */ /* 0x002fe400078e0029 */
[----:B------:R-:W-:Y:S02]  /*9b60*/  IMAD.MOV R44, RZ, RZ, -R44 ;  /* 0x000000ffff2c7224 */ /* 0x000fe400078e0a2c */
[----:B------:R-:W-:Y:S01]  /*9b70*/  @!P3 IMAD.MOV R0, RZ, RZ, -R0 ;  /* 0x000000ffff00b224 */ /* 0x000fe200078e0a00 */
[C---:B------:R-:W-:Y:S01]  /*9b80*/  ISETP.GT.U32.AND P3, PT, R42.reuse, R40, PT ;  /* 0x000000282a00720c */ /* 0x040fe20003f64070 */
[----:B------:R-:W-:Y:S02]  /*9b90*/  IMAD R38, R42, R44, R38 ;  /* 0x0000002c2a267224 */ /* 0x000fe400078e0226 */
[----:B------:R-:W-:Y:S01]  /*9ba0*/  @!P2 IMAD.IADD R43, R43, 0x1, -R42 ;  /* 0x000000012b2ba824 */ /* 0x000fe200078e0a2a */
[----:B------:R1:W-:Y:S01]  /*9bb0*/  STL [R1+0x148], R0 ;  /* 0x0001480001007387 */ /* 0x0003e20000100800 */
[----:B------:R-:W-:Y:S01]  /*9bc0*/  VIADD R52, R3, 0x63 ;  /* 0x0000006303347836 */ /* 0x000fe20000000000 */
[----:B------:R-:W-:Y:S01]  /*9bd0*/  ISETP.GE.AND P2, PT, R50, RZ, PT ;  /* 0x000000ff3200720c */ /* 0x000fe20003f46270 */
[----:B------:R-:W-:-:S02]  /*9be0*/  IMAD.MOV.U32 R2, RZ, RZ, R43 ;  /* 0x000000ffff027224 */ /* 0x000fc400078e002b */
[--C-:B------:R-:W-:Y:S01]  /*9bf0*/  @!P6 IMAD.IADD R36, R36, 0x1, -R42.reuse ;  /* 0x000000012424e824 */ /* 0x100fe200078e0a2a */
[----:B------:R-:W-:Y:S01]  /*9c00*/  ISETP.GE.AND P6, PT, R51, RZ, PT ;  /* 0x000000ff3300720c */ /* 0x000fe20003fc6270 */
[--C-:B------:R-:W-:Y:S01]  /*9c10*/  @!P0 IMAD.IADD R39, R39, 0x1, -R42.reuse ;  /* 0x0000000127278824 */ /* 0x100fe200078e0a2a */
[----:B------:R-:W-:Y:S01]  /*9c20*/  IABS R28, R52 ;  /* 0x00000034001c7213 */ /* 0x000fe20000000000 */
[----:B------:R-:W-:Y:S01]  /*9c30*/  @!P3 IMAD.IADD R40, R40, 0x1, -R42 ;  /* 0x000000012828b824 */ /* 0x000fe200078e0a2a */
[----:B------:R-:W-:Y:S01]  /*9c40*/  ISETP.GE.AND P3, PT, R54, RZ, PT ;  /* 0x000000ff3600720c */ /* 0x000fe20003f66270 */
[----:B-1----:R-:W-:Y:S02]  /*9c50*/  IMAD.MOV.U32 R0, RZ, RZ, R37 ;  /* 0x000000ffff007224 */ /* 0x002fe400078e0025 */
[----:B------:R-:W-:Y:S01]  /*9c60*/  @!P5 IMAD.MOV R2, RZ, RZ, -R2 ;  /* 0x000000ffff02d224 */ /* 0x000fe200078e0a02 */
[C---:B------:R-:W-:Y:S01]  /*9c70*/  ISETP.GT.U32.AND P0, PT, R42.reuse, R40, PT ;  /* 0x000000282a00720c */ /* 0x040fe20003f04070 */
[----:B------:R-:W-:Y:S01]  /*9c80*/  @!P4 IMAD.MOV R0, RZ, RZ, -R0 ;  /* 0x000000ffff00c224 */ /* 0x000fe200078e0a00 */
[----:B------:R-:W-:Y:S01]  /*9c90*/  ISETP.GT.U32.AND P4, PT, R42, R38, PT ;  /* 0x000000262a00720c */ /* 0x000fe20003f84070 */
[----:B------:R-:W-:Y:S01]  /*9ca0*/  @!P1 IMAD.IADD R29, R29, 0x1, -R42 ;  /* 0x000000011d1d9824 */ /* 0x000fe200078e0a2a */
[----:B------:R1:W-:Y:S01]  /*9cb0*/  STL [R1+0x120], R2 ;  /* 0x0001200201007387 */ /* 0x0003e20000100800 */
[----:B------:R-:W-:Y:S01]  /*9cc0*/  IMAD.HI.U32 R41, R45, R28, RZ ;  /* 0x0000001c2d297227 */ /* 0x000fe200078e00ff */
[----:B------:R-:W-:-:S02]  /*9cd0*/  ISETP.GE.AND P1, PT, R53, RZ, PT ;  /* 0x000000ff3500720c */ /* 0x000fc40003f26270 */
[----:B------:R2:W-:Y:S01]  /*9ce0*/  STL [R1+0x124], R0 ;  /* 0x0001240001007387 */ /* 0x0005e20000100800 */
[----:B------:R-:W-:Y:S01]  /*9cf0*/  VIADD R54, R3, 0x61 ;  /* 0x0000006103367836 */ /* 0x000fe20000000000 */
[----:B------:R-:W-:Y:S01]  /*9d00*/  ISETP.GT.U32.AND P5, PT, R42, R39, PT ;  /* 0x000000272a00720c */ /* 0x000fe20003fa4070 */
[----:B------:R-:W-:Y:S02]  /*9d10*/  IMAD.MOV R41, RZ, RZ, -R41 ;  /* 0x000000ffff297224 */ /* 0x000fe400078e0a29 */
[--C-:B------:R-:W-:Y:S01]  /*9d20*/  @!P0 IMAD.IADD R40, R40, 0x1, -R42.reuse ;  /* 0x0000000128288824 */ /* 0x100fe200078e0a2a */
[----:B------:R-:W-:Y:S01]  /*9d30*/  ISETP.GE.AND P0, PT, R52, RZ, PT ;  /* 0x000000ff3400720c */ /* 0x000fe20003f06270 */
[----:B------:R-:W-:Y:S02]  /*9d40*/  @!P4 IMAD.IADD R38, R38, 0x1, -R42 ;  /* 0x000000012626c824 */ /* 0x000fe400078e0a2a */
[----:B-1----:R-:W-:Y:S02]  /*9d50*/  IMAD.MOV.U32 R2, RZ, RZ, R36 ;  /* 0x000000ffff027224 */ /* 0x002fe400078e0024 */
[----:B--2---:R-:W-:Y:S01]  /*9d60*/  IMAD.MOV.U32 R0, RZ, RZ, R29 ;  /* 0x000000ffff007224 */ /* 0x004fe200078e001d */
[C---:B------:R-:W-:Y:S01]  /*9d70*/  ISETP.GT.U32.AND P4, PT, R42.reuse, R38, PT ;  /* 0x000000262a00720c */ /* 0x040fe20003f84070 */
[----:B------:R-:W-:Y:S01]  /*9d80*/  @!P2 IMAD.MOV R2, RZ, RZ, -R2 ;  /* 0x000000ffff02a224 */ /* 0x000fe200078e0a02 */
[----:B------:R-:W-:Y:S01]  /*9d90*/  IABS R29, R54 ;  /* 0x00000036001d7213 */ /* 0x000fe20000000000 */
[----:B------:R-:W-:Y:S01]  /*9da0*/  @!P6 IMAD.MOV R0, RZ, RZ, -R0 ;  /* 0x000000ffff00e224 */ /* 0x000fe200078e0a00 */
[----:B------:R-:W-:Y:S01]  /*9db0*/  ISETP.GE.AND P2, PT, R55, RZ, PT ;  /* 0x000000ff3700720c */ /* 0x000fe20003f46270 */
[----:B------:R-:W-:Y:S01]  /*9dc0*/  IMAD R28, R42, R41, R28 ;  /* 0x000000292a1c7224 */ /* 0x000fe200078e021c */
[----:B------:R-:W-:Y:S01]  /*9dd0*/  STL [R1+0x140], R2 ;  /* 0x0001400201007387 */ /* 0x000fe20000100800 */
[----:B------:R-:W-:-:S02]  /*9de0*/  VIADD R53, R3, 0x62 ;  /* 0x0000006203357836 */ /* 0x000fc40000000000 */
[----:B------:R-:W-:Y:S01]  /*9df0*/  VIADD R55, R3, 0x60 ;  /* 0x0000006003377836 */ /* 0x000fe20000000000 */
[----:B------:R1:W-:Y:S01]  /*9e00*/  STL [R1+0x144], R0 ;  /* 0x0001440001007387 */ /* 0x0003e20000100800 */
[----:B------:R-:W-:Y:S01]  /*9e10*/  ISETP.GT.U32.AND P6, PT, R42, R28, PT ;  /* 0x0000001c2a00720c */ /* 0x000fe20003fc4070 */
[--C-:B------:R-:W-:Y:S01]  /*9e20*/  @!P5 IMAD.IADD R39, R39, 0x1, -R42.reuse ;  /* 0x000000012727d824 */ /* 0x100fe200078e0a2a */
        /* <DEDUP_REMOVED lines=9> */
[----:B------:R-:W-:Y:S02]  /*9ec0*/  @!P1 IMAD.MOV R0, RZ, RZ, -R0 ;  /* 0x000000ffff009224 */ /* 0x000fe400078e0a00 */
[----:B------:R-:W-:Y:S02]  /*9ed0*/  IMAD.MOV R40, RZ, RZ, -R40 ;  /* 0x000000ffff287224 */ /* 0x000fe400078e0a28 */
[----:B------:R-:W-:Y:S01]  /*9ee0*/  @!P6 IMAD.IADD R28, R28, 0x1, -R42 ;  /* 0x000000011c1ce824 */ /* 0x000fe200078e0a2a */
[----:B------:R1:W-:Y:S01]  /*9ef0*/  STL [R1+0x138], R0 ;  /* 0x0001380001007387 */ /* 0x0003e20000100800 */
[----:B------:R-:W-:Y:S01]  /*9f00*/  IMAD R29, R42, R40, R29 ;  /* 0x000000282a1d7224 */ /* 0x000fe200078e021d */
[----:B------:R-:W-:Y:S01]  /*9f10*/  ISETP.GE.AND P6, PT, R54, RZ, PT ;  /* 0x000000ff3600720c */ /* 0x000fe20003fc6270 */
[----:B------:R-:W-:Y:S01]  /*9f20*/  IMAD.MOV R36, RZ, RZ, -R36 ;  /* 0x000000ffff247224 */ /* 0x000fe200078e0a24 */
[----:B------:R-:W-:Y:S01]  /*9f30*/  ISETP.GT.U32.AND P1, PT, R42, R28, PT ;  /* 0x0000001c2a00720c */ /* 0x000fe20003f24070 */
        /* <DEDUP_REMOVED lines=8> */
[----:B------:R-:W-:Y:S01]  /*9fc0*/  ISETP.GT.U32.AND P2, PT, R42, R29, PT ;  /* 0x0000001d2a00720c */ /* 0x000fe20003f44070 */
[----:B------:R-:W-:Y:S01]  /*9fd0*/  IMAD.MOV R36, RZ, RZ, -R36 ;  /* 0x000000ffff247224 */ /* 0x000fe200078e0a24 */
[----:B------:R-:W-:Y:S01]  /*9fe0*/  STL [R1+0x12c], R2 ;  /* 0x00012c0201007387 */ /* 0x000fe20000100800 */
[----:B------:R-:W-:Y:S01]  /*9ff0*/  @!P1 IMAD.IADD R28, R28, 0x1, -R42 ;  /* 0x000000011c1c9824 */ /* 0x000fe200078e0a2a */
[----:B------:R-:W-:Y:S01]  /*a000*/  ISETP.GE.AND P1, PT, R53, RZ, PT ;  /* 0x000000ff3500720c */ /* 0x000fe20003f26270 */
[----:B------:R-:W-:Y:S01]  /*a010*/  IMAD.HI.U32 R40, R45, R44, RZ ;  /* 0x0000002c2d287227 */ /* 0x000fe200078e00ff */
[----:B------:R1:W-:Y:S03]  /*a020*/  STL [R1+0x130], R0 ;  /* 0x0001300001007387 */ /* 0x0003e60000100800 */
[----:B------:R-:W-:-:S02]  /*a030*/  VIADD R54, R3, 0x5e ;  /* 0x0000005e03367836 */ /* 0x000fc40000000000 */
[C---:B------:R-:W-:Y:S02]  /*a040*/  IMAD R46, R42.reuse, R36, R46 ;  /* 0x000000242a2e7224 */ /* 0x040fe400078e022e */
[----:B------:R-:W-:Y:S01]  /*a050*/  @!P2 IMAD.IADD R29, R29, 0x1, -R42 ;  /* 0x000000011d1da824 */ /* 0x000fe200078e0a2a */
[----:B------:R-:W-:Y:S01]  /*a060*/  IABS R41, R54 ;  /* 0x0000003600297213 */ /* 0x000fe20000000000 */
[----:B------:R-:W-:Y:S02]  /*a070*/  IMAD.MOV R40, RZ, RZ, -R40 ;  /* 0x000000ffff287224 */ /* 0x000fe400078e0a28 */
[----:B-1----:R-:W-:Y:S01]  /*a080*/  IMAD.MOV.U32 R0, RZ, RZ, R28 ;  /* 0x000000ffff007224 */ /* 0x002fe200078e001c */
[C---:B------:R-:W-:Y:S01]  /*a090*/  ISETP.GT.U32.AND P2, PT, R42.reuse, R29, PT ;  /* 0x0000001d2a00720c */ /* 0x040fe20003f44070 */
[C---:B------:R-:W-:Y:S02]  /*a0a0*/  IMAD R44, R42.reuse, R40, R44 ;  /* 0x000000282a2c7224 */ /* 0x040fe400078e022c */
[----:B------:R-:W-:Y:S01]  /*a0b0*/  @!P0 IMAD.MOV R0, RZ, RZ, -R0 ;  /* 0x000000ffff008224 */ /* 0x000fe200078e0a00 */
[----:B------:R-:W-:Y:S01]  /*a0c0*/  ISETP.GT.U32.AND P0, PT, R42, R46, PT ;  /* 0x0000002e2a00720c */ /* 0x000fe20003f04070 */
[----:B------:R-:W-:-:S03]  /*a0d0*/  IMAD.HI.U32 R39, R45, R41, RZ ;  /* 0x000000292d277227 */ /* 0x000fc600078e00ff */
[----:B------:R1:W-:Y:S01]  /*a0e0*/  STL [R1+0x128], R0 ;  /* 0x0001280001007387 */ /* 0x0003e20000100800 */
[--C-:B------:R-:W-:Y:S02]  /*a0f0*/  @!P4 IMAD.IADD R37, R37, 0x1, -R42.reuse ;  /* 0x000000012525c824 */ /* 0x100fe400078e0a2a */
[----:B------:R-:W-:Y:S02]  /*a100*/  IMAD.MOV R39, RZ, RZ, -R39 ;  /* 0x000000ffff277224 */ /* 0x000fe400078e0a27 */
[--C-:B------:R-:W-:Y:S01]  /*a110*/  @!P2 IMAD.IADD R29, R29, 0x1, -R42.reuse ;  /* 0x000000011d1da824 */ /* 0x100fe200078e0a2a */
[C---:B------:R-:W-:Y:S01]  /*a120*/  ISETP.GT.U32.AND P2, PT, R42.reuse, R44, PT ;  /* 0x0000002c2a00720c */ /* 0x040fe20003f44070 */
[C---:B------:R-:W-:Y:S01]  /*a130*/  VIADD R52, R3.reuse, 0x5d ;  /* 0x0000005d03347836 */ /* 0x040fe20000000000 */
[C---:B------:R-:W-:Y:S01]  /*a140*/  ISETP.GT.U32.AND P4, PT, R42.reuse, R37, PT ;  /* 0x000000252a00720c */ /* 0x040fe20003f84070 */
[C---:B------:R-:W-:Y:S02]  /*a150*/  VIADD R55, R3.reuse, 0x5c ;  /* 0x0000005c03377836 */ /* 0x040fe40000000000 */
[----:B------:R-:W-:Y:S01]  /*a160*/  IMAD R41, R42, R39, R41 ;  /* 0x000000272a297224 */ /* 0x000fe200078e0229 */
[----:B------:R-:W-:Y:S01]  /*a170*/  IABS R43, R52 ;  /* 0x00000034002b7213 */ /* 0x000fe20000000000 */
[----:B------:R-:W-:Y:S01]  /*a180*/  @!P0 IMAD.IADD R46, R46, 0x1, -R42 ;  /* 0x000000012e2e8824 */ /* 0x000fe200078e0a2a */
[----:B------:R-:W-:Y:S01]  /*a190*/  IABS R38, R55 ;  /* 0x0000003700267213 */ /* 0x000fe20000000000 */
[----:B------:R-:W-:Y:S01]  /*a1a0*/  VIADD R50, R3, 0x5b ;  /* 0x0000005b03327836 */ /* 0x000fe20000000000 */
[----:B------:R-:W-:Y:S01]  /*a1b0*/  ISETP.GT.U32.AND P0, PT, R42, R41, PT ;  /* 0x000000292a00720c */ /* 0x000fe20003f04070 */
[----:B------:R-:W-:-:S04]  /*a1c0*/  IMAD.HI.U32 R36, R45, R43, RZ ;  /* 0x0000002b2d247227 */ /* 0x000fc800078e00ff */
[----:B------:R-:W-:Y:S01]  /*a1d0*/  @!P2 IMAD.IADD R44, R44, 0x1, -R42 ;  /* 0x000000012c2ca824 */ /* 0x000fe200078e0a2a */
[----:B------:R-:W-:Y:S01]  /*a1e0*/  ISETP.GT.U32.AND P2, PT, R42, R46, PT ;  /* 0x0000002e2a00720c */ /* 0x000fe20003f44070 */
[----:B------:R-:W-:-:S04]  /*a1f0*/  IMAD.HI.U32 R28, R45, R38, RZ ;  /* 0x000000262d1c7227 */ /* 0x000fc800078e00ff */
[----:B------:R-:W-:Y:S01]  /*a200*/  @!P4 IMAD.IADD R37, R37, 0x1, -R42 ;  /* 0x000000012525c824 */ /* 0x000fe200078e0a2a */
[----:B------:R-:W-:Y:S01]  /*a210*/  ISETP.GE.AND P4, PT, R54, RZ, PT ;  /* 0x000000ff3600720c */ /* 0x000fe20003f86270 */
[----:B------:R-:W-:Y:S02]  /*a220*/  IMAD.MOV R36, RZ, RZ, -R36 ;  /* 0x000000ffff247224 */ /* 0x000fe400078e0a24 */
[----:B------:R-:W-:Y:S02]  /*a230*/  IMAD.MOV R28, RZ, RZ, -R28 ;  /* 0x000000ffff1c7224 */ /* 0x000fe400078e0a1c */
[C---:B------:R-:W-:Y:S01]  /*a240*/  IMAD R43, R42.reuse, R36, R43 ;  /* 0x000000242a2b7224 */ /* 0x040fe200078e022b */
[----:B------:R-:W-:Y:S01]  /*a250*/  IABS R36, R50 ;  /* 0x0000003200247213 */ /* 0x000fe20000000000 */
[----:B-1----:R-:W-:Y:S02]  /*a260*/  IMAD.MOV.U32 R0, RZ, RZ, R37 ;  /* 0x000000ffff007224 */ /* 0x002fe400078e0025 */
[----:B------:R-:W-:-:S02]  /*a270*/  IMAD R38, R42, R28, R38 ;  /* 0x0000001c2a267224 */ /* 0x000fc400078e0226 */
[----:B------:R-:W-:Y:S02]  /*a280*/  VIADD R51, R3, 0x5a ;  /* 0x0000005a03337836 */ /* 0x000fe40000000000 */
[----:B------:R-:W-:Y:S01]  /*a290*/  @!P0 IMAD.IADD R41, R41, 0x1, -R42 ;  /* 0x0000000129298824 */ /* 0x000fe200078e0a2a */
[----:B------:R-:W-:Y:S01]  /*a2a0*/  ISETP.GT.U32.AND P0, PT, R42, R44, PT ;  /* 0x0000002c2a00720c */ /* 0x000fe20003f04070 */
[----:B------:R-:W-:Y:S01]  /*a2b0*/  @!P5 IMAD.MOV R0, RZ, RZ, -R0 ;  /* 0x000000ffff00d224 */ /* 0x000fe200078e0a00 */
[----:B------:R-:W-:Y:S01]  /*a2c0*/  IABS R28, R51 ;  /* 0x00000033001c7213 */ /* 0x000fe20000000000 */
[----:B------:R-:W-:Y:S01]  /*a2d0*/  @!P2 IMAD.IADD R46, R46, 0x1, -R42 ;  /* 0x000000012e2ea824 */ /* 0x000fe200078e0a2a */
[C---:B------:R-:W-:Y:S01]  /*a2e0*/  ISETP.GT.U32.AND P2, PT, R42.reuse, R38, PT ;  /* 0x000000262a00720c */ /* 0x040fe20003f44070 */
[----:B------:R-:W-:Y:S01]  /*a2f0*/  IMAD.HI.U32 R37, R45, R36, RZ ;  /* 0x000000242d257227 */ /* 0x000fe200078e00ff */
[----:B------:R1:W-:Y:S01]  /*a300*/  STL [R1+0x104], R0 ;  /* 0x0001040001007387 */ /* 0x0003e20000100800 */
[----:B------:R-:W-:-:S02]  /*a310*/  ISETP.GT.U32.AND P5, PT, R42, R41, PT ;  /* 0x000000292a00720c */ /* 0x000fc40003fa4070 */
[----:B------:R-:W-:Y:S02]  /*a320*/  VIADD R54, R3, 0x58 ;  /* 0x0000005803367836 */ /* 0x000fe40000000000 */
[----:B------:R-:W-:Y:S02]  /*a330*/  IMAD.MOV R37, RZ, RZ, -R37 ;  /* 0x000000ffff257224 */ /* 0x000fe400078e0a25 */
[----:B------:R-:W-:Y:S01]  /*a340*/  IMAD.HI.U32 R47, R45, R28, RZ ;  /* 0x0000001c2d2f7227 */ /* 0x000fe200078e00ff */
[----:B------:R-:W-:-:S03]  /*a350*/  IABS R39, R54 ;  /* 0x0000003600277213 */ /* 0x000fc60000000000 */
[----:B-1----:R-:W-:Y:S02]  /*a360*/  IMAD.MOV.U32 R0, RZ, RZ, R29 ;  /* 0x000000ffff007224 */ /* 0x002fe400078e001d */
[----:B------:R-:W-:Y:S02]  /*a370*/  VIADD R53, R3, 0x59 ;  /* 0x0000005903357836 */ /* 0x000fe40000000000 */
[----:B------:R-:W-:Y:S01]  /*a380*/  @!P6 IMAD.MOV R0, RZ, RZ, -R0 ;  /* 0x000000ffff00e224 */ /* 0x000fe200078e0a00 */
[C---:B------:R-:W-:Y:S01]  /*a390*/  ISETP.GT.U32.AND P6, PT, R42.reuse, R43, PT ;  /* 0x0000002b2a00720c */ /* 0x040fe20003fc4070 */
[----:B------:R-:W-:Y:S01]  /*a3a0*/  IMAD R36, R42, R37, R36 ;  /* 0x000000252a247224 */ /* 0x000fe200078e0224 */
[----:B------:R-:W-:Y:S01]  /*a3b0*/  IABS R40, R53 ;  /* 0x0000003500287213 */ /* 0x000fe20000000000 */
[----:B------:R-:W-:Y:S01]  /*a3c0*/  IMAD.MOV R47, RZ, RZ, -R47 ;  /* 0x000000ffff2f7224 */ /* 0x000fe200078e0a2f */
[----:B------:R1:W-:Y:S01]  /*a3d0*/  STL [R1+0x100], R0 ;  /* 0x0001000001007387 */ /* 0x0003e20000100800 */
[----:B------:R-:W-:Y:S01]  /*a3e0*/  @!P0 IMAD.IADD R44, R44, 0x1, -R42 ;  /* 0x000000012c2c8824 */ /* 0x000fe200078e0a2a */
[----:B------:R-:W-:Y:S01]  /*a3f0*/  ISETP.GT.U32.AND P0, PT, R42, R36, PT ;  /* 0x000000242a00720c */ /* 0x000fe20003f04070 */
[----:B------:R-:W-:-:S04]  /*a400*/  IMAD.HI.U32 R37, R45, R39, RZ ;  /* 0x000000272d257227 */ /* 0x000fc800078e00ff */
[----:B------:R-:W-:Y:S02]  /*a410*/  IMAD R28, R42, R47, R28 ;  /* 0x0000002f2a1c7224 */ /* 0x000fe400078e021c */
[----:B------:R-:W-:Y:S01]  /*a420*/  @!P2 IMAD.IADD R38, R38, 0x1, -R42 ;  /* 0x000000012626a824 */ /* 0x000fe200078e0a2a */
[----:B------:R-:W-:Y:S01]  /*a430*/  ISETP.GE.AND P2, PT, R55, RZ, PT ;  /* 0x000000ff3700720c */ /* 0x000fe20003f46270 */
[----:B------:R-:W-:Y:S02]  /*a440*/  IMAD.MOV.U32 R2, RZ, RZ, R46 ;  /* 0x000000ffff027224 */ /* 0x000fe400078e002e */
[----:B-1----:R-:W-:Y:S02]  /*a450*/  IMAD.MOV.U32 R0, RZ, RZ, R44 ;  /* 0x000000ffff007224 */ /* 0x002fe400078e002c */
[----:B------:R-:W-:-:S04]  /*a460*/  IMAD.HI.U32 R29, R45, R40, RZ ;  /* 0x000000282d1d7227 */ /* 0x000fc800078e00ff */
[----:B------:R-:W-:Y:S02]  /*a470*/  IMAD.MOV R37, RZ, RZ, -R37 ;  /* 0x000000ffff257224 */ /* 0x000fe400078e0a25 */
[----:B------:R-:W-:Y:S01]  /*a480*/  @!P5 IMAD.IADD R41, R41, 0x1, -R42 ;  /* 0x000000012929d824 */ /* 0x000fe200078e0a2a */
[C---:B------:R-:W-:Y:S01]  /*a490*/  ISETP.GT.U32.AND P5, PT, R42.reuse, R28, PT ;  /* 0x0000001c2a00720c */ /* 0x040fe20003fa4070 */
[----:B------:R-:W-:Y:S02]  /*a4a0*/  VIADD R55, R3, 0x57 ;  /* 0x0000005703377836 */ /* 0x000fe40000000000 */
[----:B------:R-:W-:Y:S01]  /*a4b0*/  @!P3 IMAD.MOV R2, RZ, RZ, -R2 ;  /* 0x000000ffff02b224 */ /* 0x000fe200078e0a02 */
[C---:B------:R-:W-:Y:S01]  /*a4c0*/  ISETP.GT.U32.AND P3, PT, R42.reuse, R38, PT ;  /* 0x000000262a00720c */ /* 0x040fe20003f64070 */
[----:B------:R-:W-:Y:S02]  /*a4d0*/  @!P1 IMAD.MOV R0, RZ, RZ, -R0 ;  /* 0x000000ffff009224 */ /* 0x000fe400078e0a00 */
        /* <DEDUP_REMOVED lines=10> */
[----:B------:R-:W-:-:S04]  /*a580*/  IMAD.HI.U32 R44, R45, R37, RZ ;  /* 0x000000252d2c7227 */ /* 0x000fc800078e00ff */
[--C-:B------:R-:W-:Y:S01]  /*a590*/  @!P5 IMAD.IADD R28, R28, 0x1, -R42.reuse ;  /* 0x000000011c1cd824 */ /* 0x100fe200078e0a2a */
[----:B------:R-:W-:Y:S01]  /*a5a0*/  ISETP.GT.U32.AND P5, PT, R42, R36, PT ;  /* 0x000000242a00720c */ /* 0x000fe20003fa4070 */
[----:B-1----:R-:W-:Y:S02]  /*a5b0*/  IMAD.MOV.U32 R0, RZ, RZ, R41 ;  /* 0x000000ffff007224 */ /* 0x002fe400078e0029 */
[----:B------:R-:W-:Y:S01]  /*a5c0*/  @!P3 IMAD.IADD R38, R38, 0x1, -R42 ;  /* 0x000000012626b824 */ /* 0x000fe200078e0a2a */
[C---:B------:R-:W-:Y:S01]  /*a5d0*/  ISETP.GT.U32.AND P3, PT, R42.reuse, R39, PT ;  /* 0x000000272a00720c */ /* 0x040fe20003f64070 */
[----:B------:R-:W-:Y:S01]  /*a5e0*/  @!P4 IMAD.MOV R0, RZ, RZ, -R0 ;  /* 0x000000ffff00c224 */ /* 0x000fe200078e0a00 */
[C---:B------:R-:W-:Y:S01]  /*a5f0*/  ISETP.GT.U32.AND P4, PT, R42.reuse, R40, PT ;  /* 0x000000282a00720c */ /* 0x040fe20003f84070 */
[----:B------:R-:W-:Y:S01]  /*a600*/  IMAD.MOV R44, RZ, RZ, -R44 ;  /* 0x000000ffff2c7224 */ /* 0x000fe200078e0a2c */
[C---:B------:R-:W-:Y:S01]  /*a610*/  ISETP.GT.U32.AND P1, PT, R42.reuse, R28, PT ;  /* 0x0000001c2a00720c */ /* 0x040fe20003f24070 */
[----:B------:R-:W-:Y:S01]  /*a620*/  @!P0 IMAD.IADD R43, R43, 0x1, -R42 ;  /* 0x000000012b2b8824 */ /* 0x000fe200078e0a2a */
[----:B------:R1:W-:Y:S01]  /*a630*/  STL [R1+0xf8], R0 ;  /* 0x0000f80001007387 */ /* 0x0003e20000100800 */
[----:B------:R-:W-:Y:S01]  /*a640*/  IMAD R37, R42, R44, R37 ;  /* 0x0000002c2a257224 */ /* 0x000fe200078e0225 */
[----:B------:R-:W-:Y:S01]  /*a650*/  ISETP.GE.AND P0, PT, R50, RZ, PT ;  /* 0x000000ff3200720c */ /* 0x000fe20003f06270 */
[----:B------:R-:W-:-:S02]  /*a660*/  IMAD.MOV.U32 R2, RZ, RZ, R43 ;  /* 0x000000ffff027224 */ /* 0x000fc400078e002b */
[----:B------:R-:W-:Y:S02]  /*a670*/  VIADD R52, R3, 0x56 ;  /* 0x0000005603347836 */ /* 0x000fe40000000000 */
[--C-:B------:R-:W-:Y:S01]  /*a680*/  @!P5 IMAD.IADD R36, R36, 0x1, -R42.reuse ;  /* 0x000000012424d824 */ /* 0x100fe200078e0a2a */
[----:B------:R-:W-:Y:S01]  /*a690*/  ISETP.GE.AND P5, PT, R51, RZ, PT ;  /* 0x000000ff3300720c */ /* 0x000fe20003fa6270 */
[----:B------:R-:W-:Y:S01]  /*a6a0*/  @!P4 IMAD.IADD R40, R40, 0x1, -R42 ;  /* 0x000000012828c824 */ /* 0x000fe200078e0a2a */
[----:B------:R-:W-:Y:S01]  /*a6b0*/  IABS R29, R52 ;  /* 0x00000034001d7213 */ /* 0x000fe20000000000 */
[----:B-1----:R-:W-:Y:S01]  /*a6c0*/  IMAD.MOV.U32 R0, RZ, RZ, R38 ;  /* 0x000000ffff007224 */ /* 0x002fe200078e0026 */
[----:B------:R-:W-:Y:S01]  /*a6d0*/  ISETP.GE.AND P4, PT, R54, RZ, PT ;  /* 0x000000ff3600720c */ /* 0x000fe20003f86270 */
[----:B------:R-:W-:Y:S01]  /*a6e0*/  @!P3 IMAD.IADD R39, R39, 0x1, -R42 ;  /* 0x000000012727b824 */ /* 0x000fe200078e0a2a */
[C---:B------:R-:W-:Y:S01]  /*a6f0*/  ISETP.GT.U32.AND P3, PT, R42.reuse, R40, PT ;  /* 0x000000282a00720c */ /* 0x040fe20003f64070 */
[----:B------:R-:W-:Y:S01]  /*a700*/  @!P2 IMAD.MOV R0, RZ, RZ, -R0 ;  /* 0x000000ffff00a224 */ /* 0x000fe200078e0a00 */
[C---:B------:R-:W-:Y:S01]  /*a710*/  ISETP.GT.U32.AND P2, PT, R42.reuse, R37, PT ;  /* 0x000000252a00720c */ /* 0x040fe20003f44070 */
[----:B------:R-:W-:Y:S01]  /*a720*/  @!P6 IMAD.MOV R2, RZ, RZ, -R2 ;  /* 0x000000ffff02e224 */ /* 0x000fe200078e0a02 */
[----:B------:R-:W-:Y:S01]  /*a730*/  ISETP.GT.U32.AND P6, PT, R42, R39, PT ;  /* 0x000000272a00720c */ /* 0x000fe20003fc4070 */
[----:B------:R-:W-:Y:S01]  /*a740*/  @!P1 IMAD.IADD R28, R28, 0x1, -R42 ;  /* 0x000000011c1c9824 */ /* 0x000fe200078e0a2a */
[----:B------:R-:W-:Y:S01]  /*a750*/  ISETP.GE.AND P1, PT, R53, RZ, PT ;  /* 0x000000ff3500720c */ /* 0x000fe20003f26270 */
[----:B------:R-:W-:Y:S01]  /*a760*/  IMAD.HI.U32 R41, R45, R29, RZ ;  /* 0x0000001d2d297227 */ /* 0x000fe200078e00ff */
[----:B------:R1:W-:Y:S03]  /*a770*/  STL [R1+0xd0], R2 ;  /* 0x0000d00201007387 */ /* 0x0003e60000100800 */
[----:B------:R-:W-:Y:S01]  /*a780*/  VIADD R54, R3, 0x54 ;  /* 0x0000005403367836 */ /* 0x000fe20000000000 */
[----:B------:R2:W-:Y:S01]  /*a790*/  STL [R1+0xd8], R0 ;  /* 0x0000d80001007387 */ /* 0x0005e20000100800 */
[----:B------:R-:W-:-:S02]  /*a7a0*/  IMAD.MOV R41, RZ, RZ, -R41 ;  /* 0x000000ffff297224 */ /* 0x000fc400078e0a29 */
[--C-:B------:R-:W-:Y:S02]  /*a7b0*/  @!P2 IMAD.IADD R37, R37, 0x1, -R42.reuse ;  /* 0x000000012525a824 */ /* 0x100fe400078e0a2a */
[----:B------:R-:W-:Y:S01]  /*a7c0*/  @!P3 IMAD.IADD R40, R40, 0x1, -R42 ;  /* 0x000000012828b824 */ /* 0x000fe200078e0a2a */
[----:B------:R-:W-:Y:S01]  /*a7d0*/  ISETP.GE.AND P3, PT, R52, RZ, PT ;  /* 0x000000ff3400720c */ /* 0x000fe20003f66270 */
[----:B-1----:R-:W-:Y:S01]  /*a7e0*/  IMAD.MOV.U32 R2, RZ, RZ, R36 ;  /* 0x000000ffff027224 */ /* 0x002fe200078e0024 */
[C---:B------:R-:W-:Y:S01]  /*a7f0*/  ISETP.GT.U32.AND P2, PT, R42.reuse, R37, PT ;  /* 0x000000252a00720c */ /* 0x040fe20003f44070 */
[C---:B------:R-:W-:Y:S02]  /*a800*/  IMAD R29, R42.reuse, R41, R29 ;  /* 0x000000292a1d7224 */ /* 0x040fe400078e021d */
[----:B--2---:R-:W-:Y:S01]  /*a810*/  IMAD.MOV.U32 R0, RZ, RZ, R28 ;  /* 0x000000ffff007224 */ /* 0x004fe200078e001c */
[----:B------:R-:W-:Y:S01]  /*a820*/  IABS R28, R54 ;  /* 0x00000036001c7213 */ /* 0x000fe20000000000 */
[----:B------:R-:W-:Y:S01]  /*a830*/  @!P0 IMAD.MOV R2, RZ, RZ, -R2 ;  /* 0x000000ffff028224 */ /* 0x000fe200078e0a02 */
[----:B------:R-:W-:Y:S01]  /*a840*/  ISETP.GE.AND P0, PT, R55, RZ, PT ;  /* 0x000000ff3700720c */ /* 0x000fe20003f06270 */
[----:B------:R-:W-:Y:S01]  /*a850*/  @!P5 IMAD.MOV R0, RZ, RZ, -R0 ;  /* 0x000000ffff00d224 */ /* 0x000fe200078e0a00 */
[----:B------:R-:W-:Y:S01]  /*a860*/  ISETP.GT.U32.AND P5, PT, R42, R29, PT ;  /* 0x0000001d2a00720c */ /* 0x000fe20003fa4070 */
[C---:B------:R-:W-:Y:S01]  /*a870*/  VIADD R53, R3.reuse, 0x55 ;  /* 0x0000005503357836 */ /* 0x040fe20000000000 */
[----:B------:R-:W-:Y:S01]  /*a880*/  STL [R1+0xf0], R2 ;  /* 0x0000f00201007387 */ /* 0x000fe20000100800 */
[----:B------:R-:W-:-:S02]  /*a890*/  VIADD R55, R3, 0x53 ;  /* 0x0000005303377836 */ /* 0x000fc40000000000 */
[--C-:B------:R-:W-:Y:S01]  /*a8a0*/  @!P2 IMAD.IADD R37, R37, 0x1, -R42.reuse ;  /* 0x000000012525a824 */ /* 0x100fe200078e0a2a */
[----:B------:R1:W-:Y:S01]  /*a8b0*/  STL [R1+0xf4], R0 ;  /* 0x0000f40001007387 */ /* 0x0003e20000100800 */
        /* <DEDUP_REMOVED lines=11> */
[----:B------:R-:W-:Y:S02]  /*a970*/  IMAD.MOV R40, RZ, RZ, -R40 ;  /* 0x000000ffff287224 */ /* 0x000fe400078e0a28 */
[----:B------:R-:W-:Y:S01]  /*a980*/  @!P5 IMAD.IADD R29, R29, 0x1, -R42 ;  /* 0x000000011d1dd824 */ /* 0x000fe200078e0a2a */
[----:B------:R1:W-:Y:S01]  /*a990*/  STL [R1+0xec], R0 ;  /* 0x0000ec0001007387 */ /* 0x0003e20000100800 */
[C---:B------:R-:W-:Y:S02]  /*a9a0*/  IMAD R28, R42.reuse, R40, R28 ;  /* 0x000000282a1c7224 */ /* 0x040fe400078e021c */
        /* <DEDUP_REMOVED lines=15> */
[----:B------:R-:W-:Y:S01]  /*aaa0*/  IMAD.HI.U32 R40, R45, R44, RZ ;  /* 0x0000002c2d287227 */ /* 0x000fe200078e00ff */
[----:B------:R1:W-:Y:S03]  /*aab0*/  STL [R1+0xe8], R0 ;  /* 0x0000e80001007387 */ /* 0x0003e60000100800 */
[----:B------:R-:W-:-:S02]  /*aac0*/  IMAD R46, R42, R36, R46 ;  /* 0x000000242a2e7224 */ /* 0x000fc400078e022e */
[----:B------:R-:W-:Y:S02]  /*aad0*/  IMAD.MOV R40, RZ, RZ, -R40 ;  /* 0x000000ffff287224 */ /* 0x000fe400078e0a28 */
[----:B------:R-:W-:Y:S02]  /*aae0*/  @!P0 IMAD.IADD R28, R28, 0x1, -R42 ;  /* 0x000000011c1c8824 */ /* 0x000fe400078e0a2a */
[C---:B------:R-:W-:Y:S02]  /*aaf0*/  VIADD R54, R3.reuse, 0x51 ;  /* 0x0000005103367836 */ /* 0x040fe40000000000 */
[----:B-1----:R-:W-:Y:S01]  /*ab00*/  IMAD.MOV.U32 R0, RZ, RZ, R29 ;  /* 0x000000ffff007224 */ /* 0x002fe200078e001d */
[C---:B------:R-:W-:Y:S01]  /*ab10*/  ISETP.GT.U32.AND P0, PT, R42.reuse, R28, PT ;  /* 0x0000001c2a00720c */ /* 0x040fe20003f04070 */
[C---:B------:R-:W-:Y:S01]  /*ab20*/  IMAD R44, R42.reuse, R40, R44 ;  /* 0x000000282a2c7224 */ /* 0x040fe200078e022c */
[----:B------:R-:W-:Y:S01]  /*ab30*/  IABS R41, R54 ;  /* 0x0000003600297213 */ /* 0x000fe20000000000 */
[----:B------:R-:W-:Y:S01]  /*ab40*/  @!P3 IMAD.MOV R0, RZ, RZ, -R0 ;  /* 0x000000ffff00b224 */ /* 0x000fe200078e0a00 */
[----:B------:R-:W-:Y:S01]  /*ab50*/  ISETP.GT.U32.AND P3, PT, R42, R46, PT ;  /* 0x0000002e2a00720c */ /* 0x000fe20003f64070 */
[----:B------:R-:W-:-:S02]  /*ab60*/  VIADD R55, R3, 0x4f ;  /* 0x0000004f03377836 */ /* 0x000fc40000000000 */
[--C-:B------:R-:W-:Y:S01]  /*ab70*/  @!P2 IMAD.IADD R38, R38, 0x1, -R42.reuse ;  /* 0x000000012626a824 */ /* 0x100fe200078e0a2a */
[----:B------:R1:W-:Y:S01]  /*ab80*/  STL [R1+0xdc], R0 ;  /* 0x0000dc0001007387 */ /* 0x0003e20000100800 */
[----:B------:R-:W-:Y:S01]  /*ab90*/  IMAD.HI.U32 R39, R45, R41, RZ ;  /* 0x000000292d277227 */ /* 0x000fe200078e00ff */
[----:B------:R-:W-:Y:S02]  /*aba0*/  IABS R37, R55 ;  /* 0x0000003700257213 */ /* 0x000fe40000000000 */
[----:B------:R-:W-:Y:S01]  /*abb0*/  ISETP.GT.U32.AND P2, PT, R42, R38, PT ;  /* 0x000000262a00720c */ /* 0x000fe20003f44070 */
[----:B------:R-:W-:Y:S01]  /*abc0*/  @!P0 IMAD.IADD R28, R28, 0x1, -R42 ;  /* 0x000000011c1c8824 */ /* 0x000fe200078e0a2a */
[----:B------:R-:W-:Y:S01]  /*abd0*/  ISETP.GT.U32.AND P0, PT, R42, R44, PT ;  /* 0x0000002c2a00720c */ /* 0x000fe20003f04070 */
[----:B------:R-:W-:Y:S02]  /*abe0*/  VIADD R52, R3, 0x50 ;  /* 0x0000005003347836 */ /* 0x000fe40000000000 */
[----:B------:R-:W-:-:S02]  /*abf0*/  IMAD.MOV R39, RZ, RZ, -R39 ;  /* 0x000000ffff277224 */ /* 0x000fc400078e0a27 */
[----:B------:R-:W-:Y:S01]  /*ac00*/  @!P3 IMAD.IADD R46, R46, 0x1, -R42 ;  /* 0x000000012e2eb824 */ /* 0x000fe200078e0a2a */
[----:B------:R-:W-:Y:S01]  /*ac10*/  IABS R43, R52 ;  /* 0x00000034002b7213 */ /* 0x000fe20000000000 */
[----:B------:R-:W-:Y:S02]  /*ac20*/  IMAD R41, R42, R39, R41 ;  /* 0x000000272a297224 */ /* 0x000fe400078e0229 */
[----:B------:R-:W-:-:S03]  /*ac30*/  IMAD.HI.U32 R29, R45, R37, RZ ;  /* 0x000000252d1d7227 */ /* 0x000fc600078e00ff */
[----:B------:R-:W-:Y:S01]  /*ac40*/  ISETP.GT.U32.AND P3, PT, R42, R41, PT ;  /* 0x000000292a00720c */ /* 0x000fe20003f64070 */
[----:B------:R-:W-:Y:S01]  /*ac50*/  @!P0 IMAD.IADD R44, R44, 0x1, -R42 ;  /* 0x000000012c2c8824 */ /* 0x000fe200078e0a2a */
[----:B------:R-:W-:Y:S01]  /*ac60*/  ISETP.GT.U32.AND P0, PT, R42, R46, PT ;  /* 0x0000002e2a00720c */ /* 0x000fe20003f04070 */
[----:B------:R-:W-:-:S04]  /*ac70*/  IMAD.HI.U32 R36, R45, R43, RZ ;  /* 0x0000002b2d247227 */ /* 0x000fc800078e00ff */
[----:B------:R-:W-:Y:S02]  /*ac80*/  IMAD.MOV R29, RZ, RZ, -R29 ;  /* 0x000000ffff1d7224 */ /* 0x000fe400078e0a1d */
[----:B------:R-:W-:Y:S01]  /*ac90*/  @!P2 IMAD.IADD R38, R38, 0x1, -R42 ;  /* 0x000000012626a824 */ /* 0x000fe200078e0a2a */
[----:B------:R-:W-:Y:S01]  /*aca0*/  ISETP.GE.AND P2, PT, R54, RZ, PT ;  /* 0x000000ff3600720c */ /* 0x000fe20003f46270 */
[----:B------:R-:W-:Y:S02]  /*acb0*/  IMAD.MOV R36, RZ, RZ, -R36 ;  /* 0x000000ffff247224 */ /* 0x000fe400078e0a24 */
[----:B------:R-:W-:Y:S02]  /*acc0*/  VIADD R50, R3, 0x4e ;  /* 0x0000004e03327836 */ /* 0x000fe40000000000 */
[C---:B------:R-:W-:Y:S02]  /*acd0*/  IMAD R37, R42.reuse, R29, R37 ;  /* 0x0000001d2a257224 */ /* 0x040fe400078e0225 */
[----:B------:R-:W-:Y:S01]  /*ace0*/  IMAD R43, R42, R36, R43 ;  /* 0x000000242a2b7224 */ /* 0x000fe200078e022b */
[----:B------:R-:W-:Y:S01]  /*acf0*/  IABS R36, R50 ;  /* 0x0000003200247213 */ /* 0x000fe20000000000 */
[----:B-1----:R-:W-:-:S02]  /*ad00*/  IMAD.MOV.U32 R0, RZ, RZ, R38 ;  /* 0x000000ffff007224 */ /* 0x002fc400078e0026 */
[--C-:B------:R-:W-:Y:S01]  /*ad10*/  @!P0 IMAD.IADD R46, R46, 0x1, -R42.reuse ;  /* 0x000000012e2e8824 */ /* 0x100fe200078e0a2a */
[C---:B------:R-:W-:Y:S01]  /*ad20*/  ISETP.GT.U32.AND P0, PT, R42.reuse, R37, PT ;  /* 0x000000252a00720c */ /* 0x040fe20003f04070 */
[----:B------:R-:W-:Y:S02]  /*ad30*/  VIADD R51, R3, 0x4d ;  /* 0x0000004d03337836 */ /* 0x000fe40000000000 */
[----:B------:R-:W-:Y:S01]  /*ad40*/  @!P3 IMAD.IADD R41, R41, 0x1, -R42 ;  /* 0x000000012929b824 */ /* 0x000fe200078e0a2a */
[C---:B------:R-:W-:Y:S01]  /*ad50*/  ISETP.GT.U32.AND P3, PT, R42.reuse, R44, PT ;  /* 0x0000002c2a00720c */ /* 0x040fe20003f64070 */
[----:B------:R-:W-:Y:S01]  /*ad60*/  @!P6 IMAD.MOV R0, RZ, RZ, -R0 ;  /* 0x000000ffff00e224 */ /* 0x000fe200078e0a00 */
[----:B------:R-:W-:Y:S01]  /*ad70*/  IABS R29, R51 ;  /* 0x00000033001d7213 */ /* 0x000fe20000000000 */
[----:B------:R-:W-:Y:S01]  /*ad80*/  IMAD.HI.U32 R38, R45, R36, RZ ;  /* 0x000000242d267227 */ /* 0x000fe200078e00ff */
[----:B------:R-:W-:Y:S02]  /*ad90*/  ISETP.GT.U32.AND P6, PT, R42, R41, PT ;  /* 0x000000292a00720c */ /* 0x000fe40003fc4070 */
[----:B------:R1:W-:Y:S01]  /*ada0*/  STL [R1+0xc8], R0 ;  /* 0x0000c80001007387 */ /* 0x0003e20000100800 */
[----:B------:R-:W-:-:S02]  /*adb0*/  VIADD R54, R3, 0x4b ;  /* 0x0000004b03367836 */ /* 0x000fc40000000000 */
[----:B------:R-:W-:Y:S02]  /*adc0*/  IMAD.MOV R38, RZ, RZ, -R38 ;  /* 0x000000ffff267224 */ /* 0x000fe400078e0a26 */
[----:B------:R-:W-:Y:S01]  /*add0*/  VIADD R53, R3, 0x4c ;  /* 0x0000004c03357836 */ /* 0x000fe20000000000 */
[----:B------:R-:W-:Y:S01]  /*ade0*/  IABS R39, R54 ;  /* 0x0000003600277213 */ /* 0x000fe20000000000 */
[----:B------:R-:W-:-:S03]  /*adf0*/  IMAD.HI.U32 R47, R45, R29, RZ ;  /* 0x0000001d2d2f7227 */ /* 0x000fc600078e00ff */
[----:B------:R-:W-:Y:S01]  /*ae00*/  IABS R40, R53 ;  /* 0x0000003500287213 */ /* 0x000fe20000000000 */
[----:B-1----:R-:W-:Y:S02]  /*ae10*/  IMAD.MOV.U32 R0, RZ, RZ, R28 ;  /* 0x000000ffff007224 */ /* 0x002fe400078e001c */
[C---:B------:R-:W-:Y:S02]  /*ae20*/  IMAD R36, R42.reuse, R38, R36 ;  /* 0x000000262a247224 */ /* 0x040fe400078e0224 */
[----:B------:R-:W-:Y:S01]  /*ae30*/  @!P1 IMAD.MOV R0, RZ, RZ, -R0 ;  /* 0x000000ffff009224 */ /* 0x000fe200078e0a00 */
[----:B------:R-:W-:Y:S01]  /*ae40*/  ISETP.GT.U32.AND P1, PT, R42, R43, PT ;  /* 0x0000002b2a00720c */ /* 0x000fe20003f24070 */
[----:B------:R-:W-:Y:S01]  /*ae50*/  @!P0 IMAD.IADD R37, R37, 0x1, -R42 ;  /* 0x0000000125258824 */ /* 0x000fe200078e0a2a */
[----:B------:R-:W-:Y:S01]  /*ae60*/  ISETP.GE.AND P0, PT, R55, RZ, PT ;  /* 0x000000ff3700720c */ /* 0x000fe20003f06270 */
[----:B------:R-:W-:Y:S01]  /*ae70*/  IMAD.MOV.U32 R2, RZ, RZ, R46 ;  /* 0x000000ffff027224 */ /* 0x000fe200078e002e */
[----:B------:R1:W-:Y:S01]  /*ae80*/  STL [R1+0xc4], R0 ;  /* 0x0000c40001007387 */ /* 0x0003e20000100800 */
[----:B------:R-:W-:-:S02]  /*ae90*/  IMAD.MOV R47, RZ, RZ, -R47 ;  /* 0x000000ffff2f7224 */ /* 0x000fc400078e0a2f */
[----:B------:R-:W-:Y:S01]  /*aea0*/  @!P3 IMAD.IADD R44, R44, 0x1, -R42 ;  /* 0x000000012c2cb824 */ /* 0x000fe200078e0a2a */
[C---:B------:R-:W-:Y:S01]  /*aeb0*/  ISETP.GT.U32.AND P3, PT, R42.reuse, R36, PT ;  /* 0x000000242a00720c */ /* 0x040fe20003f64070 */
[----:B------:R-:W-:Y:S01]  /*aec0*/  @!P4 IMAD.MOV R2, RZ, RZ, -R2 ;  /* 0x000000ffff02c224 */ /* 0x000fe200078e0a02 */
[----:B------:R-:W-:Y:S01]  /*aed0*/  ISETP.GT.U32.AND P4, PT, R42, R37, PT ;  /* 0x000000252a00720c */ /* 0x000fe20003f84070 */
[----:B------:R-:W-:-:S03]  /*aee0*/  IMAD.HI.U32 R38, R45, R39, RZ ;  /* 0x000000272d267227 */ /* 0x000fc600078e00ff */
[----:B------:R-:W-:Y:S01]  /*aef0*/  STL [R1+0x74], R2 ;  /* 0x0000740201007387 */ /* 0x000fe20000100800 */
[----:B------:R-:W-:Y:S02]  /*af00*/  IMAD R29, R42, R47, R29 ;  /* 0x0000002f2a1d7224 */ /* 0x000fe400078e021d */
[----:B-1----:R-:W-:Y:S02]  /*af10*/  IMAD.MOV.U32 R0, RZ, RZ, R44 ;  /* 0x000000ffff007224 */ /* 0x002fe400078e002c */
[----:B------:R-:W-:-:S04]  /*af20*/  IMAD.HI.U32 R28, R45, R40, RZ ;  /* 0x000000282d1c7227 */ /* 0x000fc800078e00ff */
[----:B------:R-:W-:Y:S02]  /*af30*/  IMAD.MOV R38, RZ, RZ, -R38 ;  /* 0x000000ffff267224 */ /* 0x000fe400078e0a26 */
[----:B------:R-:W-:Y:S02]  /*af40*/  VIADD R55, R3, 0x4a ;  /* 0x0000004a03377836 */ /* 0x000fe40000000000 */
[----:B------:R-:W-:Y:S01]  /*af50*/  @!P6 IMAD.IADD R41, R41, 0x1, -R42 ;  /* 0x000000012929e824 */ /* 0x000fe200078e0a2a */
[C---:B------:R-:W-:Y:S01]  /*af60*/  ISETP.GT.U32.AND P6, PT, R42.reuse, R29, PT ;  /* 0x0000001d2a00720c */ /* 0x040fe20003fc4070 */
[----:B------:R-:W-:Y:S02]  /*af70*/  @!P5 IMAD.MOV R0, RZ, RZ, -R0 ;  /* 0x000000ffff00d224 */ /* 0x000fe400078e0a00 */
[----:B------:R-:W-:Y:S02]  /*af80*/  IMAD.MOV R28, RZ, RZ, -R28 ;  /* 0x000000ffff1c7224 */ /* 0x000fe400078e0a1c */
[----:B------:R-:W-:Y:S01]  /*af90*/  @!P1 IMAD.IADD R43, R43, 0x1, -R42 ;  /* 0x000000012b2b9824 */ /* 0x000fe200078e0a2a */
[----:B------:R1:W-:Y:S01]  /*afa0*/  STL [R1+0x80], R0 ;  /* 0x0000800001007387 */ /* 0x0003e20000100800 */
[C---:B------:R-:W-:Y:S01]  /*afb0*/  IMAD R39, R42.reuse, R38, R39 ;  /* 0x000000262a277224 */ /* 0x040fe200078e0227 */
[----:B------:R-:W-:Y:S01]  /*afc0*/  IABS R38, R55 ;  /* 0x0000003700267213 */ /* 0x000fe20000000000 */
[----:B------:R-:W-:Y:S01]  /*afd0*/  IMAD R40, R42, R28, R40 ;  /* 0x0000001c2a287224 */ /* 0x000fe200078e0228 */
[----:B------:R-:W-:Y:S01]  /*afe0*/  ISETP.GE.AND P1, PT, R52, RZ, PT ;  /* 0x000000ff3400720c */ /* 0x000fe20003f26270 */
[--C-:B------:R-:W-:Y:S01]  /*aff0*/  @!P3 IMAD.IADD R36, R36, 0x1, -R42.reuse ;  /* 0x000000012424b824 */ /* 0x100fe200078e0a2a */
[C---:B------:R-:W-:Y:S01]  /*b000*/  ISETP.GT.U32.AND P3, PT, R42.reuse, R43, PT ;  /* 0x0000002b2a00720c */ /* 0x040fe20003f64070 */
[----:B------:R-:W-:Y:S01]  /*b010*/  @!P4 IMAD.IADD R37, R37, 0x1, -R42 ;  /* 0x000000012525c824 */ /* 0x000fe200078e0a2a */
[C---:B------:R-:W-:Y:S01]  /*b020*/  ISETP.GT.U32.AND P4, PT, R42.reuse, R39, PT ;  /* 0x000000272a00720c */ /* 0x040fe20003f84070 */
[----:B------:R-:W-:Y:S01]  /*b030*/  IMAD.HI.U32 R44, R45, R38, RZ ;  /* 0x000000262d2c7227 */ /* 0x000fe200078e00ff */
[----:B------:R-:W-:-:S03]  /*b040*/  ISETP.GT.U32.AND P5, PT, R42, R36, PT ;  /* 0x000000242a00720c */ /* 0x000fc60003fa4070 */
[----:B-1----:R-:W-:Y:S02]  /*b050*/  IMAD.MOV.U32 R0, RZ, RZ, R41 ;  /* 0x000000ffff007224 */ /* 0x002fe400078e0029 */
[----:B------:R-:W-:Y:S02]  /*b060*/  IMAD.MOV R44, RZ, RZ, -R44 ;  /* 0x000000ffff2c7224 */ /* 0x000fe400078e0a2c */
[----:B------:R-:W-:Y:S01]  /*b070*/  @!P2 IMAD.MOV R0, RZ, RZ, -R0 ;  /* 0x000000ffff00a224 */ /* 0x000fe200078e0a00 */
[C---:B------:R-:W-:Y:S01]  /*b080*/  ISETP.GT.U32.AND P2, PT, R42.reuse, R40, PT ;  /* 0x000000282a00720c */ /* 0x040fe20003f44070 */
[----:B------:R-:W-:Y:S02]  /*b090*/  @!P6 IMAD.IADD R29, R29, 0x1, -R42 ;  /* 0x000000011d1de824 */ /* 0x000fe400078e0a2a */
[C---:B------:R-:W-:Y:S01]  /*b0a0*/  IMAD R38, R42.reuse, R44, R38 ;  /* 0x0000002c2a267224 */ /* 0x040fe200078e0226 */
[----:B------:R1:W-:Y:S01]  /*b0b0*/  STL [R1+0xb8], R0 ;  /* 0x0000b80001007387 */ /* 0x0003e20000100800 */
[----:B------:R-:W-:Y:S01]  /*b0c0*/  VIADD R52, R3, 0x49 ;  /* 0x0000004903347836 */ /* 0x000fe20000000000 */
[----:B------:R-:W-:Y:S01]  /*b0d0*/  ISETP.GT.U32.AND P6, PT, R42, R29, PT ;  /* 0x0000001d2a00720c */ /* 0x000fe20003fc4070 */
[--C-:B------:R-:W-:Y:S01]  /*b0e0*/  @!P3 IMAD.IADD R43, R43, 0x1, -R42.reuse ;  /* 0x000000012b2bb824 */ /* 0x100fe200078e0a2a */
[----:B------:R-:W-:Y:S01]  /*b0f0*/  ISETP.GE.AND P3, PT, R50, RZ, PT ;  /* 0x000000ff3200720c */ /* 0x000fe20003f66270 */
[--C-:B------:R-:W-:Y:S01]  /*b100*/  @!P4 IMAD.IADD R39, R39, 0x1, -R42.reuse ;  /* 0x000000012727c824 */ /* 0x100fe200078e0a2a */
[----:B------:R-:W-:Y:S01]  /*b110*/  ISETP.GT.U32.AND P4, PT, R42, R38, PT ;  /* 0x000000262a00720c */ /* 0x000fe20003f84070 */
[----:B------:R-:W-:Y:S01]  /*b120*/  IMAD.MOV.U32 R2, RZ, RZ, R43 ;  /* 0x000000ffff027224 */ /* 0x000fe200078e002b */
[----:B------:R-:W-:Y:S01]  /*b130*/  IABS R28, R52 ;  /* 0x00000034001c7213 */ /* 0x000fe20000000000 */
[--C-:B------:R-:W-:Y:S01]  /*b140*/  @!P2 IMAD.IADD R40, R40, 0x1, -R42.reuse ;  /* 0x000000012828a824 */ /* 0x100fe200078e0a2a */
[----:B------:R-:W-:Y:S01]  /*b150*/  ISETP.GE.AND P2, PT, R54, RZ, PT ;  /* 0x000000ff3600720c */ /* 0x000fe20003f46270 */
[----:B------:R-:W-:Y:S01]  /*b160*/  @!P5 IMAD.IADD R36, R36, 0x1, -R42 ;  /* 0x000000012424d824 */ /* 0x000fe200078e0a2a */
[----:B------:R-:W-:Y:S01]  /*b170*/  ISETP.GE.AND P5, PT, R51, RZ, PT ;  /* 0x000000ff3300720c */ /* 0x000fe20003fa6270 */
[----:B-1----:R-:W-:-:S02]  /*b180*/  IMAD.MOV.U32 R0, RZ, RZ, R37 ;  /* 0x000000ffff007224 */ /* 0x002fc400078e0025 */
[----:B------:R-:W-:-:S04]  /*b190*/  IMAD.HI.U32 R41, R45, R28, RZ ;  /* 0x0000001c2d297227 */ /* 0x000fc800078e00ff */
[----:B------:R-:W-:Y:S01]  /*b1a0*/  @!P1 IMAD.MOV R2, RZ, RZ, -R2 ;  /* 0x000000ffff029224 */ /* 0x000fe200078e0a02 */
[C---:B------:R-:W-:Y:S01]  /*b1b0*/  ISETP.GT.U32.AND P1, PT, R42.reuse, R40, PT ;  /* 0x000000282a00720c */ /* 0x040fe20003f24070 */
[----:B------:R-:W-:Y:S01]  /*b1c0*/  @!P0 IMAD.MOV R0, RZ, RZ, -R0 ;  /* 0x000000ffff008224 */ /* 0x000fe200078e0a00 */
[----:B------:R-:W-:Y:S01]  /*b1d0*/  ISETP.GT.U32.AND P0, PT, R42, R39, PT ;  /* 0x000000272a00720c */ /* 0x000fe20003f04070 */
[--C-:B------:R-:W-:Y:S01]  /*b1e0*/  @!P6 IMAD.IADD R29, R29, 0x1, -R42.reuse ;  /* 0x000000011d1de824 */ /* 0x100fe200078e0a2a */
[----:B------:R1:W-:Y:S01]  /*b1f0*/  STL [R1+0x84], R2 ;  /* 0x0000840201007387 */ /* 0x0003e20000100800 */
[----:B------:R-:W-:Y:S01]  /*b200*/  IMAD.MOV R41, RZ, RZ, -R41 ;  /* 0x000000ffff297224 */ /* 0x000fe200078e0a29 */
[----:B------:R-:W-:Y:S01]  /*b210*/  ISETP.GE.AND P6, PT, R53, RZ, PT ;  /* 0x000000ff3500720c */ /* 0x000fe20003fc6270 */
[----:B------:R-:W-:Y:S01]  /*b220*/  @!P4 IMAD.IADD R38, R38, 0x1, -R42 ;  /* 0x000000012626c824 */ /* 0x000fe200078e0a2a */
[----:B------:R2:W-:Y:S01]  /*b230*/  STL [R1+0x88], R0 ;  /* 0x0000880001007387 */ /* 0x0005e20000100800 */
[----:B------:R-:W-:-:S02]  /*b240*/  IMAD R28, R42, R41, R28 ;  /* 0x000000292a1c7224 */ /* 0x000fc400078e021c */
[C---:B------:R-:W-:Y:S01]  /*b250*/  VIADD R54, R3.reuse, 0x47 ;  /* 0x0000004703367836 */ /* 0x040fe20000000000 */
[----:B------:R-:W-:Y:S01]  /*b260*/  ISETP.GT.U32.AND P4, PT, R42, R38, PT ;  /* 0x000000262a00720c */ /* 0x000fe20003f84070 */
[----:B------:R-:W-:Y:S01]  /*b270*/  @!P1 IMAD.IADD R40, R40, 0x1, -R42 ;  /* 0x0000000128289824 */ /* 0x000fe200078e0a2a */
[----:B------:R-:W-:Y:S01]  /*b280*/  ISETP.GE.AND P1, PT, R52, RZ, PT ;  /* 0x000000ff3400720c */ /* 0x000fe20003f26270 */
[----:B-1----:R-:W-:Y:S02]  /*b290*/  IMAD.MOV.U32 R2, RZ, RZ, R36 ;  /* 0x000000ffff027224 */ /* 0x002fe400078e0024 */
[----:B------:R-:W-:Y:S02]  /*b2a0*/  VIADD R53, R3, 0x48 ;  /* 0x0000004803357836 */ /* 0x000fe40000000000 */
[----:B--2---:R-:W-:Y:S01]  /*b2b0*/  IMAD.MOV.U32 R0, RZ, RZ, R29 ;  /* 0x000000ffff007224 */ /* 0x004fe200078e001d */
[----:B------:R-:W-:Y:S01]  /*b2c0*/  IABS R29, R54 ;  /* 0x00000036001d7213 */ /* 0x000fe20000000000 */
[----:B------:R-:W-:Y:S01]  /*b2d0*/  @!P3 IMAD.MOV R2, RZ, RZ, -R2 ;  /* 0x000000ffff02b224 */ /* 0x000fe200078e0a02 */
[----:B------:R-:W-:Y:S01]  /*b2e0*/  ISETP.GE.AND P3, PT, R55, RZ, PT ;  /* 0x000000ff3700720c */ /* 0x000fe20003f66270 */
[----:B------:R-:W-:Y:S01]  /*b2f0*/  @!P5 IMAD.MOV R0, RZ, RZ, -R0 ;  /* 0x000000ffff00d224 */ /* 0x000fe200078e0a00 */
[----:B------:R-:W-:Y:S01]  /*b300*/  ISETP.GT.U32.AND P5, PT, R42, R28, PT ;  /* 0x0000001c2a00720c */ /* 0x000fe20003fa4070 */
[----:B------:R-:W-:Y:S01]  /*b310*/  @!P4 IMAD.IADD R38, R38, 0x1, -R42 ;  /* 0x000000012626c824 */ /* 0x000fe200078e0a2a */
[----:B------:R-:W-:Y:S01]  /*b320*/  STL [R1+0xa0], R2 ;  /* 0x0000a00201007387 */ /* 0x000fe20000100800 */
[----:B------:R-:W-:Y:S01]  /*b330*/  IABS R37, R53 ;  /* 0x0000003500257213 */ /* 0x000fe20000000000 */
[----:B------:R-:W-:-:S02]  /*b340*/  VIADD R55, R3, 0x46 ;  /* 0x0000004603377836 */ /* 0x000fc40000000000 */
[----:B------:R1:W-:Y:S01]  /*b350*/  STL [R1+0xa4], R0 ;  /* 0x0000a40001007387 */ /* 0x0003e20000100800 */
[----:B------:R-:W-:Y:S01]  /*b360*/  @!P0 IMAD.IADD R39, R39, 0x1, -R42 ;  /* 0x0000000127278824 */ /* 0x000fe200078e0a2a */
[----:B------:R-:W-:Y:S01]  /*b370*/  ISETP.GE.AND P0, PT, R53, RZ, PT ;  /* 0x000000ff3500720c */ /* 0x000fe20003f06270 */
[----:B------:R-:W-:Y:S01]  /*b380*/  IMAD.HI.U32 R36, R45, R37, RZ ;  /* 0x000000252d247227 */ /* 0x000fe200078e00ff */
[----:B------:R-:W-:-:S03]  /*b390*/  IABS R46, R55 ;  /* 0x00000037002e7213 */ /* 0x000fc60000000000 */
[----:B------:R-:W-:Y:S02]  /*b3a0*/  @!P5 IMAD.IADD R28, R28, 0x1, -R42 ;  /* 0x000000011c1cd824 */ /* 0x000fe400078e0a2a */
[----:B------:R-:W-:Y:S02]  /*b3b0*/  IMAD.MOV R36, RZ, RZ, -R36 ;  /* 0x000000ffff247224 */ /* 0x000fe400078e0a24 */
[----:B-1----:R-:W-:Y:S01]  /*b3c0*/  IMAD.MOV.U32 R0, RZ, RZ, R40 ;  /* 0x000000ffff007224 */ /* 0x002fe200078e0028 */
[----:B------:R-:W-:Y:S01]  /*b3d0*/  ISETP.GT.U32.AND P5, PT, R42, R28, PT ;  /* 0x0000001c2a00720c */ /* 0x000fe20003fa4070 */
[----:B------:R-:W-:-:S04]  /*b3e0*/  IMAD.HI.U32 R40, R45, R29, RZ ;  /* 0x0000001d2d287227 */ /* 0x000fc800078e00ff */
[----:B------:R-:W-:Y:S01]  /*b3f0*/  @!P6 IMAD.MOV R0, RZ, RZ, -R0 ;  /* 0x000000ffff00e224 */ /* 0x000fe200078e0a00 */
[----:B------:R-:W-:Y:S01]  /*b400*/  ISETP.GE.AND P6, PT, R54, RZ, PT ;  /* 0x000000ff3600720c */ /* 0x000fe20003fc6270 */
[----:B------:R-:W-:Y:S02]  /*b410*/  IMAD.MOV R40, RZ, RZ, -R40 ;  /* 0x000000ffff287224 */ /* 0x000fe400078e0a28 */
[----:B------:R-:W-:Y:S01]  /*b420*/  IMAD.MOV.U32 R2, RZ, RZ, R39 ;  /* 0x000000ffff027224 */ /* 0x000fe200078e0027 */
[----:B------:R1:W-:Y:S01]  /*b430*/  STL [R1+0x9c], R0 ;  /* 0x00009c0001007387 */ /* 0x0003e20000100800 */
[C---:B------:R-:W-:Y:S02]  /*b440*/  IMAD R29, R42.reuse, R40, R29 ;  /* 0x000000282a1d7224 */ /* 0x040fe400078e021d */
[----:B------:R-:W-:Y:S02]  /*b450*/  IMAD R37, R42, R36, R37 ;  /* 0x000000242a257224 */ /* 0x000fe400078e0225 */
[----:B------:R-:W-:-:S03]  /*b460*/  IMAD.HI.U32 R36, R45, R46, RZ ;  /* 0x0000002e2d247227 */ /* 0x000fc600078e00ff */
[C---:B------:R-:W-:Y:S01]  /*b470*/  ISETP.GT.U32.AND P4, PT, R42.reuse, R37, PT ;  /* 0x000000252a00720c */ /* 0x040fe20003f84070 */
[----:B------:R-:W-:Y:S01]  /*b480*/  @!P2 IMAD.MOV R2, RZ, RZ, -R2 ;  /* 0x000000ffff02a224 */ /* 0x000fe200078e0a02 */
[----:B------:R-:W-:Y:S01]  /*b490*/  ISETP.GE.AND P2, PT, R55, RZ, PT ;  /* 0x000000ff3700720c */ /* 0x000fe20003f46270 */
[----:B-1----:R-:W-:Y:S02]  /*b4a0*/  IMAD.MOV.U32 R0, RZ, RZ, R38 ;  /* 0x000000ffff007224 */ /* 0x002fe400078e0026 */
[C---:B------:R-:W-:Y:S01]  /*b4b0*/  VIADD R53, R3.reuse, 0x45 ;  /* 0x0000004503357836 */ /* 0x040fe20000000000 */
[----:B------:R-:W-:Y:S01]  /*b4c0*/  STL [R1+0x90], R2 ;  /* 0x0000900201007387 */ /* 0x000fe20000100800 */
[----:B------:R-:W-:Y:S01]  /*b4d0*/  @!P3 IMAD.MOV R0, RZ, RZ, -R0 ;  /* 0x000000ffff00b224 */ /* 0x000fe200078e0a00 */
[----:B------:R-:W-:Y:S01]  /*b4e0*/  ISETP.GT.U32.AND P3, PT, R42, R29, PT ;  /* 0x0000001d2a00720c */ /* 0x000fe20003f64070 */
[----:B------:R-:W-:Y:S01]  /*b4f0*/  IMAD.MOV R36, RZ, RZ, -R36 ;  /* 0x000000ffff247224 */ /* 0x000fe200078e0a24 */
[----:B------:R-:W-:Y:S01]  /*b500*/  IABS R44, R53 ;  /* 0x00000035002c7213 */ /* 0x000fe20000000000 */
[----:B------:R-:W-:Y:S01]  /*b510*/  @!P5 IMAD.IADD R28, R28, 0x1, -R42 ;  /* 0x000000011c1cd824 */ /* 0x000fe200078e0a2a */
[----:B------:R1:W-:Y:S01]  /*b520*/  STL [R1+0x98], R0 ;  /* 0x0000980001007387 */ /* 0x0003e20000100800 */
[----:B------:R-:W-:Y:S01]  /*b530*/  VIADD R54, R3, 0x44 ;  /* 0x0000004403367836 */ /* 0x000fe20000000000 */
[----:B------:R-:W-:Y:S01]  /*b540*/  ISETP.GE.AND P5, PT, R53, RZ, PT ;  /* 0x000000ff3500720c */ /* 0x000fe20003fa6270 */
[----:B------:R-:W-:-:S02]  /*b550*/  IMAD R46, R42, R36, R46 ;  /* 0x000000242a2e7224 */ /* 0x000fc400078e022e */
[----:B------:R-:W-:Y:S01]  /*b560*/  IMAD.HI.U32 R39, R45, R44, RZ ;  /* 0x0000002c2d277227 */ /* 0x000fe200078e00ff */
[----:B------:R-:W-:-:S03]  /*b570*/  IABS R41, R54 ;  /* 0x0000003600297213 */ /* 0x000fc60000000000 */
[----:B------:R-:W-:Y:S02]  /*b580*/  @!P3 IMAD.IADD R29, R29, 0x1, -R42 ;  /* 0x000000011d1db824 */ /* 0x000fe400078e0a2a */
[----:B-1----:R-:W-:Y:S02]  /*b590*/  IMAD.MOV.U32 R0, RZ, RZ, R28 ;  /* 0x000000ffff007224 */ /* 0x002fe400078e001c */
[----:B------:R-:W-:Y:S01]  /*b5a0*/  IMAD.HI.U32 R38, R45, R41, RZ ;  /* 0x000000292d267227 */ /* 0x000fe200078e00ff */
[----:B------:R-:W-:-:S03]  /*b5b0*/  ISETP.GT.U32.AND P3, PT, R42, R29, PT ;  /* 0x0000001d2a00720c */ /* 0x000fc60003f64070 */
[----:B------:R-:W-:Y:S01]  /*b5c0*/  @!P1 IMAD.MOV R0, RZ, RZ, -R0 ;  /* 0x000000ffff009224 */ /* 0x000fe200078e0a00 */
[C---:B------:R-:W-:Y:S01]  /*b5d0*/  ISETP.GT.U32.AND P1, PT, R42.reuse, R46, PT ;  /* 0x0000002e2a00720c */ /* 0x040fe20003f24070 */
[----:B------:R-:W-:Y:S02]  /*b5e0*/  @!P4 IMAD.IADD R37, R37, 0x1, -R42 ;  /* 0x000000012525c824 */ /* 0x000fe400078e0a2a */
[----:B------:R-:W-:Y:S01]  /*b5f0*/  IMAD.MOV R39, RZ, RZ, -R39 ;  /* 0x000000ffff277224 */ /* 0x000fe200078e0a27 */
[----:B------:R1:W-:Y:S01]  /*b600*/  STL [R1+0x8c], R0 ;  /* 0x00008c0001007387 */ /* 0x0003e20000100800 */
[----:B------:R-:W-:Y:S01]  /*b610*/  IMAD.MOV R38, RZ, RZ, -R38 ;  /* 0x000000ffff267224 */ /* 0x000fe200078e0a26 */
[C---:B------:R-:W-:Y:S01]  /*b620*/  ISETP.GT.U32.AND P4, PT, R42.reuse, R37, PT ;  /* 0x000000252a00720c */ /* 0x040fe20003f84070 */
[----:B------:R-:W-:Y:S02]  /*b630*/  VIADD R52, R3, 0x43 ;  /* 0x0000004303347836 */ /* 0x000fe40000000000 */
[----:B------:R-:W-:-:S02]  /*b640*/  IMAD R44, R42, R39, R44 ;  /* 0x000000272a2c7224 */ /* 0x000fc400078e022c */
[----:B------:R-:W-:Y:S01]  /*b650*/  VIADD R55, R3, 0x42 ;  /* 0x0000004203377836 */ /* 0x000fe20000000000 */
[----:B------:R-:W-:Y:S01]  /*b660*/  IABS R43, R52 ;  /* 0x00000034002b7213 */ /* 0x000fe20000000000 */
[C---:B------:R-:W-:Y:S02]  /*b670*/  IMAD R41, R42.reuse, R38, R41 ;  /* 0x000000262a297224 */ /* 0x040fe400078e0229 */
[--C-:B------:R-:W-:Y:S01]  /*b680*/  @!P3 IMAD.IADD R29, R29, 0x1, -R42.reuse ;  /* 0x000000011d1db824 */ /* 0x100fe200078e0a2a */
[----:B------:R-:W-:Y:S01]  /*b690*/  ISETP.GT.U32.AND P3, PT, R42, R44, PT ;  /* 0x0000002c2a00720c */ /* 0x000fe20003f64070 */
[----:B------:R-:W-:Y:S01]  /*b6a0*/  @!P1 IMAD.IADD R46, R46, 0x1, -R42 ;  /* 0x000000012e2e9824 */ /* 0x000fe200078e0a2a */
[----:B------:R-:W-:Y:S01]  /*b6b0*/  IABS R40, R55 ;  /* 0x0000003700287213 */ /* 0x000fe20000000000 */
[----:B------:R-:W-:Y:S01]  /*b6c0*/  IMAD.HI.U32 R36, R45, R43, RZ ;  /* 0x0000002b2d247227 */ /* 0x000fe200078e00ff */
[----:B------:R-:W-:-:S03]  /*b6d0*/  ISETP.GT.U32.AND P1, PT, R42, R41, PT ;  /* 0x000000292a00720c */ /* 0x000fc60003f24070 */
[----:B------:R-:W-:-:S04]  /*b6e0*/  IMAD.HI.U32 R28, R45, R40, RZ ;  /* 0x000000282d1c7227 */ /* 0x000fc800078e00ff */
[----:B------:R-:W-:Y:S01]  /*b6f0*/  @!P4 IMAD.IADD R37, R37, 0x1, -R42 ;  /* 0x000000012525c824 */ /* 0x000fe200078e0a2a */
[----:B------:R-:W-:Y:S01]  /*b700*/  ISETP.GE.AND P4, PT, R54, RZ, PT ;  /* 0x000000ff3600720c */ /* 0x000fe20003f86270 */
[----:B------:R-:W-:Y:S02]  /*b710*/  IMAD.MOV R36, RZ, RZ, -R36 ;  /* 0x000000ffff247224 */ /* 0x000fe400078e0a24 */
[C---:B------:R-:W-:Y:S02]  /*b720*/  VIADD R50, R3.reuse, 0x41 ;  /* 0x0000004103327836 */ /* 0x040fe40000000000 */
[----:B------:R-:W-:Y:S02]  /*b730*/  IMAD.MOV R28, RZ, RZ, -R28 ;  /* 0x000000ffff1c7224 */ /* 0x000fe400078e0a1c */
[----:B------:R-:W-:Y:S02]  /*b740*/  VIADD R51, R3, 0x40 ;  /* 0x0000004003337836 */ /* 0x000fe40000000000 */
[----:B------:R-:W-:Y:S01]  /*b750*/  IMAD R43, R42, R36, R43 ;  /* 0x000000242a2b7224 */ /* 0x000fe200078e022b */
[----:B------:R-:W-:Y:S01]  /*b760*/  IABS R36, R50 ;  /* 0x0000003200247213 */ /* 0x000fe20000000000 */
[----:B------:R-:W-:Y:S01]  /*b770*/  @!P3 IMAD.IADD R44, R44, 0x1, -R42 ;  /* 0x000000012c2cb824 */ /* 0x000fe200078e0a2a */
[----:B------:R-:W-:Y:S01]  /*b780*/  ISETP.GT.U32.AND P3, PT, R42, R46, PT ;  /* 0x0000002e2a00720c */ /* 0x000fe20003f64070 */
[----:B-1----:R-:W-:-:S02]  /*b790*/  IMAD.MOV.U32 R0, RZ, RZ, R37 ;  /* 0x000000ffff007224 */ /* 0x002fc400078e0025 */
[C---:B------:R-:W-:Y:S01]  /*b7a0*/  IMAD R40, R42.reuse, R28, R40 ;  /* 0x0000001c2a287224 */ /* 0x040fe200078e0228 */
[----:B------:R-:W-:Y:S01]  /*b7b0*/  IABS R28, R51 ;  /* 0x00000033001c7213 */ /* 0x000fe20000000000 */
[----:B------:R-:W-:Y:S02]  /*b7c0*/  @!P1 IMAD.IADD R41, R41, 0x1, -R42 ;  /* 0x0000000129299824 */ /* 0x000fe400078e0a2a */
[----:B------:R-:W-:Y:S01]  /*b7d0*/  @!P0 IMAD.MOV R0, RZ, RZ, -R0 ;  /* 0x000000ffff008224 */ /* 0x000fe200078e0a00 */
[C---:B------:R-:W-:Y:S01]  /*b7e0*/  ISETP.GT.U32.AND P0, PT, R42.reuse, R44, PT ;  /* 0x0000002c2a00720c */ /* 0x040fe20003f04070 */
[C---:B------:R-:W-:Y:S01]  /*b7f0*/  IMAD.HI.U32 R37, R45.reuse, R36, RZ ;  /* 0x000000242d257227 */ /* 0x040fe200078e00ff */
[----:B------:R-:W-:Y:S02]  /*b800*/  ISETP.GT.U32.AND P1, PT, R42, R41, PT ;  /* 0x000000292a00720c */ /* 0x000fe40003f24070 */
[----:B------:R1:W-:Y:S01]  /*b810*/  STL [R1+0x7c], R0 ;  /* 0x00007c0001007387 */ /* 0x0003e20000100800 */
[----:B------:R-:W-:-:S04]  /*b820*/  IMAD.HI.U32 R47, R45, R28, RZ ;  /* 0x0000001c2d2f7227 */ /* 0x000fc800078e00ff */
[----:B------:R-:W-:Y:S02]  /*b830*/  IMAD.MOV R37, RZ, RZ, -R37 ;  /* 0x000000ffff257224 */ /* 0x000fe400078e0a25 */
[----:B------:R-:W-:Y:S02]  /*b840*/  IMAD.MOV R47, RZ, RZ, -R47 ;  /* 0x000000ffff2f7224 */ /* 0x000fe400078e0a2f */
[----:B------:R-:W-:Y:S02]  /*b850*/  IMAD R36, R42, R37, R36 ;  /* 0x000000252a247224 */ /* 0x000fe400078e0224 */
[----:B-1----:R-:W-:Y:S02]  /*b860*/  IMAD.MOV.U32 R0, RZ, RZ, R29 ;  /* 0x000000ffff007224 */ /* 0x002fe400078e001d */
[----:B------:R-:W-:Y:S01]  /*b870*/  @!P3 IMAD.IADD R46, R46, 0x1, -R42 ;  /* 0x000000012e2eb824 */ /* 0x000fe200078e0a2a */
[C---:B------:R-:W-:Y:S01]  /*b880*/  ISETP.GT.U32.AND P3, PT, R42.reuse, R40, PT ;  /* 0x000000282a00720c */ /* 0x040fe20003f64070 */
[----:B------:R-:W-:Y:S01]  /*b890*/  @!P6 IMAD.MOV R0, RZ, RZ, -R0 ;  /* 0x000000ffff00e224 */ /* 0x000fe200078e0a00 */
[C---:B------:R-:W-:Y:S01]  /*b8a0*/  ISETP.GT.U32.AND P6, PT, R42.reuse, R43, PT ;  /* 0x0000002b2a00720c */ /* 0x040fe20003fc4070 */
[----:B------:R-:W-:-:S02]  /*b8b0*/  IMAD R28, R42, R47, R28 ;  /* 0x0000002f2a1c7224 */ /* 0x000fc400078e021c */
[----:B------:R-:W-:Y:S01]  /*b8c0*/  VIADD R54, R3, 0x3e ;  /* 0x0000003e03367836 */ /* 0x000fe20000000000 */
[----:B------:R1:W-:Y:S01]  /*b8d0*/  STL [R1+0x78], R0 ;  /* 0x0000780001007387 */ /* 0x0003e20000100800 */
[--C-:B------:R-:W-:Y:S01]  /*b8e0*/  @!P0 IMAD.IADD R44, R44, 0x1, -R42.reuse ;  /* 0x000000012c2c8824 */ /* 0x100fe200078e0a2a */
[C---:B------:R-:W-:Y:S01]  /*b8f0*/  ISETP.GT.U32.AND P0, PT, R42.reuse, R36, PT ;  /* 0x000000242a00720c */ /* 0x040fe20003f04070 */
[----:B------:R-:W-:Y:S01]  /*b900*/  @!P1 IMAD.IADD R41, R41, 0x1, -R42 ;  /* 0x0000000129299824 */ /* 0x000fe200078e0a2a */
[----:B------:R-:W-:Y:S01]  /*b910*/  ISETP.GT.U32.AND P1, PT, R42, R28, PT ;  /* 0x0000001c2a00720c */ /* 0x000fe20003f24070 */
[----:B------:R-:W-:Y:S01]  /*b920*/  VIADD R53, R3, 0x3f ;  /* 0x0000003f03357836 */ /* 0x000fe20000000000 */
[----:B------:R-:W-:Y:S01]  /*b930*/  IABS R38, R54 ;  /* 0x0000003600267213 */ /* 0x000fe20000000000 */
[----:B------:R-:W-:Y:S02]  /*b940*/  IMAD.MOV.U32 R2, RZ, RZ, R46 ;  /* 0x000000ffff027224 */ /* 0x000fe400078e002e */
[----:B------:R-:W-:Y:S01]  /*b950*/  @!P6 IMAD.IADD R43, R43, 0x1, -R42 ;  /* 0x000000012b2be824 */ /* 0x000fe200078e0a2a */
[----:B------:R-:W-:Y:S01]  /*b960*/  IABS R39, R53 ;  /* 0x0000003500277213 */ /* 0x000fe20000000000 */
[----:B------:R-:W-:Y:S01]  /*b970*/  IMAD.HI.U32 R37, R45, R38, RZ ;  /* 0x000000262d257227 */ /* 0x000fe200078e00ff */
[----:B------:R-:W-:-:S03]  /*b980*/  ISETP.GE.AND P6, PT, R52, RZ, PT ;  /* 0x000000ff3400720c */ /* 0x000fc60003fc6270 */
[----:B------:R-:W-:Y:S01]  /*b990*/  @!P3 IMAD.IADD R40, R40, 0x1, -R42 ;  /* 0x000000012828b824 */ /* 0x000fe200078e0a2a */
[----:B------:R-:W-:Y:S01]  /*b9a0*/  ISETP.GE.AND P3, PT, R55, RZ, PT ;  /* 0x000000ff3700720c */ /* 0x000fe20003f66270 */
[----:B-1----:R-:W-:Y:S02]  /*b9b0*/  IMAD.MOV.U32 R0, RZ, RZ, R44 ;  /* 0x000000ffff007224 */ /* 0x002fe400078e002c */
[----:B------:R-:W-:-:S04]  /*b9c0*/  IMAD.HI.U32 R29, R45, R39, RZ ;  /* 0x000000272d1d7227 */ /* 0x000fc800078e00ff */
[----:B------:R-:W-:Y:S02]  /*b9d0*/  IMAD.MOV R37, RZ, RZ, -R37 ;  /* 0x000000ffff257224 */ /* 0x000fe400078e0a25 */
[----:B------:R-:W-:Y:S02]  /*b9e0*/  VIADD R55, R3, 0x3d ;  /* 0x0000003d03377836 */ /* 0x000fe40000000000 */
[----:B------:R-:W-:Y:S01]  /*b9f0*/  @!P0 IMAD.IADD R36, R36, 0x1, -R42 ;  /* 0x0000000124248824 */ /* 0x000fe200078e0a2a */
[----:B------:R-:W-:Y:S01]  /*ba00*/  ISETP.GT.U32.AND P0, PT, R42, R43, PT ;  /* 0x0000002b2a00720c */ /* 0x000fe20003f04070 */
[----:B------:R-:W-:Y:S02]  /*ba10*/  @!P2 IMAD.MOV R2, RZ, RZ, -R2 ;  /* 0x000000ffff02a224 */ /* 0x000fe400078e0a02 */
[----:B------:R-:W-:Y:S01]  /*ba20*/  @!P1 IMAD.IADD R28, R28, 0x1, -R42 ;  /* 0x000000011c1c9824 */ /* 0x000fe200078e0a2a */
[C---:B------:R-:W-:Y:S01]  /*ba30*/  ISETP.GT.U32.AND P1, PT, R42.reuse, R40, PT ;  /* 0x000000282a00720c */ /* 0x040fe20003f24070 */
[----:B------:R-:W-:Y:S01]  /*ba40*/  @!P5 IMAD.MOV R0, RZ, RZ, -R0 ;  /* 0x000000ffff00d224 */ /* 0x000fe200078e0a00 */
[----:B------:R-:W-:Y:S01]  /*ba50*/  STL [R1+0x4c], R2 ;  /* 0x00004c0201007387 */ /* 0x000fe20000100800 */
[----:B------:R-:W-:Y:S01]  /*ba60*/  IMAD.MOV R29, RZ, RZ, -R29 ;  /* 0x000000ffff1d7224 */ /* 0x000fe200078e0a1d */
[C---:B------:R-:W-:Y:S01]  /*ba70*/  ISETP.GT.U32.AND P2, PT, R42.reuse, R36, PT ;  /* 0x000000242a00720c */ /* 0x040fe20003f44070 */
[C---:B------:R-:W-:Y:S01]  /*ba80*/  IMAD R38, R42.reuse, R37, R38 ;  /* 0x000000252a267224 */ /* 0x040fe200078e0226 */
[----:B------:R-:W-:Y:S01]  /*ba90*/  IABS R37, R55 ;  /* 0x0000003700257213 */ /* 0x000fe20000000000 */
[----:B------:R1:W-:Y:S01]  /*baa0*/  STL [R1+0x50], R0 ;  /* 0x0000500001007387 */ /* 0x0003e20000100800 */
[C---:B------:R-:W-:Y:S01]  /*bab0*/  IMAD R39, R42.reuse, R29, R39 ;  /* 0x0000001d2a277224 */ /* 0x040fe200078e0227 */
[----:B------:R-:W-:Y:S01]  /*bac0*/  ISETP.GT.U32.AND P5, PT, R42, R28, PT ;  /* 0x0000001c2a00720c */ /* 0x000fe20003fa4070 */
[----:B------:R-:W-:Y:S01]  /*bad0*/  @!P0 IMAD.IADD R43, R43, 0x1, -R42 ;  /* 0x000000012b2b8824 */ /* 0x000fe200078e0a2a */
[----:B------:R-:W-:Y:S01]  /*bae0*/  ISETP.GE.AND P0, PT, R50, RZ, PT ;  /* 0x000000ff3200720c */ /* 0x000fe20003f06270 */
[----:B------:R-:W-:-:S04]  /*baf0*/  IMAD.HI.U32 R44, R45, R37, RZ ;  /* 0x000000252d2c7227 */ /* 0x000fc800078e00ff */
[----:B------:R-:W-:Y:S02]  /*bb00*/  IMAD.MOV R44, RZ, RZ, -R44 ;  /* 0x000000ffff2c7224 */ /* 0x000fe400078e0a2c */
[----:B-1----:R-:W-:Y:S02]  /*bb10*/  IMAD.MOV.U32 R0, RZ, RZ, R41 ;  /* 0x000000ffff007224 */ /* 0x002fe400078e0029 */
[----:B------:R-:W-:Y:S01]  /*bb20*/  @!P1 IMAD.IADD R40, R40, 0x1, -R42 ;  /* 0x0000000128289824 */ /* 0x000fe200078e0a2a */
[C---:B------:R-:W-:Y:S01]  /*bb30*/  ISETP.GT.U32.AND P1, PT, R42.reuse, R38, PT ;  /* 0x000000262a00720c */ /* 0x040fe20003f24070 */
[----:B------:R-:W-:Y:S01]  /*bb40*/  @!P4 IMAD.MOV R0, RZ, RZ, -R0 ;  /* 0x000000ffff00c224 */ /* 0x000fe200078e0a00 */
[C---:B------:R-:W-:Y:S01]  /*bb50*/  ISETP.GT.U32.AND P4, PT, R42.reuse, R39, PT ;  /* 0x000000272a00720c */ /* 0x040fe20003f84070 */
[----:B------:R-:W-:Y:S02]  /*bb60*/  VIADD R52, R3, 0x3c ;  /* 0x0000003c03347836 */ /* 0x000fe40000000000 */
        /* <DEDUP_REMOVED lines=24> */
[C---:B------:R-:W-:Y:S01]  /*bcf0*/  ISETP.GT.U32.AND P6, PT, R42.reuse, R37, PT ;  /* 0x000000252a00720c */ /* 0x040fe20003fc4070 */
        /* <DEDUP_REMOVED lines=55> */
[----:B------:R-:W-:Y:S01]  /*c070*/  ISETP.GT.U32.AND P1, PT, R42, R46, PT ;  /* 0x0000002e2a00720c */ /* 0x000fe20003f24070 */
[----:B------:R-:W-:Y:S02]  /*c080*/  IMAD.MOV R37, RZ, RZ, -R37 ;  /* 0x000000ffff257224 */ /* 0x000fe400078e0a25 */
[----:B------:R-:W-:Y:S01]  /*c090*/  @!P6 IMAD.IADD R44, R44, 0x1, -R42 ;  /* 0x000000012c2ce824 */ /* 0x000fe200078e0a2a */
[----:B------:R1:W-:Y:S01]  /*c0a0*/  STL [R1+0x210], R0 ;  /* 0x0002100001007387 */ /* 0x0003e20000100800 */
[----:B------:R-:W-:-:S02]  /*c0b0*/  VIADD R52, R3, 0x36 ;  /* 0x0000003603347836 */ /* 0x000fc40000000000 */
[C---:B------:R-:W-:Y:S01]  /*c0c0*/  IMAD R43, R42.reuse, R38, R43 ;  /* 0x000000262a2b7224 */ /* 0x040fe200078e022b */
[C---:B------:R-:W-:Y:S01]  /*c0d0*/  ISETP.GT.U32.AND P6, PT, R42.reuse, R44, PT ;  /* 0x0000002c2a00720c */ /* 0x040fe20003fc4070 */
[----:B------:R-:W-:Y:S01]  /*c0e0*/  IMAD R41, R42, R37, R41 ;  /* 0x000000252a297224 */ /* 0x000fe200078e0229 */
[----:B------:R-:W-:Y:S01]  /*c0f0*/  IABS R40, R52 ;  /* 0x0000003400287213 */ /* 0x000fe20000000000 */
[--C-:B------:R-:W-:Y:S01]  /*c100*/  @!P0 IMAD.IADD R28, R28, 0x1, -R42.reuse ;  /* 0x000000011c1c8824 */ /* 0x100fe200078e0a2a */
[----:B------:R-:W-:Y:S01]  /*c110*/  ISETP.GT.U32.AND P0, PT, R42, R43, PT ;  /* 0x0000002b2a00720c */ /* 0x000fe20003f04070 */
[----:B------:R-:W-:Y:S01]  /*c120*/  @!P1 IMAD.IADD R46, R46, 0x1, -R42 ;  /* 0x000000012e2e9824 */ /* 0x000fe200078e0a2a */
[----:B------:R-:W-:Y:S01]  /*c130*/  ISETP.GT.U32.AND P1, PT, R42, R41, PT ;  /* 0x000000292a00720c */ /* 0x000fe20003f24070 */
[----:B------:R-:W-:Y:S02]  /*c140*/  VIADD R55, R3, 0x35 ;  /* 0x0000003503377836 */ /* 0x000fe40000000000 */
[----:B------:R-:W-:-:S03]  /*c150*/  IMAD.HI.U32 R36, R45, R40, RZ ;  /* 0x000000282d247227 */ /* 0x000fc600078e00ff */
[----:B------:R-:W-:Y:S01]  /*c160*/  IABS R39, R55 ;  /* 0x0000003700277213 */ /* 0x000fe20000000000 */
[----:B------:R-:W-:Y:S02]  /*c170*/  IMAD.MOV R36, RZ, RZ, -R36 ;  /* 0x000000ffff247224 */ /* 0x000fe400078e0a24 */
[C---:B------:R-:W-:Y:S02]  /*c180*/  VIADD R51, R3.reuse, 0x33 ;  /* 0x0000003303337836 */ /* 0x040fe40000000000 */
[----:B------:R-:W-:Y:S01]  /*c190*/  @!P6 IMAD.IADD R44, R44, 0x1, -R42 ;  /* 0x000000012c2ce824 */ /* 0x000fe200078e0a2a */
[----:B------:R-:W-:Y:S01]  /*c1a0*/  ISETP.GE.AND P6, PT, R54, RZ, PT ;  /* 0x000000ff3600720c */ /* 0x000fe20003fc6270 */
[----:B------:R-:W-:Y:S02]  /*c1b0*/  VIADD R50, R3, 0x34 ;  /* 0x0000003403327836 */ /* 0x000fe40000000000 */
[C---:B------:R-:W-:Y:S01]  /*c1c0*/  IMAD R40, R42.reuse, R36, R40 ;  /* 0x000000242a287224 */ /* 0x040fe200078e0228 */
[----:B------:R-:W-:Y:S01]  /*c1d0*/  IABS R36, R51 ;  /* 0x0000003300247213 */ /* 0x000fe20000000000 */
[--C-:B------:R-:W-:Y:S01]  /*c1e0*/  @!P0 IMAD.IADD R43, R43, 0x1, -R42.reuse ;  /* 0x000000012b2b8824 */ /* 0x100fe200078e0a2a */
[----:B------:R-:W-:Y:S01]  /*c1f0*/  ISETP.GT.U32.AND P0, PT, R42, R46, PT ;  /* 0x0000002e2a00720c */ /* 0x000fe20003f04070 */
[----:B------:R-:W-:Y:S01]  /*c200*/  @!P1 IMAD.IADD R41, R41, 0x1, -R42 ;  /* 0x0000000129299824 */ /* 0x000fe200078e0a2a */
[----:B------:R-:W-:Y:S01]  /*c210*/  IABS R38, R50 ;  /* 0x0000003200267213 */ /* 0x000fe20000000000 */
[----:B------:R-:W-:-:S03]  /*c220*/  IMAD.HI.U32 R29, R45, R39, RZ ;  /* 0x000000272d1d7227 */ /* 0x000fc600078e00ff */
[----:B------:R-:W-:Y:S01]  /*c230*/  ISETP.GT.U32.AND P1, PT, R42, R41, PT ;  /* 0x000000292a00720c */ /* 0x000fe20003f24070 */
[----:B-1----:R-:W-:Y:S02]  /*c240*/  IMAD.MOV.U32 R0, RZ, RZ, R44 ;  /* 0x000000ffff007224 */ /* 0x002fe400078e002c */
[----:B------:R-:W-:Y:S02]  /*c250*/  IMAD.MOV R29, RZ, RZ, -R29 ;  /* 0x000000ffff1d7224 */ /* 0x000fe400078e0a1d */
[----:B------:R-:W-:-:S04]  /*c260*/  IMAD.HI.U32 R47, R45, R36, RZ ;  /* 0x000000242d2f7227 */ /* 0x000fc800078e00ff */
[----:B------:R-:W-:Y:S01]  /*c270*/  @!P3 IMAD.MOV R0, RZ, RZ, -R0 ;  /* 0x000000ffff00b224 */ /* 0x000fe200078e0a00 */
[----:B------:R-:W-:Y:S01]  /*c280*/  ISETP.GT.U32.AND P3, PT, R42, R43, PT ;  /* 0x0000002b2a00720c */ /* 0x000fe20003f64070 */
[----:B------:R-:W-:-:S03]  /*c290*/  IMAD.HI.U32 R44, R45, R38, RZ ;  /* 0x000000262d2c7227 */ /* 0x000fc600078e00ff */
[----:B------:R1:W-:Y:S01]  /*c2a0*/  STL [R1+0x208], R0 ;  /* 0x0002080001007387 */ /* 0x0003e20000100800 */
[----:B------:R-:W-:Y:S02]  /*c2b0*/  IMAD R39, R42, R29, R39 ;  /* 0x0000001d2a277224 */ /* 0x000fe400078e0227 */
[----:B------:R-:W-:Y:S02]  /*c2c0*/  IMAD.MOV R47, RZ, RZ, -R47 ;  /* 0x000000ffff2f7224 */ /* 0x000fe400078e0a2f */
[----:B------:R-:W-:Y:S02]  /*c2d0*/  IMAD.MOV R44, RZ, RZ, -R44 ;  /* 0x000000ffff2c7224 */ /* 0x000fe400078e0a2c */
[----:B------:R-:W-:Y:S01]  /*c2e0*/  @!P0 IMAD.IADD R46, R46, 0x1, -R42 ;  /* 0x000000012e2e8824 */ /* 0x000fe200078e0a2a */
[C---:B------:R-:W-:Y:S01]  /*c2f0*/  ISETP.GT.U32.AND P0, PT, R42.reuse, R39, PT ;  /* 0x000000272a00720c */ /* 0x040fe20003f04070 */
[----:B------:R-:W-:Y:S02]  /*c300*/  IMAD R36, R42, R47, R36 ;  /* 0x0000002f2a247224 */ /* 0x000fe400078e0224 */
[----:B-1----:R-:W-:-:S02]  /*c310*/  IMAD.MOV.U32 R0, RZ, RZ, R28 ;  /* 0x000000ffff007224 */ /* 0x002fc400078e001c */
[C---:B------:R-:W-:Y:S02]  /*c320*/  IMAD R38, R42.reuse, R44, R38 ;  /* 0x0000002c2a267224 */ /* 0x040fe400078e0226 */
[----:B------:R-:W-:Y:S01]  /*c330*/  @!P5 IMAD.MOV R0, RZ, RZ, -R0 ;  /* 0x000000ffff00d224 */ /* 0x000fe200078e0a00 */
[C---:B------:R-:W-:Y:S01]  /*c340*/  ISETP.GT.U32.AND P5, PT, R42.reuse, R40, PT ;  /* 0x000000282a00720c */ /* 0x040fe20003fa4070 */
[----:B------:R-:W-:Y:S02]  /*c350*/  VIADD R53, R3, 0x32 ;  /* 0x0000003203357836 */ /* 0x000fe40000000000 */
[--C-:B------:R-:W-:Y:S01]  /*c360*/  @!P1 IMAD.IADD R41, R41, 0x1, -R42.reuse ;  /* 0x0000000129299824 */ /* 0x100fe200078e0a2a */
[C---:B------:R-:W-:Y:S01]  /*c370*/  ISETP.GT.U32.AND P1, PT, R42.reuse, R36, PT ;  /* 0x000000242a00720c */ /* 0x040fe20003f24070 */
[--C-:B------:R-:W-:Y:S01]  /*c380*/  @!P3 IMAD.IADD R43, R43, 0x1, -R42.reuse ;  /* 0x000000012b2bb824 */ /* 0x100fe200078e0a2a */
[----:B------:R-:W-:Y:S01]  /*c390*/  ISETP.GT.U32.AND P3, PT, R42, R38, PT ;  /* 0x000000262a00720c */ /* 0x000fe20003f64070 */
[----:B------:R-:W-:Y:S01]  /*c3a0*/  VIADD R54, R3, 0x31 ;  /* 0x0000003103367836 */ /* 0x000fe20000000000 */
[----:B------:R-:W-:Y:S01]  /*c3b0*/  IABS R29, R53 ;  /* 0x00000035001d7213 */ /* 0x000fe20000000000 */
[----:B------:R-:W-:Y:S01]  /*c3c0*/  @!P0 IMAD.IADD R39, R39, 0x1, -R42 ;  /* 0x0000000127278824 */ /* 0x000fe200078e0a2a */
[----:B------:R1:W-:Y:S01]  /*c3d0*/  STL [R1+0x204], R0 ;  /* 0x0002040001007387 */ /* 0x0003e20000100800 */
[----:B------:R-:W-:Y:S01]  /*c3e0*/  IMAD.MOV.U32 R2, RZ, RZ, R46 ;  /* 0x000000ffff027224 */ /* 0x000fe200078e002e */
[----:B------:R-:W-:Y:S01]  /*c3f0*/  ISETP.GE.AND P0, PT, R55, RZ, PT ;  /* 0x000000ff3700720c */ /* 0x000fe20003f06270 */
[----:B------:R-:W-:Y:S01]  /*c400*/  IMAD.HI.U32 R28, R45, R29, RZ ;  /* 0x0000001d2d1c7227 */ /* 0x000fe200078e00ff */
[----:B------:R-:W-:-:S03]  /*c410*/  IABS R37, R54 ;  /* 0x0000003600257213 */ /* 0x000fc60000000000 */
[----:B------:R-:W-:Y:S01]  /*c420*/  @!P5 IMAD.IADD R40, R40, 0x1, -R42 ;  /* 0x000000012828d824 */ /* 0x000fe200078e0a2a */
[----:B------:R-:W-:Y:S01]  /*c430*/  ISETP.GE.AND P5, PT, R52, RZ, PT ;  /* 0x000000ff3400720c */ /* 0x000fe20003fa6270 */
[----:B------:R-:W-:Y:S02]  /*c440*/  IMAD.MOV R28, RZ, RZ, -R28 ;  /* 0x000000ffff1c7224 */ /* 0x000fe400078e0a1c */
[----:B-1----:R-:W-:Y:S02]  /*c450*/  IMAD.MOV.U32 R0, RZ, RZ, R43 ;  /* 0x000000ffff007224 */ /* 0x002fe400078e002b */
[----:B------:R-:W-:Y:S02]  /*c460*/  VIADD R55, R3, 0x30 ;  /* 0x0000003003377836 */ /* 0x000fe40000000000 */
[----:B------:R-:W-:Y:S01]  /*c470*/  @!P1 IMAD.IADD R36, R36, 0x1, -R42 ;  /* 0x0000000124249824 */ /* 0x000fe200078e0a2a */
[----:B------:R-:W-:Y:S01]  /*c480*/  ISETP.GT.U32.AND P1, PT, R42, R39, PT ;  /* 0x000000272a00720c */ /* 0x000fe20003f24070 */
[----:B------:R-:W-:-:S02]  /*c490*/  @!P4 IMAD.MOV R2, RZ, RZ, -R2 ;  /* 0x000000ffff02c224 */ /* 0x000fc400078e0a02 */
[----:B------:R-:W-:Y:S01]  /*c4a0*/  @!P2 IMAD.MOV R0, RZ, RZ, -R0 ;  /* 0x000000ffff00a224 */ /* 0x000fe200078e0a00 */
[----:B------:R-:W-:Y:S01]  /*c4b0*/  ISETP.GT.U32.AND P2, PT, R42, R36, PT ;  /* 0x000000242a00720c */ /* 0x000fe20003f44070 */
[----:B------:R-:W-:Y:S01]  /*c4c0*/  @!P3 IMAD.IADD R38, R38, 0x1, -R42 ;  /* 0x000000012626b824 */ /* 0x000fe200078e0a2a */
[C---:B------:R-:W-:Y:S01]  /*c4d0*/  ISETP.GT.U32.AND P3, PT, R42.reuse, R40, PT ;  /* 0x000000282a00720c */ /* 0x040fe20003f64070 */
[C---:B------:R-:W-:Y:S01]  /*c4e0*/  IMAD R29, R42.reuse, R28, R29 ;  /* 0x0000001c2a1d7224 */ /* 0x040fe200078e021d */
[----:B------:R-:W-:Y:S01]  /*c4f0*/  IABS R28, R55 ;  /* 0x00000037001c7213 */ /* 0x000fe20000000000 */
[C---:B------:R-:W-:Y:S01]  /*c500*/  IMAD.HI.U32 R44, R45.reuse, R37, RZ ;  /* 0x000000252d2c7227 */ /* 0x040fe200078e00ff */
[----:B------:R-:W-:Y:S01]  /*c510*/  STL [R1+0x1a8], R2 ;  /* 0x0001a80201007387 */ /* 0x000fe20000100800 */
[----:B------:R-:W-:Y:S02]  /*c520*/  ISETP.GT.U32.AND P4, PT, R42, R38, PT ;  /* 0x000000262a00720c */ /* 0x000fe40003f84070 */
[----:B------:R-:W-:Y:S01]  /*c530*/  IMAD.MOV R44, RZ, RZ, -R44 ;  /* 0x000000ffff2c7224 */ /* 0x000fe200078e0a2c */
[----:B------:R1:W-:Y:S01]  /*c540*/  STL [R1+0x1b0], R0 ;  /* 0x0001b00001007387 */ /* 0x0003e20000100800 */
[----:B------:R-:W-:-:S04]  /*c550*/  IMAD.HI.U32 R43, R45, R28, RZ ;  /* 0x0000001c2d2b7227 */ /* 0x000fc800078e00ff */
[----:B------:R-:W-:Y:S02]  /*c560*/  VIADD R52, R3, 0x2f ;  /* 0x0000002f03347836 */ /* 0x000fe40000000000 */
[C---:B------:R-:W-:Y:S02]  /*c570*/  IMAD R37, R42.reuse, R44, R37 ;  /* 0x0000002c2a257224 */ /* 0x040fe400078e0225 */
[----:B------:R-:W-:Y:S01]  /*c580*/  @!P1 IMAD.IADD R39, R39, 0x1, -R42 ;  /* 0x0000000127279824 */ /* 0x000fe200078e0a2a */
[----:B------:R-:W-:Y:S01]  /*c590*/  IABS R44, R52 ;  /* 0x00000034002c7213 */ /* 0x000fe20000000000 */
[----:B-1----:R-:W-:Y:S01]  /*c5a0*/  IMAD.MOV.U32 R0, RZ, RZ, R41 ;  /* 0x000000ffff007224 */ /* 0x002fe200078e0029 */
[C---:B------:R-:W-:Y:S01]  /*c5b0*/  ISETP.GT.U32.AND P1, PT, R42.reuse, R37, PT ;  /* 0x000000252a00720c */ /* 0x040fe20003f24070 */
[----:B------:R-:W-:Y:S02]  /*c5c0*/  IMAD.MOV R43, RZ, RZ, -R43 ;  /* 0x000000ffff2b7224 */ /* 0x000fe400078e0a2b */
[----:B------:R-:W-:Y:S01]  /*c5d0*/  @!P6 IMAD.MOV R0, RZ, RZ, -R0 ;  /* 0x000000ffff00e224 */ /* 0x000fe200078e0a00 */
[----:B------:R-:W-:Y:S01]  /*c5e0*/  ISETP.GT.U32.AND P6, PT, R42, R29, PT ;  /* 0x0000001d2a00720c */ /* 0x000fe20003fc4070 */
[----:B------:R-:W-:Y:S01]  /*c5f0*/  @!P3 IMAD.IADD R40, R40, 0x1, -R42 ;  /* 0x000000012828b824 */ /* 0x000fe200078e0a2a */
[----:B------:R-:W-:Y:S01]  /*c600*/  ISETP.GE.AND P3, PT, R50, RZ, PT ;  /* 0x000000ff3200720c */ /* 0x000fe20003f66270 */
[----:B------:R-:W-:Y:S01]  /*c610*/  IMAD R28, R42, R43, R28 ;  /* 0x0000002b2a1c7224 */ /* 0x000fe200078e021c */
[----:B------:R1:W-:Y:S01]  /*c620*/  STL [R1+0x1f4], R0 ;  /* 0x0001f40001007387 */ /* 0x0003e20000100800 */
[----:B------:R-:W-:-:S02]  /*c630*/  IMAD.MOV.U32 R2, RZ, RZ, R40 ;  /* 0x000000ffff027224 */ /* 0x000fc400078e0028 */
[----:B------:R-:W-:Y:S01]  /*c640*/  @!P4 IMAD.IADD R38, R38, 0x1, -R42 ;  /* 0x000000012626c824 */ /* 0x000fe200078e0a2a */
[----:B------:R-:W-:Y:S01]  /*c650*/  ISETP.GE.AND P4, PT, R51, RZ, PT ;  /* 0x000000ff3300720c */ /* 0x000fe20003f86270 */
[----:B------:R-:W-:-:S04]  /*c660*/  IMAD.HI.U32 R41, R45, R44, RZ ;  /* 0x0000002c2d297227 */ /* 0x000fc800078e00ff */
[----:B------:R-:W-:Y:S02]  /*c670*/  @!P5 IMAD.MOV R2, RZ, RZ, -R2 ;  /* 0x000000ffff02d224 */ /* 0x000fe400078e0a02 */
[----:B-1----:R-:W-:Y:S02]  /*c680*/  IMAD.MOV.U32 R0, RZ, RZ, R39 ;  /* 0x000000ffff007224 */ /* 0x002fe400078e0027 */
[----:B------:R-:W-:Y:S01]  /*c690*/  IMAD.MOV R41, RZ, RZ, -R41 ;  /* 0x000000ffff297224 */ /* 0x000fe200078e0a29 */
[----:B------:R1:W-:Y:S01]  /*c6a0*/  STL [R1+0x1b8], R2 ;  /* 0x0001b80201007387 */ /* 0x0003e20000100800 */
[----:B------:R-:W-:Y:S01]  /*c6b0*/  @!P0 IMAD.MOV R0, RZ, RZ, -R0 ;  /* 0x000000ffff008224 */ /* 0x000fe200078e0a00 */
[----:B------:R-:W-:Y:S01]  /*c6c0*/  ISETP.GT.U32.AND P0, PT, R42, R28, PT ;  /* 0x0000001c2a00720c */ /* 0x000fe20003f04070 */
[--C-:B------:R-:W-:Y:S01]  /*c6d0*/  @!P2 IMAD.IADD R36, R36, 0x1, -R42.reuse ;  /* 0x000000012424a824 */ /* 0x100fe200078e0a2a */
[----:B------:R-:W-:Y:S01]  /*c6e0*/  ISETP.GE.AND P2, PT, R53, RZ, PT ;  /* 0x000000ff3500720c */ /* 0x000fe20003f46270 */
[----:B------:R-:W-:Y:S01]  /*c6f0*/  @!P6 IMAD.IADD R29, R29, 0x1, -R42 ;  /* 0x000000011d1de824 */ /* 0x000fe200078e0a2a */
[----:B------:R2:W-:Y:S01]  /*c700*/  STL [R1+0x1dc], R0 ;  /* 0x0001dc0001007387 */ /* 0x0005e20000100800 */
[----:B------:R-:W-:Y:S01]  /*c710*/  VIADD R53, R3, 0x2e ;  /* 0x0000002e03357836 */ /* 0x000fe20000000000 */
[----:B------:R-:W-:Y:S01]  /*c720*/  ISETP.GE.AND P6, PT, R54, RZ, PT ;  /* 0x000000ff3600720c */ /* 0x000fe20003fc6270 */
[----:B------:R-:W-:-:S02]  /*c730*/  IMAD R44, R42, R41, R44 ;  /* 0x000000292a2c7224 */ /* 0x000fc400078e022c */
[----:B------:R-:W-:Y:S01]  /*c740*/  @!P1 IMAD.IADD R37, R37, 0x1, -R42 ;  /* 0x0000000125259824 */ /* 0x000fe200078e0a2a */
[----:B------:R-:W-:Y:S01]  /*c750*/  ISETP.GT.U32.AND P1, PT, R42, R29, PT ;  /* 0x0000001d2a00720c */ /* 0x000fe20003f24070 */
[----:B-1----:R-:W-:Y:S01]  /*c760*/  IMAD.MOV.U32 R2, RZ, RZ, R38 ;  /* 0x000000ffff027224 */ /* 0x002fe200078e0026 */
[----:B------:R-:W-:Y:S01]  /*c770*/  IABS R43, R53 ;  /* 0x00000035002b7213 */ /* 0x000fe20000000000 */
[----:B------:R-:W-:Y:S01]  /*c780*/  @!P0 IMAD.IADD R28, R28, 0x1, -R42 ;  /* 0x000000011c1c8824 */ /* 0x000fe200078e0a2a */
[C---:B------:R-:W-:Y:S01]  /*c790*/  ISETP.GT.U32.AND P5, PT, R42.reuse, R37, PT ;  /* 0x000000252a00720c */ /* 0x040fe20003fa4070 */
[----:B--2---:R-:W-:Y:S02]  /*c7a0*/  IMAD.MOV.U32 R0, RZ, RZ, R36 ;  /* 0x000000ffff007224 */ /* 0x004fe400078e0024 */
[----:B------:R-:W-:Y:S01]  /*c7b0*/  IMAD.HI.U32 R39, R45, R43, RZ ;  /* 0x0000002b2d277227 */ /* 0x000fe200078e00ff */
[----:B------:R-:W-:-:S03]  /*c7c0*/  ISETP.GT.U32.AND P0, PT, R42, R28, PT ;  /* 0x0000001c2a00720c */ /* 0x000fc60003f04070 */
[----:B------:R-:W-:Y:S01]  /*c7d0*/  @!P4 IMAD.MOV R0, RZ, RZ, -R0 ;  /* 0x000000ffff00c224 */ /* 0x000fe200078e0a00 */
[C---:B------:R-:W-:Y:S01]  /*c7e0*/  ISETP.GT.U32.AND P4, PT, R42.reuse, R44, PT ;  /* 0x0000002c2a00720c */ /* 0x040fe20003f84070 */
[----:B------:R-:W-:Y:S01]  /*c7f0*/  @!P3 IMAD.MOV R2, RZ, RZ, -R2 ;  /* 0x000000ffff02b224 */ /* 0x000fe200078e0a02 */
[----:B------:R-:W-:Y:S01]  /*c800*/  ISETP.GE.AND P3, PT, R55, RZ, PT ;  /* 0x000000ff3700720c */ /* 0x000fe20003f66270 */
[----:B------:R-:W-:Y:S02]  /*c810*/  VIADD R54, R3, 0x2d ;  /* 0x0000002d03367836 */ /* 0x000fe40000000000 */
[--C-:B------:R-:W-:Y:S01]  /*c820*/  @!P1 IMAD.IADD R29, R29, 0x1, -R42.reuse ;  /* 0x000000011d1d9824 */ /* 0x100fe200078e0a2a */
[----:B------:R-:W-:Y:S01]  /*c830*/  STL [R1+0x1e4], R2 ;  /* 0x0001e40201007387 */ /* 0x000fe20000100800 */
[----:B------:R-:W-:Y:S01]  /*c840*/  IMAD.MOV R39, RZ, RZ, -R39 ;  /* 0x000000ffff277224 */ /* 0x000fe200078e0a27 */
[----:B------:R-:W-:Y:S01]  /*c850*/  IABS R46, R54 ;  /* 0x00000036002e7213 */ /* 0x000fe20000000000 */
[----:B------:R-:W-:Y:S01]  /*c860*/  VIADD R55, R3, 0x2c ;  /* 0x0000002c03377836 */ /* 0x000fe20000000000 */
[----:B------:R1:W-:Y:S01]  /*c870*/  STL [R1+0x1e8], R0 ;  /* 0x0001e80001007387 */ /* 0x0003e20000100800 */
[----:B------:R-:W-:Y:S01]  /*c880*/  IMAD R43, R42, R39, R43 ;  /* 0x000000272a2b7224 */ /* 0x000fe200078e022b */
[----:B------:R-:W-:Y:S01]  /*c890*/  ISETP.GE.AND P1, PT, R52, RZ, PT ;  /* 0x000000ff3400720c */ /* 0x000fe20003f26270 */
[--C-:B------:R-:W-:Y:S01]  /*c8a0*/  @!P4 IMAD.IADD R44, R44, 0x1, -R42.reuse ;  /* 0x000000012c2cc824 */ /* 0x100fe200078e0a2a */
[----:B------:R-:W-:Y:S01]  /*c8b0*/  IABS R36, R55 ;  /* 0x0000003700247213 */ /* 0x000fe20000000000 */
[----:B------:R-:W-:Y:S01]  /*c8c0*/  @!P0 IMAD.IADD R28, R28, 0x1, -R42 ;  /* 0x000000011c1c8824 */ /* 0x000fe200078e0a2a */
[----:B------:R-:W-:Y:S01]  /*c8d0*/  ISETP.GT.U32.AND P0, PT, R42, R43, PT ;  /* 0x0000002b2a00720c */ /* 0x000fe20003f04070 */
[----:B------:R-:W-:Y:S01]  /*c8e0*/  IMAD.HI.U32 R38, R45, R46, RZ ;  /* 0x0000002e2d267227 */ /* 0x000fe200078e00ff */
[----:B------:R-:W-:-:S03]  /*c8f0*/  ISETP.GE.AND P4, PT, R54, RZ, PT ;  /* 0x000000ff3600720c */ /* 0x000fc60003f86270 */
[----:B-1----:R-:W-:Y:S02]  /*c900*/  IMAD.MOV.U32 R0, RZ, RZ, R29 ;  /* 0x000000ffff007224 */ /* 0x002fe400078e001d */
[----:B------:R-:W-:Y:S01]  /*c910*/  @!P5 IMAD.IADD R37, R37, 0x1, -R42 ;  /* 0x000000012525d824 */ /* 0x000fe200078e0a2a */
[----:B------:R-:W-:Y:S01]  /*c920*/  ISETP.GE.AND P5, PT, R53, RZ, PT ;  /* 0x000000ff3500720c */ /* 0x000fe20003fa6270 */
[----:B------:R-:W-:Y:S01]  /*c930*/  @!P2 IMAD.MOV R0, RZ, RZ, -R0 ;  /* 0x000000ffff00a224 */ /* 0x000fe200078e0a00 */
[----:B------:R-:W-:Y:S01]  /*c940*/  ISETP.GT.U32.AND P2, PT, R42, R44, PT ;  /* 0x0000002c2a00720c */ /* 0x000fe20003f44070 */
[----:B------:R-:W-:Y:S02]  /*c950*/  IMAD.MOV R38, RZ, RZ, -R38 ;  /* 0x000000ffff267224 */ /* 0x000fe400078e0a26 */
[----:B------:R-:W-:Y:S01]  /*c960*/  IMAD.MOV.U32 R2, RZ, RZ, R37 ;  /* 0x000000ffff027224 */ /* 0x000fe200078e0025 */
[----:B------:R1:W-:Y:S01]  /*c970*/  STL [R1+0x1e0], R0 ;  /* 0x0001e00001007387 */ /* 0x0003e20000100800 */
[----:B------:R-:W-:-:S04]  /*c980*/  IMAD.HI.U32 R29, R45, R36, RZ ;  /* 0x000000242d1d7227 */ /* 0x000fc800078e00ff */
[----:B------:R-:W-:Y:S02]  /*c990*/  IMAD R46, R42, R38, R46 ;  /* 0x000000262a2e7224 */ /* 0x000fe400078e022e */
[----:B------:R-:W-:Y:S01]  /*c9a0*/  @!P6 IMAD.MOV R2, RZ, RZ, -R2 ;  /* 0x000000ffff02e224 */ /* 0x000fe200078e0a02 */
[----:B------:R-:W-:Y:S01]  /*c9b0*/  ISETP.GE.AND P6, PT, R55, RZ, PT ;  /* 0x000000ff3700720c */ /* 0x000fe20003fc6270 */
[----:B------:R-:W-:Y:S02]  /*c9c0*/  IMAD.MOV R29, RZ, RZ, -R29 ;  /* 0x000000ffff1d7224 */ /* 0x000fe400078e0a1d */
[----:B-1----:R-:W-:Y:S01]  /*c9d0*/  IMAD.MOV.U32 R0, RZ, RZ, R28 ;  /* 0x000000ffff007224 */ /* 0x002fe200078e001c */
[----:B------:R-:W-:Y:S01]  /*c9e0*/  STL [R1+0x1c4], R2 ;  /* 0x0001c40201007387 */ /* 0x000fe20000100800 */
[----:B------:R-:W-:Y:S02]  /*c9f0*/  @!P2 IMAD.IADD R44, R44, 0x1, -R42 ;  /* 0x000000012c2ca824 */ /* 0x000fe400078e0a2a */
[----:B------:R-:W-:Y:S01]  /*ca00*/  @!P3 IMAD.MOV R0, RZ, RZ, -R0 ;  /* 0x000000ffff00b224 */ /* 0x000fe200078e0a00 */
[----:B------:R-:W-:Y:S01]  /*ca10*/  ISETP.GT.U32.AND P3, PT, R42, R46, PT ;  /* 0x0000002e2a00720c */ /* 0x000fe20003f64070 */
[----:B------:R-:W-:-:S02]  /*ca20*/  @!P0 IMAD.IADD R43, R43, 0x1, -R42 ;  /* 0x000000012b2b8824 */ /* 0x000fc400078e0a2a */
[C---:B------:R-:W-:Y:S01]  /*ca30*/  IMAD R36, R42.reuse, R29, R36 ;  /* 0x0000001d2a247224 */ /* 0x040fe200078e0224 */
[----:B------:R1:W-:Y:S01]  /*ca40*/  STL [R1+0x1d0], R0 ;  /* 0x0001d00001007387 */ /* 0x0003e20000100800 */
[C---:B------:R-:W-:Y:S01]  /*ca50*/  VIADD R55, R3.reuse, 0x2a ;  /* 0x0000002a03377836 */ /* 0x040fe20000000000 */
[----:B------:R-:W-:Y:S01]  /*ca60*/  ISETP.GT.U32.AND P0, PT, R42, R43, PT ;  /* 0x0000002b2a00720c */ /* 0x000fe20003f04070 */
[C---:B------:R-:W-:Y:S02]  /*ca70*/  VIADD R53, R3.reuse, 0x2b ;  /* 0x0000002b03357836 */ /* 0x040fe40000000000 */
[C---:B------:R-:W-:Y:S01]  /*ca80*/  VIADD R52, R3.reuse, 0x29 ;  /* 0x0000002903347836 */ /* 0x040fe20000000000 */
[----:B------:R-:W-:Y:S01]  /*ca90*/  IABS R28, R55 ;  /* 0x00000037001c7213 */ /* 0x000fe20000000000 */
[----:B------:R-:W-:Y:S01]  /*caa0*/  VIADD R54, R3, 0x28 ;  /* 0x0000002803367836 */ /* 0x000fe20000000000 */
[----:B------:R-:W-:Y:S01]  /*cab0*/  IABS R29, R53 ;  /* 0x00000035001d7213 */ /* 0x000fe20000000000 */
[----:B------:R-:W-:Y:S01]  /*cac0*/  @!P3 IMAD.IADD R46, R46, 0x1, -R42 ;  /* 0x000000012e2eb824 */ /* 0x000fe200078e0a2a */
[----:B------:R-:W-:Y:S01]  /*cad0*/  IABS R40, R52 ;  /* 0x0000003400287213 */ /* 0x000fe20000000000 */
[----:B-1----:R-:W-:Y:S01]  /*cae0*/  IMAD.MOV.U32 R0, RZ, RZ, R44 ;  /* 0x000000ffff007224 */ /* 0x002fe200078e002c */
[----:B------:R-:W-:Y:S01]  /*caf0*/  IABS R37, R54 ;  /* 0x0000003600257213 */ /* 0x000fe20000000000 */
[----:B------:R-:W-:Y:S01]  /*cb00*/  IMAD.HI.U32 R41, R45, R28, RZ ;  /* 0x0000001c2d297227 */ /* 0x000fe200078e00ff */
[----:B------:R-:W-:-:S02]  /*cb10*/  ISETP.GT.U32.AND P3, PT, R42, R46, PT ;  /* 0x0000002e2a00720c */ /* 0x000fc40003f64070 */
[----:B------:R-:W-:Y:S01]  /*cb20*/  ISETP.GE.AND P2, PT, R53, RZ, PT ;  /* 0x000000ff3500720c */ /* 0x000fe20003f46270 */
[----:B------:R-:W-:Y:S01]  /*cb30*/  @!P1 IMAD.MOV R0, RZ, RZ, -R0 ;  /* 0x000000ffff009224 */ /* 0x000fe200078e0a00 */
[----:B------:R-:W-:Y:S01]  /*cb40*/  ISETP.GT.U32.AND P1, PT, R42, R36, PT ;  /* 0x000000242a00720c */ /* 0x000fe20003f24070 */
[----:B------:R-:W-:Y:S01]  /*cb50*/  @!P0 IMAD.IADD R43, R43, 0x1, -R42 ;  /* 0x000000012b2b8824 */ /* 0x000fe200078e0a2a */
[----:B------:R-:W-:Y:S01]  /*cb60*/  ISETP.GE.AND P0, PT, R55, RZ, PT ;  /* 0x000000ff3700720c */ /* 0x000fe20003f06270 */
[----:B------:R-:W-:Y:S01]  /*cb70*/  IMAD.HI.U32 R47, R45, R29, RZ ;  /* 0x0000001d2d2f7227 */ /* 0x000fe200078e00ff */
[----:B------:R1:W-:Y:S03]  /*cb80*/  STL [R1+0x1c8], R0 ;  /* 0x0001c80001007387 */ /* 0x0003e60000100800 */
[----:B------:R-:W-:Y:S02]  /*cb90*/  IMAD.MOV R41, RZ, RZ, -R41 ;  /* 0x000000ffff297224 */ /* 0x000fe400078e0a29 */
[----:B------:R-:W-:-:S02]  /*cba0*/  IMAD.MOV R44, RZ, RZ, -R47 ;  /* 0x000000ffff2c7224 */ /* 0x000fc400078e0a2f */
[----:B------:R-:W-:Y:S02]  /*cbb0*/  IMAD R28, R42, R41, R28 ;  /* 0x000000292a1c7224 */ /* 0x000fe400078e021c */
[----:B------:R-:W-:Y:S02]  /*cbc0*/  @!P1 IMAD.IADD R36, R36, 0x1, -R42 ;  /* 0x0000000124249824 */ /* 0x000fe400078e0a2a */
[----:B-1----:R-:W-:Y:S01]  /*cbd0*/  IMAD.MOV.U32 R0, RZ, RZ, R43 ;  /* 0x000000ffff007224 */ /* 0x002fe200078e002b */
[----:B------:R-:W-:Y:S01]  /*cbe0*/  ISETP.GT.U32.AND P1, PT, R42, R28, PT ;  /* 0x0000001c2a00720c */ /* 0x000fe20003f24070 */
[----:B------:R-:W-:-:S04]  /*cbf0*/  IMAD.HI.U32 R38, R45, R40, RZ ;  /* 0x000000282d267227 */ /* 0x000fc800078e00ff */
[----:B------:R-:W-:Y:S01]  /*cc00*/  @!P5 IMAD.MOV R0, RZ, RZ, -R0 ;  /* 0x000000ffff00d224 */ /* 0x000fe200078e0a00 */
[----:B------:R-:W-:Y:S01]  /*cc10*/  ISETP.GT.U32.AND P5, PT, R42, R36, PT ;  /* 0x000000242a00720c */ /* 0x000fe20003fa4070 */
[----:B------:R-:W-:-:S03]  /*cc20*/  IMAD.HI.U32 R39, R45, R37, RZ ;  /* 0x000000252d277227 */ /* 0x000fc600078e00ff */
[----:B------:R1:W-:Y:S01]  /*cc30*/  STL [R1+0x19c], R0 ;  /* 0x00019c0001007387 */ /* 0x0003e20000100800 */
[----:B------:R-:W-:Y:S02]  /*cc40*/  IMAD R29, R42, R44, R29 ;  /* 0x0000002c2a1d7224 */ /* 0x000fe400078e021d */
[C---:B------:R-:W-:Y:S02]  /*cc50*/  VIADD R53, R3.reuse, 0x25 ;  /* 0x0000002503357836 */ /* 0x040fe40000000000 */
[----:B------:R-:W-:Y:S02]  /*cc60*/  IMAD.MOV R38, RZ, RZ, -R38 ;  /* 0x000000ffff267224 */ /* 0x000fe400078e0a26 */
[----:B------:R-:W-:Y:S01]  /*cc70*/  IMAD.MOV R39, RZ, RZ, -R39 ;  /* 0x000000ffff277224 */ /* 0x000fe200078e0a27 */
[----:B------:R-:W-:Y:S01]  /*cc80*/  IABS R44, R53 ;  /* 0x00000035002c7213 */ /* 0x000fe20000000000 */
[----:B------:R-:W-:Y:S01]  /*cc90*/  @!P3 IMAD.IADD R46, R46, 0x1, -R42 ;  /* 0x000000012e2eb824 */ /* 0x000fe200078e0a2a */
[----:B------:R-:W-:Y:S01]  /*cca0*/  ISETP.GT.U32.AND P3, PT, R42, R29, PT ;  /* 0x0000001d2a00720c */ /* 0x000fe20003f64070 */
[----:B------:R-:W-:-:S02]  /*ccb0*/  VIADD R50, R3, 0x26 ;  /* 0x0000002603327836 */ /* 0x000fc40000000000 */
[C---:B------:R-:W-:Y:S02]  /*ccc0*/  IMAD R40, R42.reuse, R38, R40 ;  /* 0x000000262a287224 */ /* 0x040fe400078e0228 */
[----:B------:R-:W-:Y:S01]  /*ccd0*/  IMAD R37, R42, R39, R37 ;  /* 0x000000272a257224 */ /* 0x000fe200078e0225 */
[----:B------:R-:W-:Y:S01]  /*cce0*/  IABS R38, R50 ;  /* 0x0000003200267213 */ /* 0x000fe20000000000 */
[----:B------:R-:W-:Y:S01]  /*ccf0*/  @!P5 IMAD.IADD R36, R36, 0x1, -R42 ;  /* 0x000000012424d824 */ /* 0x000fe200078e0a2a */
[----:B------:R-:W-:Y:S01]  /*cd00*/  IABS R39, R49 ;  /* 0x0000003100277213 */ /* 0x000fe20000000000 */
[----:B------:R-:W-:Y:S01]  /*cd10*/  IMAD.MOV.U32 R43, RZ, RZ, R44 ;  /* 0x000000ffff2b7224 */ /* 0x000fe200078e002c */
[----:B------:R-:W-:Y:S01]  /*cd20*/  ISETP.GT.U32.AND P5, PT, R42, R37, PT ;  /* 0x000000252a00720c */ /* 0x000fe20003fa4070 */
[----:B------:R-:W-:-:S04]  /*cd30*/  IMAD.HI.U32 R44, R45, R38, RZ ;  /* 0x000000262d2c7227 */ /* 0x000fc800078e00ff */
[--C-:B------:R-:W-:Y:S02]  /*cd40*/  @!P1 IMAD.IADD R28, R28, 0x1, -R42.reuse ;  /* 0x000000011c1c9824 */ /* 0x100fe400078e0a2a */
[----:B------:R-:W-:Y:S02]  /*cd50*/  VIADD R55, R3, 0x24 ;  /* 0x0000002403377836 */ /* 0x000fe40000000000 */
[----:B------:R-:W-:Y:S01]  /*cd60*/  @!P3 IMAD.IADD R29, R29, 0x1, -R42 ;  /* 0x000000011d1db824 */ /* 0x000fe200078e0a2a */
[C---:B------:R-:W-:Y:S01]  /*cd70*/  ISETP.GT.U32.AND P1, PT, R42.reuse, R28, PT ;  /* 0x0000001c2a00720c */ /* 0x040fe20003f24070 */
[----:B------:R-:W-:Y:S01]  /*cd80*/  IMAD.MOV R44, RZ, RZ, -R44 ;  /* 0x000000ffff2c7224 */ /* 0x000fe200078e0a2c */
[----:B------:R-:W-:Y:S01]  /*cd90*/  IABS R41, R55 ;  /* 0x0000003700297213 */ /* 0x000fe20000000000 */
[----:B-1----:R-:W-:Y:S01]  /*cda0*/  IMAD.MOV.U32 R0, RZ, RZ, R46 ;  /* 0x000000ffff007224 */ /* 0x002fe200078e002e */
[----:B------:R-:W-:Y:S01]  /*cdb0*/  ISETP.GT.U32.AND P3, PT, R42, R29, PT ;  /* 0x0000001d2a00720c */ /* 0x000fe20003f64070 */
[----:B------:R-:W-:-:S04]  /*cdc0*/  IMAD.HI.U32 R48, R45, R39, RZ ;  /* 0x000000272d307227 */ /* 0x000fc800078e00ff */
[C---:B------:R-:W-:Y:S02]  /*cdd0*/  IMAD R38, R42.reuse, R44, R38 ;  /* 0x0000002c2a267224 */ /* 0x040fe400078e0226 */
[----:B------:R-:W-:Y:S01]  /*cde0*/  @!P4 IMAD.MOV R0, RZ, RZ, -R0 ;  /* 0x000000ffff00c224 */ /* 0x000fe200078e0a00 */
[C---:B------:R-:W-:Y:S01]  /*cdf0*/  ISETP.GT.U32.AND P4, PT, R42.reuse, R40, PT ;  /* 0x000000282a00720c */ /* 0x040fe20003f84070 */
[----:B------:R-:W-:Y:S02]  /*ce00*/  IMAD.MOV R48, RZ, RZ, -R48 ;  /* 0x000000ffff307224 */ /* 0x000fe400078e0a30 */
[----:B------:R-:W-:Y:S01]  /*ce10*/  @!P5 IMAD.IADD R37, R37, 0x1, -R42 ;  /* 0x000000012525d824 */ /* 0x000fe200078e0a2a */
[C---:B------:R-:W-:Y:S01]  /*ce20*/  ISETP.GT.U32.AND P5, PT, R42.reuse, R38, PT ;  /* 0x000000262a00720c */ /* 0x040fe20003fa4070 */
[----:B------:R-:W-:Y:S01]  /*ce30*/  IMAD.HI.U32 R47, R45, R41, RZ ;  /* 0x000000292d2f7227 */ /* 0x000fe200078e00ff */
[----:B------:R1:W-:Y:S03]  /*ce40*/  STL [R1+0x198], R0 ;  /* 0x0001980001007387 */ /* 0x0003e60000100800 */
[----:B------:R-:W-:-:S02]  /*ce50*/  IMAD R39, R42, R48, R39 ;  /* 0x000000302a277224 */ /* 0x000fc400078e0227 */
[----:B------:R-:W-:Y:S02]  /*ce60*/  IMAD.MOV R47, RZ, RZ, -R47 ;  /* 0x000000ffff2f7224 */ /* 0x000fe400078e0a2f */
[----:B------:R-:W-:Y:S02]  /*ce70*/  VIADD R51, R3, 0x23 ;  /* 0x0000002303337836 */ /* 0x000fe40000000000 */
[----:B------:R-:W-:Y:S01]  /*ce80*/  @!P1 IMAD.IADD R28, R28, 0x1, -R42 ;  /* 0x000000011c1c9824 */ /* 0x000fe200078e0a2a */
[----:B------:R-:W-:Y:S01]  /*ce90*/  ISETP.GT.U32.AND P1, PT, R42, R39, PT ;  /* 0x000000272a00720c */ /* 0x000fe20003f24070 */
[----:B-1----:R-:W-:Y:S02]  /*cea0*/  IMAD.MOV.U32 R0, RZ, RZ, R36 ;  /* 0x000000ffff007224 */ /* 0x002fe400078e0024 */
[----:B------:R-:W-:Y:S01]  /*ceb0*/  @!P3 IMAD.IADD R29, R29, 0x1, -R42 ;  /* 0x000000011d1db824 */ /* 0x000fe200078e0a2a */
[----:B------:R-:W-:Y:S01]  /*cec0*/  ISETP.GE.AND P3, PT, R52, RZ, PT ;  /* 0x000000ff3400720c */ /* 0x000fe20003f66270 */
[----:B------:R-:W-:-:S02]  /*ced0*/  @!P6 IMAD.MOV R0, RZ, RZ, -R0 ;  /* 0x000000ffff00e224 */ /* 0x000fc400078e0a00 */
[----:B------:R-:W-:Y:S01]  /*cee0*/  IMAD R41, R42, R47, R41 ;  /* 0x0000002f2a297224 */ /* 0x000fe200078e0229 */
[----:B------:R-:W-:Y:S01]  /*cef0*/  IABS R47, R51 ;  /* 0x00000033002f7213 */ /* 0x000fe20000000000 */
[--C-:B------:R-:W-:Y:S01]  /*cf00*/  @!P4 IMAD.IADD R40, R40, 0x1, -R42.reuse ;  /* 0x000000012828c824 */ /* 0x100fe200078e0a2a */
[----:B------:R1:W-:Y:S01]  /*cf10*/  STL [R1+0x170], R0 ;  /* 0x0001700001007387 */ /* 0x0003e20000100800 */
[----:B------:R-:W-:Y:S01]  /*cf20*/  @!P5 IMAD.IADD R38, R38, 0x1, -R42 ;  /* 0x000000012626d824 */ /* 0x000fe200078e0a2a */
[----:B------:R-:W-:Y:S01]  /*cf30*/  ISETP.GE.AND P4, PT, R54, RZ, PT ;  /* 0x000000ff3600720c */ /* 0x000fe20003f86270 */
[----:B------:R-:W-:Y:S01]  /*cf40*/  IMAD.HI.U32 R46, R45, R43, RZ ;  /* 0x0000002b2d2e7227 */ /* 0x000fe200078e00ff */
[----:B------:R-:W-:-:S03]  /*cf50*/  ISETP.GT.U32.AND P6, PT, R42, R40, PT ;  /* 0x000000282a00720c */ /* 0x000fc60003fc4070 */
[----:B------:R-:W-:Y:S02]  /*cf60*/  IMAD.MOV.U32 R36, RZ, RZ, R47 ;  /* 0x000000ffff247224 */ /* 0x000fe400078e002f */
[----:B------:R-:W-:Y:S02]  /*cf70*/  IMAD.MOV R46, RZ, RZ, -R46 ;  /* 0x000000ffff2e7224 */ /* 0x000fe400078e0a2e */
[----:B-1----:R-:W-:Y:S02]  /*cf80*/  IMAD.MOV.U32 R0, RZ, RZ, R29 ;  /* 0x000000ffff007224 */ /* 0x002fe400078e001d */
[----:B------:R-:W-:-:S04]  /*cf90*/  IMAD.HI.U32 R29, R45, R36, RZ ;  /* 0x000000242d1d7227 */ /* 0x000fc800078e00ff */
[----:B------:R-:W-:Y:S01]  /*cfa0*/  @!P2 IMAD.MOV R0, RZ, RZ, -R0 ;  /* 0x000000ffff00a224 */ /* 0x000fe200078e0a00 */
[C---:B------:R-:W-:Y:S01]  /*cfb0*/  ISETP.GT.U32.AND P2, PT, R42.reuse, R38, PT ;  /* 0x000000262a00720c */ /* 0x040fe20003f44070 */
[----:B------:R-:W-:Y:S01]  /*cfc0*/  @!P1 IMAD.IADD R39, R39, 0x1, -R42 ;  /* 0x0000000127279824 */ /* 0x000fe200078e0a2a */
[C---:B------:R-:W-:Y:S01]  /*cfd0*/  ISETP.GT.U32.AND P1, PT, R42.reuse, R37, PT ;  /* 0x000000252a00720c */ /* 0x040fe20003f24070 */
[C---:B------:R-:W-:Y:S01]  /*cfe0*/  IMAD R44, R42.reuse, R46, R43 ;  /* 0x0000002e2a2c7224 */ /* 0x040fe200078e022b */
[----:B------:R1:W-:Y:S01]  /*cff0*/  STL [R1+0x160], R0 ;  /* 0x0001600001007387 */ /* 0x0003e20000100800 */
[----:B------:R-:W-:Y:S01]  /*d000*/  IMAD.MOV R29, RZ, RZ, -R29 ;  /* 0x000000ffff1d7224 */ /* 0x000fe200078e0a1d */
[C---:B------:R-:W-:Y:S01]  /*d010*/  ISETP.GT.U32.AND P5, PT, R42.reuse, R39, PT ;  /* 0x000000272a00720c */ /* 0x040fe20003fa4070 */
[----:B------:R-:W-:Y:S02]  /*d020*/  VIADD R52, R3, 0x22 ;  /* 0x0000002203347836 */ /* 0x000fe40000000000 */
[----:B------:R-:W-:-:S02]  /*d030*/  IMAD R36, R42, R29, R36 ;  /* 0x0000001d2a247224 */ /* 0x000fc400078e0224 */
[--C-:B------:R-:W-:Y:S01]  /*d040*/  @!P6 IMAD.IADD R40, R40, 0x1, -R42.reuse ;  /* 0x000000012828e824 */ /* 0x100fe200078e0a2a */
[----:B------:R-:W-:Y:S01]  /*d050*/  IABS R46, R52 ;  /* 0x00000034002e7213 */ /* 0x000fe20000000000 */
[----:B------:R-:W-:Y:S01]  /*d060*/  @!P2 IMAD.IADD R38, R38, 0x1, -R42 ;  /* 0x000000012626a824 */ /* 0x000fe200078e0a2a */
[C---:B------:R-:W-:Y:S01]  /*d070*/  ISETP.GT.U32.AND P2, PT, R42.reuse, R36, PT ;  /* 0x000000242a00720c */ /* 0x040fe20003f44070 */
[----:B-1----:R-:W-:Y:S01]  /*d080*/  IMAD.MOV.U32 R0, RZ, RZ, R28 ;  /* 0x000000ffff007224 */ /* 0x002fe200078e001c */
[C---:B------:R-:W-:Y:S01]  /*d090*/  ISETP.GT.U32.AND P6, PT, R42.reuse, R41, PT ;  /* 0x000000292a00720c */ /* 0x040fe20003fc4070 */
[----:B------:R-:W-:Y:S01]  /*d0a0*/  @!P1 IMAD.IADD R37, R37, 0x1, -R42 ;  /* 0x0000000125259824 */ /* 0x000fe200078e0a2a */
[----:B------:R-:W-:Y:S01]  /*d0b0*/  ISETP.GE.AND P1, PT, R49, RZ, PT ;  /* 0x000000ff3100720c */ /* 0x000fe20003f26270 */
[----:B------:R-:W-:Y:S01]  /*d0c0*/  @!P0 IMAD.MOV R0, RZ, RZ, -R0 ;  /* 0x000000ffff008224 */ /* 0x000fe200078e0a00 */
[----:B------:R-:W-:Y:S01]  /*d0d0*/  ISETP.GT.U32.AND P0, PT, R42, R44, PT ;  /* 0x0000002c2a00720c */ /* 0x000fe20003f04070 */
[----:B------:R-:W-:-:S02]  /*d0e0*/  IMAD.MOV.U32 R2, RZ, RZ, R40 ;  /* 0x000000ffff027224 */ /* 0x000fc400078e0028 */
[----:B------:R-:W-:Y:S01]  /*d0f0*/  IMAD.HI.U32 R29, R45, R46, RZ ;  /* 0x0000002e2d1d7227 */ /* 0x000fe200078e00ff */
[----:B------:R1:W-:Y:S03]  /*d100*/  STL [R1+0x15c], R0 ;  /* 0x00015c0001007387 */ /* 0x0003e60000100800 */
[----:B------:R-:W-:Y:S02]  /*d110*/  VIADD R54, R3, 0x21 ;  /* 0x0000002103367836 */ /* 0x000fe40000000000 */
[----:B------:R-:W-:Y:S02]  /*d120*/  @!P3 IMAD.MOV R2, RZ, RZ, -R2 ;  /* 0x000000ffff02b224 */ /* 0x000fe400078e0a02 */
[--C-:B------:R-:W-:Y:S01]  /*d130*/  @!P5 IMAD.IADD R39, R39, 0x1, -R42.reuse ;  /* 0x000000012727d824 */ /* 0x100fe200078e0a2a */
[----:B------:R-:W-:Y:S01]  /*d140*/  IABS R43, R54 ;  /* 0x00000036002b7213 */ /* 0x000fe20000000000 */
[----:B------:R-:W-:Y:S01]  /*d150*/  IMAD.MOV R29, RZ, RZ, -R29 ;  /* 0x000000ffff1d7224 */ /* 0x000fe200078e0a1d */
[----:B------:R-:W-:Y:S01]  /*d160*/  ISETP.GE.AND P5, PT, R50, RZ, PT ;  /* 0x000000ff3200720c */ /* 0x000fe20003fa6270 */
[----:B------:R-:W-:Y:S01]  /*d170*/  @!P0 IMAD.IADD R44, R44, 0x1, -R42 ;  /* 0x000000012c2c8824 */ /* 0x000fe200078e0a2a */
[----:B------:R2:W-:Y:S01]  /*d180*/  STL [R1+0x13c], R2 ;  /* 0x00013c0201007387 */ /* 0x0005e20000100800 */
[----:B-1----:R-:W-:Y:S01]  /*d190*/  IMAD.MOV.U32 R0, RZ, RZ, R37 ;  /* 0x000000ffff007224 */ /* 0x002fe200078e0025 */
[----:B------:R-:W-:Y:S01]  /*d1a0*/  ISETP.GE.AND P0, PT, R53, RZ, PT ;  /* 0x000000ff3500720c */ /* 0x000fe20003f06270 */
[----:B------:R-:W-:-:S02]  /*d1b0*/  IMAD R29, R42, R29, R46 ;  /* 0x0000001d2a1d7224 */ /* 0x000fc400078e022e */
[----:B------:R-:W-:Y:S01]  /*d1c0*/  @!P2 IMAD.IADD R36, R36, 0x1, -R42 ;  /* 0x000000012424a824 */ /* 0x000fe200078e0a2a */
[C---:B------:R-:W-:Y:S01]  /*d1d0*/  ISETP.GT.U32.AND P2, PT, R42.reuse, R44, PT ;  /* 0x0000002c2a00720c */ /* 0x040fe20003f44070 */
[----:B------:R-:W-:Y:S02]  /*d1e0*/  @!P4 IMAD.MOV R0, RZ, RZ, -R0 ;  /* 0x000000ffff00c224 */ /* 0x000fe400078e0a00 */
[----:B------:R-:W-:Y:S01]  /*d1f0*/  IMAD.HI.U32 R28, R45, R43, RZ ;  /* 0x0000002b2d1c7227 */ /* 0x000fe200078e00ff */
[C---:B------:R-:W-:Y:S02]  /*d200*/  ISETP.GT.U32.AND P4, PT, R42.reuse, R36, PT ;  /* 0x000000242a00720c */ /* 0x040fe40003f84070 */
[----:B------:R1:W-:Y:S01]  /*d210*/  STL [R1+0x134], R0 ;  /* 0x0001340001007387 */ /* 0x0003e20000100800 */
[----:B--2---:R-:W-:Y:S02]  /*d220*/  IMAD.MOV.U32 R2, RZ, RZ, R39 ;  /* 0x000000ffff027224 */ /* 0x004fe400078e0027 */
[----:B------:R-:W-:Y:S01]  /*d230*/  @!P6 IMAD.IADD R41, R41, 0x1, -R42 ;  /* 0x000000012929e824 */ /* 0x000fe200078e0a2a */
[----:B------:R-:W-:Y:S01]  /*d240*/  ISETP.GE.AND P6, PT, R55, RZ, PT ;  /* 0x000000ff3700720c */ /* 0x000fe20003fc6270 */
[----:B------:R-:W-:Y:S01]  /*d250*/  @!P1 IMAD.MOV R2, RZ, RZ, -R2 ;  /* 0x000000ffff029224 */ /* 0x000fe200078e0a02 */
[C---:B------:R-:W-:Y:S01]  /*d260*/  ISETP.GT.U32.AND P1, PT, R42.reuse, R29, PT ;  /* 0x0000001d2a00720c */ /* 0x040fe20003f24070 */
[----:B------:R-:W-:Y:S01]  /*d270*/  IMAD.MOV R28, RZ, RZ, -R28 ;  /* 0x000000ffff1c7224 */ /* 0x000fe200078e0a1c */
[----:B------:R-:W-:Y:S01]  /*d280*/  ISETP.GT.U32.AND P3, PT, R42, R41, PT ;  /* 0x000000292a00720c */ /* 0x000fe20003f64070 */
[----:B------:R-:W-:Y:S01]  /*d290*/  VIADD R55, R3, 0x20 ;  /* 0x0000002003377836 */ /* 0x000fe20000000000 */
[----:B------:R-:W-:Y:S01]  /*d2a0*/  STL [R1+0x118], R2 ;  /* 0x0001180201007387 */ /* 0x000fe20000100800 */
[----:B-1----:R-:W-:-:S02]  /*d2b0*/  IMAD.MOV.U32 R0, RZ, RZ, R38 ;  /* 0x000000ffff007224 */ /* 0x002fc400078e0026 */
[----:B------:R-:W-:Y:S02]  /*d2c0*/  VIADD R53, R3, 0x1f ;  /* 0x0000001f03357836 */ /* 0x000fe40000000000 */
[----:B------:R-:W-:Y:S01]  /*d2d0*/  IMAD R28, R42, R28, R43 ;  /* 0x0000001c2a1c7224 */ /* 0x000fe200078e022b */
[----:B------:R-:W-:Y:S01]  /*d2e0*/  IABS R43, R55 ;  /* 0x00000037002b7213 */ /* 0x000fe20000000000 */
[----:B------:R-:W-:Y:S01]  /*d2f0*/  @!P5 IMAD.MOV R0, RZ, RZ, -R0 ;  /* 0x000000ffff00d224 */ /* 0x000fe200078e0a00 */
[----:B------:R-:W-:Y:S01]  /*d300*/  IABS R40, R53 ;  /* 0x0000003500287213 */ /* 0x000fe20000000000 */
[----:B------:R-:W-:Y:S01]  /*d310*/  @!P2 IMAD.IADD R44, R44, 0x1, -R42 ;  /* 0x000000012c2ca824 */ /* 0x000fe200078e0a2a */
[----:B------:R-:W-:Y:S01]  /*d320*/  ISETP.GT.U32.AND P2, PT, R42, R28, PT ;  /* 0x0000001c2a00720c */ /* 0x000fe20003f44070 */
[----:B------:R-:W-:Y:S01]  /*d330*/  IMAD.HI.U32 R38, R45, R43, RZ ;  /* 0x0000002b2d267227 */ /* 0x000fe200078e00ff */
[----:B------:R1:W-:Y:S01]  /*d340*/  STL [R1+0x114], R0 ;  /* 0x0001140001007387 */ /* 0x0003e20000100800 */
[----:B------:R-:W-:-:S02]  /*d350*/  ISETP.GE.AND P5, PT, R51, RZ, PT ;  /* 0x000000ff3300720c */ /* 0x000fc40003fa6270 */
[----:B------:R-:W-:Y:S01]  /*d360*/  @!P1 IMAD.IADD R29, R29, 0x1, -R42 ;  /* 0x000000011d1d9824 */ /* 0x000fe200078e0a2a */
[----:B------:R-:W-:Y:S01]  /*d370*/  ISETP.GE.AND P1, PT, R55, RZ, PT ;  /* 0x000000ff3700720c */ /* 0x000fe20003f26270 */
[----:B------:R-:W-:Y:S01]  /*d380*/  IMAD.MOV.U32 R39, RZ, RZ, R40 ;  /* 0x000000ffff277224 */ /* 0x000fe200078e0028 */
[----:B------:R-:W-:Y:S01]  /*d390*/  IABS R51, R60 ;  /* 0x0000003c00337213 */ /* 0x000fe20000000000 */
[--C-:B------:R-:W-:Y:S01]  /*d3a0*/  @!P4 IMAD.IADD R36, R36, 0x1, -R42.reuse ;  /* 0x000000012424c824 */ /* 0x100fe200078e0a2a */
[----:B------:R-:W-:Y:S01]  /*d3b0*/  ISETP.GE.AND P4, PT, R54, RZ, PT ;  /* 0x000000ff3600720c */ /* 0x000fe20003f86270 */
[----:B------:R-:W-:Y:S01]  /*d3c0*/  @!P3 IMAD.IADD R41, R41, 0x1, -R42 ;  /* 0x000000012929b824 */ /* 0x000fe200078e0a2a */
[----:B------:R-:W-:Y:S01]  /*d3d0*/  ISETP.GE.AND P3, PT, R52, RZ, PT ;  /* 0x000000ff3400720c */ /* 0x000fe20003f66270 */
[----:B-1----:R-:W-:Y:S02]  /*d3e0*/  IMAD.MOV.U32 R0, RZ, RZ, R44 ;  /* 0x000000ffff007224 */ /* 0x002fe400078e002c */
[----:B------:R-:W-:-:S02]  /*d3f0*/  IMAD.MOV R38, RZ, RZ, -R38 ;  /* 0x000000ffff267224 */ /* 0x000fc400078e0a26 */
[----:B------:R-:W-:Y:S02]  /*d400*/  VIADD R54, R3, 0x1e ;  /* 0x0000001e03367836 */ /* 0x000fe40000000000 */
[----:B------:R-:W-:Y:S01]  /*d410*/  @!P0 IMAD.MOV R0, RZ, RZ, -R0 ;  /* 0x000000ffff008224 */ /* 0x000fe200078e0a00 */
[----:B------:R-:W-:Y:S01]  /*d420*/  ISETP.GT.U32.AND P0, PT, R42, R29, PT ;  /* 0x0000001d2a00720c */ /* 0x000fe20003f04070 */
[----:B------:R-:W-:-:S03]  /*d430*/  IMAD.HI.U32 R37, R45, R39, RZ ;  /* 0x000000272d257227 */ /* 0x000fc600078e00ff */
[----:B------:R1:W-:Y:S01]  /*d440*/  STL [R1+0x110], R0 ;  /* 0x0001100001007387 */ /* 0x0003e20000100800 */
[C---:B------:R-:W-:Y:S01]  /*d450*/  IMAD R43, R42.reuse, R38, R43 ;  /* 0x000000262a2b7224 */ /* 0x040fe200078e022b */
[----:B------:R-:W-:Y:S01]  /*d460*/  IABS R38, R54 ;  /* 0x0000003600267213 */ /* 0x000fe20000000000 */
[----:B------:R-:W-:Y:S02]  /*d470*/  IMAD.MOV.U32 R2, RZ, RZ, R41 ;  /* 0x000000ffff027224 */ /* 0x000fe400078e0029 */
[----:B------:R-:W-:Y:S02]  /*d480*/  IMAD.MOV R37, RZ, RZ, -R37 ;  /* 0x000000ffff257224 */ /* 0x000fe400078e0a25 */
[----:B------:R-:W-:Y:S01]  /*d490*/  @!P6 IMAD.MOV R2, RZ, RZ, -R2 ;  /* 0x000000ffff02e224 */ /* 0x000fe200078e0a02 */
[C---:B------:R-:W-:Y:S01]  /*d4a0*/  ISETP.GT.U32.AND P6, PT, R42.reuse, R43, PT ;  /* 0x0000002b2a00720c */ /* 0x040fe20003fc4070 */
[----:B------:R-:W-:Y:S02]  /*d4b0*/  IMAD R39, R42, R37, R39 ;  /* 0x000000252a277224 */ /* 0x000fe400078e0227 */
[----:B------:R-:W-:Y:S01]  /*d4c0*/  IMAD.HI.U32 R37, R45, R38, RZ ;  /* 0x000000262d257227 */ /* 0x000fe200078e00ff */
[----:B------:R2:W-:Y:S03]  /*d4d0*/  STL [R1+0x34], R2 ;  /* 0x0000340201007387 */ /* 0x0005e60000100800 */
[----:B------:R-:W-:-:S02]  /*d4e0*/  IMAD.MOV R37, RZ, RZ, -R37 ;  /* 0x000000ffff257224 */ /* 0x000fc400078e0a25 */
[----:B------:R-:W-:Y:S01]  /*d4f0*/  @!P0 IMAD.IADD R29, R29, 0x1, -R42 ;  /* 0x000000011d1d8824 */ /* 0x000fe200078e0a2a */
[C---:B------:R-:W-:Y:S01]  /*d500*/  ISETP.GT.U32.AND P0, PT, R42.reuse, R39, PT ;  /* 0x000000272a00720c */ /* 0x040fe20003f04070 */
[----:B------:R-:W-:Y:S02]  /*d510*/  IMAD R38, R42, R37, R38 ;  /* 0x000000252a267224 */ /* 0x000fe400078e0226 */
[----:B------:R-:W-:Y:S02]  /*d520*/  VIADD R55, R3, 0x1d ;  /* 0x0000001d03377836 */ /* 0x000fe40000000000 */
[--C-:B------:R-:W-:Y:S02]  /*d530*/  @!P2 IMAD.IADD R28, R28, 0x1, -R42.reuse ;  /* 0x000000011c1ca824 */ /* 0x100fe400078e0a2a */
[----:B------:R-:W-:Y:S01]  /*d540*/  @!P6 IMAD.IADD R43, R43, 0x1, -R42 ;  /* 0x000000012b2be824 */ /* 0x000fe200078e0a2a */
[C---:B------:R-:W-:Y:S01]  /*d550*/  ISETP.GT.U32.AND P6, PT, R42.reuse, R38, PT ;  /* 0x000000262a00720c */ /* 0x040fe20003fc4070 */
[----:B-1----:R-:W-:Y:S01]  /*d560*/  IMAD.MOV.U32 R0, RZ, RZ, R36 ;  /* 0x000000ffff007224 */ /* 0x002fe200078e0024 */
[----:B------:R-:W-:Y:S01]  /*d570*/  IABS R36, R55 ;  /* 0x0000003700247213 */ /* 0x000fe20000000000 */
[----:B------:R-:W-:Y:S01]  /*d580*/  VIADD R52, R3, 0x1c ;  /* 0x0000001c03347836 */ /* 0x000fe20000000000 */
[C---:B------:R-:W-:Y:S01]  /*d590*/  ISETP.GT.U32.AND P2, PT, R42.reuse, R28, PT ;  /* 0x0000001c2a00720c */ /* 0x040fe20003f44070 */
[----:B------:R-:W-:Y:S01]  /*d5a0*/  @!P0 IMAD.IADD R39, R39, 0x1, -R42 ;  /* 0x0000000127278824 */ /* 0x000fe200078e0a2a */
[----:B------:R-:W-:Y:S01]  /*d5b0*/  ISETP.GT.U32.AND P0, PT, R42, R43, PT ;  /* 0x0000002b2a00720c */ /* 0x000fe20003f04070 */
[----:B------:R-:W-:Y:S01]  /*d5c0*/  IMAD.HI.U32 R41, R45, R36, RZ ;  /* 0x000000242d297227 */ /* 0x000fe200078e00ff */
[----:B------:R-:W-:-:S03]  /*d5d0*/  IABS R40, R52 ;  /* 0x0000003400287213 */ /* 0x000fc60000000000 */
[----:B--2---:R-:W-:Y:S02]  /*d5e0*/  IMAD.MOV.U32 R2, RZ, RZ, R29 ;  /* 0x000000ffff027224 */ /* 0x004fe400078e001d */
[----:B------:R-:W-:Y:S02]  /*d5f0*/  IMAD.MOV R29, RZ, RZ, -R41 ;  /* 0x000000ffff1d7224 */ /* 0x000fe400078e0a29 */
[----:B------:R-:W-:Y:S02]  /*d600*/  @!P6 IMAD.IADD R38, R38, 0x1, -R42 ;  /* 0x000000012626e824 */ /* 0x000fe400078e0a2a */
[C---:B------:R-:W-:Y:S02]  /*d610*/  IMAD R36, R42.reuse, R29, R36 ;  /* 0x0000001d2a247224 */ /* 0x040fe400078e0224 */
[----:B------:R-:W-:Y:S01]  /*d620*/  @!P5 IMAD.MOV R0, RZ, RZ, -R0 ;  /* 0x000000ffff00d224 */ /* 0x000fe200078e0a00 */
[----:B------:R-:W-:Y:S01]  /*d630*/  ISETP.GT.U32.AND P6, PT, R42, R38, PT ;  /* 0x000000262a00720c */ /* 0x000fe20003fc4070 */
[----:B------:R-:W-:Y:S01]  /*d640*/  @!P2 IMAD.IADD R28, R28, 0x1, -R42 ;  /* 0x000000011c1ca824 */ /* 0x000fe200078e0a2a */
[----:B------:R-:W-:Y:S01]  /*d650*/  ISETP.GE.AND P2, PT, R54, RZ, PT ;  /* 0x000000ff3600720c */ /* 0x000fe20003f46270 */
[----:B------:R-:W-:Y:S01]  /*d660*/  VIADD R54, R3, 0x1b ;  /* 0x0000001b03367836 */ /* 0x000fe20000000000 */
[----:B------:R1:W-:Y:S01]  /*d670*/  STL [R1+0x10c], R0 ;  /* 0x00010c0001007387 */ /* 0x0003e20000100800 */
[----:B------:R-:W-:Y:S01]  /*d680*/  IMAD.HI.U32 R44, R45, R40, RZ ;  /* 0x000000282d2c7227 */ /* 0x000fe200078e00ff */
[----:B------:R-:W-:-:S02]  /*d690*/  ISETP.GE.AND P5, PT, R53, RZ, PT ;  /* 0x000000ff3500720c */ /* 0x000fc40003fa6270 */
[----:B------:R-:W-:Y:S01]  /*d6a0*/  IABS R37, R54 ;  /* 0x0000003600257213 */ /* 0x000fe20000000000 */
[----:B------:R-:W-:Y:S01]  /*d6b0*/  @!P0 IMAD.IADD R43, R43, 0x1, -R42 ;  /* 0x000000012b2b8824 */ /* 0x000fe200078e0a2a */
[C---:B------:R-:W-:Y:S01]  /*d6c0*/  ISETP.GT.U32.AND P0, PT, R42.reuse, R36, PT ;  /* 0x000000242a00720c */ /* 0x040fe20003f04070 */
[----:B------:R-:W-:Y:S02]  /*d6d0*/  IMAD.MOV R44, RZ, RZ, -R44 ;  /* 0x000000ffff2c7224 */ /* 0x000fe400078e0a2c */
[----:B------:R-:W-:Y:S01]  /*d6e0*/  @!P3 IMAD.MOV R2, RZ, RZ, -R2 ;  /* 0x000000ffff02b224 */ /* 0x000fe200078e0a02 */
[----:B------:R-:W-:Y:S01]  /*d6f0*/  ISETP.GE.AND P3, PT, R55, RZ, PT ;  /* 0x000000ff3700720c */ /* 0x000fe20003f66270 */
[----:B-1----:R-:W-:Y:S02]  /*d700*/  IMAD.MOV.U32 R0, RZ, RZ, R28 ;  /* 0x000000ffff007224 */ /* 0x002fe400078e001c */
[C---:B------:R-:W-:Y:S01]  /*d710*/  IMAD R40, R42.reuse, R44, R40 ;  /* 0x0000002c2a287224 */ /* 0x040fe200078e0228 */
[----:B------:R-:W-:Y:S01]  /*d720*/  STL [R1+0x40], R2 ;  /* 0x0000400201007387 */ /* 0x000fe20000100800 */
[----:B------:R-:W-:Y:S01]  /*d730*/  @!P4 IMAD.MOV R0, RZ, RZ, -R0 ;  /* 0x000000ffff00c224 */ /* 0x000fe200078e0a00 */
[----:B------:R-:W-:Y:S01]  /*d740*/  ISETP.GT.U32.AND P4, PT, R42, R39, PT ;  /* 0x000000272a00720c */ /* 0x000fe20003f84070 */
[----:B------:R-:W-:-:S02]  /*d750*/  VIADD R55, R3, 0x1a ;  /* 0x0000001a03377836 */ /* 0x000fc40000000000 */
[----:B------:R-:W-:Y:S01]  /*d760*/  IMAD.HI.U32 R29, R45, R37, RZ ;  /* 0x000000252d1d7227 */ /* 0x000fe200078e00ff */
[----:B------:R1:W-:Y:S02]  /*d770*/  STL [R1+0x108], R0 ;  /* 0x0001080001007387 */ /* 0x0003e40000100800 */
[----:B------:R-:W-:Y:S01]  /*d780*/  IABS R28, R55 ;  /* 0x00000037001c7213 */ /* 0x000fe20000000000 */
[--C-:B------:R-:W-:Y:S01]  /*d790*/  @!P6 IMAD.IADD R38, R38, 0x1, -R42.reuse ;  /* 0x000000012626e824 */ /* 0x100fe200078e0a2a */
[----:B------:R-:W-:Y:S01]  /*d7a0*/  ISETP.GT.U32.AND P6, PT, R42, R40, PT ;  /* 0x000000282a00720c */ /* 0x000fe20003fc4070 */
[----:B------:R-:W-:Y:S02]  /*d7b0*/  IMAD.MOV R29, RZ, RZ, -R29 ;  /* 0x000000ffff1d7224 */ /* 0x000fe400078e0a1d */
[----:B------:R-:W-:Y:S02]  /*d7c0*/  @!P0 IMAD.IADD R36, R36, 0x1, -R42 ;  /* 0x0000000124248824 */ /* 0x000fe400078e0a2a */
[----:B------:R-:W-:-:S02]  /*d7d0*/  IMAD R37, R42, R29, R37 ;  /* 0x0000001d2a257224 */ /* 0x000fc400078e0225 */
[----:B-1----:R-:W-:Y:S02]  /*d7e0*/  IMAD.MOV.U32 R0, RZ, RZ, R43 ;  /* 0x000000ffff007224 */ /* 0x002fe400078e002b */
[----:B------:R-:W-:Y:S01]  /*d7f0*/  IMAD.HI.U32 R29, R45, R28, RZ ;  /* 0x0000001c2d1d7227 */ /* 0x000fe200078e00ff */
[----:B------:R-:W-:-:S03]  /*d800*/  ISETP.GT.U32.AND P0, PT, R42, R37, PT ;  /* 0x000000252a00720c */ /* 0x000fc60003f04070 */
[----:B------:R-:W-:Y:S01]  /*d810*/  @!P1 IMAD.MOV R0, RZ, RZ, -R0 ;  /* 0x000000ffff009224 */ /* 0x000fe200078e0a00 */
[----:B------:R-:W-:Y:S01]  /*d820*/  ISETP.GT.U32.AND P1, PT, R42, R36, PT ;  /* 0x000000242a00720c */ /* 0x000fe20003f24070 */
[----:B------:R-:W-:Y:S02]  /*d830*/  VIADD R53, R3, 0x19 ;  /* 0x0000001903357836 */ /* 0x000fe40000000000 */
[--C-:B------:R-:W-:Y:S01]  /*d840*/  @!P4 IMAD.IADD R39, R39, 0x1, -R42.reuse ;  /* 0x000000012727c824 */ /* 0x100fe200078e0a2a */
[----:B------:R1:W-:Y:S01]  /*d850*/  STL [R1+0x94], R0 ;  /* 0x0000940001007387 */ /* 0x0003e20000100800 */
[--C-:B------:R-:W-:Y:S01]  /*d860*/  @!P6 IMAD.IADD R40, R40, 0x1, -R42.reuse ;  /* 0x000000012828e824 */ /* 0x100fe200078e0a2a */
[----:B------:R-:W-:Y:S01]  /*d870*/  IABS R41, R53 ;  /* 0x0000003500297213 */ /* 0x000fe20000000000 */
[----:B------:R-:W-:Y:S01]  /*d880*/  IMAD.MOV.U32 R2, RZ, RZ, R39 ;  /* 0x000000ffff027224 */ /* 0x000fe200078e0027 */
[----:B------:R-:W-:Y:S01]  /*d890*/  ISETP.GE.AND P4, PT, R52, RZ, PT ;  /* 0x000000ff3400720c */ /* 0x000fe20003f86270 */
[----:B------:R-:W-:Y:S01]  /*d8a0*/  @!P0 IMAD.IADD R37, R37, 0x1, -R42 ;  /* 0x0000000125258824 */ /* 0x000fe200078e0a2a */
[----:B------:R-:W-:Y:S01]  /*d8b0*/  ISETP.GT.U32.AND P6, PT, R42, R40, PT ;  /* 0x000000282a00720c */ /* 0x000fe20003fc4070 */
[----:B------:R-:W-:Y:S01]  /*d8c0*/  @!P5 IMAD.MOV R2, RZ, RZ, -R2 ;  /* 0x000000ffff02d224 */ /* 0x000fe200078e0a02 */
[----:B------:R-:W-:Y:S01]  /*d8d0*/  ISETP.GE.AND P5, PT, R54, RZ, PT ;  /* 0x000000ff3600720c */ /* 0x000fe20003fa6270 */
[----:B------:R-:W-:Y:S01]  /*d8e0*/  @!P1 IMAD.IADD R36, R36, 0x1, -R42 ;  /* 0x0000000124249824 */ /* 0x000fe200078e0a2a */
[----:B------:R-:W-:Y:S01]  /*d8f0*/  ISETP.GT.U32.AND P0, PT, R42, R37, PT ;  /* 0x000000252a00720c */ /* 0x000fe20003f04070 */
[----:B-1----:R-:W-:Y:S01]  /*d900*/  IMAD.MOV.U32 R0, RZ, RZ, R38 ;  /* 0x000000ffff007224 */ /* 0x002fe200078e0026 */
[----:B------:R-:W-:Y:S01]  /*d910*/  STL [R1+0xac], R2 ;  /* 0x0000ac0201007387 */ /* 0x000fe20000100800 */
[----:B------:R-:W-:-:S02]  /*d920*/  IMAD.MOV R38, RZ, RZ, -R29 ;  /* 0x000000ffff267224 */ /* 0x000fc400078e0a1d */
[----:B------:R-:W-:-:S04]  /*d930*/  IMAD.HI.U32 R29, R45, R41, RZ ;  /* 0x000000292d1d7227 */ /* 0x000fc800078e00ff */
[C---:B------:R-:W-:Y:S02]  /*d940*/  IMAD R28, R42.reuse, R38, R28 ;  /* 0x000000262a1c7224 */ /* 0x040fe400078e021c */
[----:B------:R-:W-:Y:S01]  /*d950*/  @!P2 IMAD.MOV R0, RZ, RZ, -R0 ;  /* 0x000000ffff00a224 */ /* 0x000fe200078e0a00 */
[----:B------:R-:W-:Y:S01]  /*d960*/  ISETP.GE.AND P2, PT, R55, RZ, PT ;  /* 0x000000ff3700720c */ /* 0x000fe20003f46270 */
[----:B------:R-:W-:Y:S01]  /*d970*/  IMAD.MOV R29, RZ, RZ, -R29 ;  /* 0x000000ffff1d7224 */ /* 0x000fe200078e0a1d */
[----:B------:R-:W-:Y:S01]  /*d980*/  ISETP.GT.U32.AND P1, PT, R42, R28, PT ;  /* 0x0000001c2a00720c */ /* 0x000fe20003f24070 */
[----:B------:R-:W-:Y:S01]  /*d990*/  @!P6 IMAD.IADD R40, R40, 0x1, -R42 ;  /* 0x000000012828e824 */ /* 0x000fe200078e0a2a */
[----:B------:R1:W-:Y:S01]  /*d9a0*/  STL [R1+0xe0], R0 ;  /* 0x0000e00001007387 */ /* 0x0003e20000100800 */
[----:B------:R-:W-:Y:S02]  /*d9b0*/  IMAD R41, R42, R29, R41 ;  /* 0x0000001d2a297224 */ /* 0x000fe400078e0229 */
[----:B------:R-:W-:-:S02]  /*d9c0*/  VIADD R54, R3, 0x18 ;  /* 0x0000001803367836 */ /* 0x000fc40000000000 */
[----:B------:R-:W-:Y:S01]  /*d9d0*/  VIADD R55, R3, 0x17 ;  /* 0x0000001703377836 */ /* 0x000fe20000000000 */
[----:B------:R-:W-:Y:S01]  /*d9e0*/  ISETP.GT.U32.AND P6, PT, R42, R41, PT ;  /* 0x000000292a00720c */ /* 0x000fe20003fc4070 */
[----:B------:R-:W-:Y:S01]  /*d9f0*/  @!P0 IMAD.IADD R37, R37, 0x1, -R42 ;  /* 0x0000000125258824 */ /* 0x000fe200078e0a2a */
[----:B------:R-:W-:Y:S01]  /*da00*/  IABS R39, R54 ;  /* 0x0000003600277213 */ /* 0x000fe20000000000 */
[----:B------:R-:W-:Y:S01]  /*da10*/  VIADD R49, R3, 0xe ;  /* 0x0000000e03317836 */ /* 0x000fe20000000000 */
[----:B------:R-:W-:Y:S01]  /*da20*/  IABS R38, R55 ;  /* 0x0000003700267213 */ /* 0x000fe20000000000 */
[----:B-1----:R-:W-:Y:S01]  /*da30*/  IMAD.MOV.U32 R0, RZ, RZ, R36 ;  /* 0x000000ffff007224 */ /* 0x002fe200078e0024 */
[----:B------:R-:W-:Y:S01]  /*da40*/  ISETP.GE.AND P0, PT, R55, RZ, PT ;  /* 0x000000ff3700720c */ /* 0x000fe20003f06270 */
[----:B------:R-:W-:Y:S02]  /*da50*/  @!P1 IMAD.IADD R28, R28, 0x1, -R42 ;  /* 0x000000011c1c9824 */ /* 0x000fe400078e0a2a */
[----:B------:R-:W-:Y:S01]  /*da60*/  @!P3 IMAD.MOV R0, RZ, RZ, -R0 ;  /* 0x000000ffff00b224 */ /* 0x000fe200078e0a00 */
[----:B------:R-:W-:Y:S01]  /*da70*/  ISETP.GE.AND P3, PT, R53, RZ, PT ;  /* 0x000000ff3500720c */ /* 0x000fe20003f66270 */
[----:B------:R-:W-:Y:S01]  /*da80*/  IMAD.HI.U32 R36, R45, R39, RZ ;  /* 0x000000272d247227 */ /* 0x000fe200078e00ff */
[----:B------:R-:W-:-:S02]  /*da90*/  ISETP.GT.U32.AND P1, PT, R42, R28, PT ;  /* 0x0000001c2a00720c */ /* 0x000fc40003f24070 */
[----:B------:R1:W-:Y:S01]  /*daa0*/  STL [R1+0xd4], R0 ;  /* 0x0000d40001007387 */ /* 0x0003e20000100800 */
[----:B------:R-:W-:Y:S02]  /*dab0*/  @!P6 IMAD.IADD R41, R41, 0x1, -R42 ;  /* 0x000000012929e824 */ /* 0x000fe400078e0a2a */
[----:B------:R-:W-:-:S04]  /*dac0*/  IMAD.HI.U32 R29, R45, R38, RZ ;  /* 0x000000262d1d7227 */ /* 0x000fc800078e00ff */
[----:B------:R-:W-:Y:S02]  /*dad0*/  IMAD.MOV R36, RZ, RZ, -R36 ;  /* 0x000000ffff247224 */ /* 0x000fe400078e0a24 */
[----:B------:R-:W-:Y:S02]  /*dae0*/  IMAD.MOV R29, RZ, RZ, -R29 ;  /* 0x000000ffff1d7224 */ /* 0x000fe400078e0a1d */
[----:B-1----:R-:W-:Y:S02]  /*daf0*/  IMAD.MOV.U32 R0, RZ, RZ, R40 ;  /* 0x000000ffff007224 */ /* 0x002fe400078e0028 */
[----:B------:R-:W-:Y:S02]  /*db00*/  @!P1 IMAD.IADD R28, R28, 0x1, -R42 ;  /* 0x000000011c1c9824 */ /* 0x000fe400078e0a2a */
[----:B------:R-:W-:Y:S01]  /*db10*/  @!P4 IMAD.MOV R0, RZ, RZ, -R0 ;  /* 0x000000ffff00c224 */ /* 0x000fe200078e0a00 */
[----:B------:R-:W-:Y:S01]  /*db20*/  ISETP.GE.AND P4, PT, R54, RZ, PT ;  /* 0x000000ff3600720c */ /* 0x000fe20003f86270 */
[----:B------:R-:W-:-:S02]  /*db30*/  IMAD R39, R42, R36, R39 ;  /* 0x000000242a277224 */ /* 0x000fc400078e0227 */
[C---:B------:R-:W-:Y:S01]  /*db40*/  VIADD R55, R3.reuse, 0x16 ;  /* 0x0000001603377836 */ /* 0x040fe20000000000 */
[----:B------:R1:W-:Y:S01]  /*db50*/  STL [R1+0xb0], R0 ;  /* 0x0000b00001007387 */ /* 0x0003e20000100800 */
[C---:B------:R-:W-:Y:S02]  /*db60*/  IMAD R38, R42.reuse, R29, R38 ;  /* 0x0000001d2a267224 */ /* 0x040fe400078e0226 */
[----:B------:R-:W-:Y:S01]  /*db70*/  VIADD R53, R3, 0x14 ;  /* 0x0000001403357836 */ /* 0x000fe20000000000 */
[----:B------:R-:W-:Y:S01]  /*db80*/  ISETP.GE.AND P6, PT, R55, RZ, PT ;  /* 0x000000ff3700720c */ /* 0x000fe20003fc6270 */
[C---:B------:R-:W-:Y:S02]  /*db90*/  VIADD R54, R3.reuse, 0x13 ;  /* 0x0000001303367836 */ /* 0x040fe40000000000 */
[C---:B------:R-:W-:Y:S02]  /*dba0*/  VIADD R59, R3.reuse, 0x12 ;  /* 0x00000012033b7836 */ /* 0x040fe40000000000 */
[C---:B------:R-:W-:Y:S01]  /*dbb0*/  VIADD R13, R3.reuse, 0xc ;  /* 0x0000000c030d7836 */ /* 0x040fe20000000000 */
[----:B------:R-:W-:Y:S01]  /*dbc0*/  IABS R29, R54 ;  /* 0x00000036001d7213 */ /* 0x000fe20000000000 */
[----:B-1----:R-:W-:Y:S01]  /*dbd0*/  IMAD.MOV.U32 R0, RZ, RZ, R37 ;  /* 0x000000ffff007224 */ /* 0x002fe200078e0025 */
[----:B------:R-:W-:Y:S01]  /*dbe0*/  IABS R37, R55 ;  /* 0x0000003700257213 */ /* 0x000fe20000000000 */
[----:B------:R-:W-:Y:S01]  /*dbf0*/  VIADD R55, R3, 0x15 ;  /* 0x0000001503377836 */ /* 0x000fe20000000000 */
[----:B------:R-:W-:Y:S01]  /*dc00*/  IABS R50, R59 ;  /* 0x0000003b00327213 */ /* 0x000fe20000000000 */
[----:B------:R-:W-:Y:S01]  /*dc10*/  @!P5 IMAD.MOV R0, RZ, RZ, -R0 ;  /* 0x000000ffff00d224 */ /* 0x000fe200078e0a00 */
[----:B------:R-:W-:Y:S01]  /*dc20*/  ISETP.GT.U32.AND P5, PT, R42, R41, PT ;  /* 0x000000292a00720c */ /* 0x000fe20003fa4070 */
[----:B------:R-:W-:Y:S01]  /*dc30*/  IMAD.HI.U32 R40, R45, R37, RZ ;  /* 0x000000252d287227 */ /* 0x000fe200078e00ff */
[----:B------:R-:W-:-:S02]  /*dc40*/  IABS R36, R55 ;  /* 0x0000003700247213 */ /* 0x000fc40000000000 */
[----:B------:R1:W-:Y:S01]  /*dc50*/  STL [R1+0xb4], R0 ;  /* 0x0000b40001007387 */ /* 0x0003e20000100800 */
[----:B------:R-:W-:Y:S01]  /*dc60*/  IMAD.MOV R40, RZ, RZ, -R40 ;  /* 0x000000ffff287224 */ /* 0x000fe200078e0a28 */
[----:B------:R-:W-:Y:S01]  /*dc70*/  ISETP.GE.AND P1, PT, R55, RZ, PT ;  /* 0x000000ff3700720c */ /* 0x000fe20003f26270 */
[----:B------:R-:W-:Y:S02]  /*dc80*/  VIADD R55, R3, 0x10 ;  /* 0x0000001003377836 */ /* 0x000fe40000000000 */
[----:B------:R-:W-:Y:S02]  /*dc90*/  IMAD R37, R42, R40, R37 ;  /* 0x000000282a257224 */ /* 0x000fe400078e0225 */
[----:B------:R-:W-:Y:S01]  /*dca0*/  IMAD.HI.U32 R40, R45, R36, RZ ;  /* 0x000000242d287227 */ /* 0x000fe200078e00ff */
[----:B------:R-:W-:-:S03]  /*dcb0*/  IABS R52, R55 ;  /* 0x0000003700347213 */ /* 0x000fc60000000000 */
[----:B-1----:R-:W-:Y:S01]  /*dcc0*/  IMAD.MOV.U32 R0, RZ, RZ, R28 ;  /* 0x000000ffff007224 */ /* 0x002fe200078e001c */
[----:B------:R-:W-:Y:S01]  /*dcd0*/  IABS R28, R53 ;  /* 0x00000035001c7213 */ /* 0x000fe20000000000 */
[----:B------:R-:W-:Y:S01]  /*dce0*/  @!P5 IMAD.IADD R41, R41, 0x1, -R42 ;  /* 0x000000012929d824 */ /* 0x000fe200078e0a2a */
[C---:B------:R-:W-:Y:S01]  /*dcf0*/  ISETP.GT.U32.AND P5, PT, R42.reuse, R38, PT ;  /* 0x000000262a00720c */ /* 0x040fe20003fa4070 */
[----:B------:R-:W-:Y:S01]  /*dd00*/  @!P2 IMAD.MOV R0, RZ, RZ, -R0 ;  /* 0x000000ffff00a224 */ /* 0x000fe200078e0a00 */
[----:B------:R-:W-:Y:S01]  /*dd10*/  ISETP.GT.U32.AND P2, PT, R42, R39, PT ;  /* 0x000000272a00720c */ /* 0x000fe20003f44070 */
[----:B------:R-:W-:-:S03]  /*dd20*/  IMAD.HI.U32 R43, R45, R28, RZ ;  /* 0x0000001c2d2b7227 */ /* 0x000fc600078e00ff */
[----:B------:R1:W-:Y:S01]  /*dd30*/  STL [R1+0xbc], R0 ;  /* 0x0000bc0001007387 */ /* 0x0003e20000100800 */
[----:B------:R-:W-:Y:S02]  /*dd40*/  IMAD.MOV R40, RZ, RZ, -R40 ;  /* 0x000000ffff287224 */ /* 0x000fe400078e0a28 */
[----:B------:R-:W-:Y:S02]  /*dd50*/  IMAD.MOV R43, RZ, RZ, -R43 ;  /* 0x000000ffff2b7224 */ /* 0x000fe400078e0a2b */
[----:B------:R-:W-:Y:S02]  /*dd60*/  IMAD R36, R42, R40, R36 ;  /* 0x000000282a247224 */ /* 0x000fe400078e0224 */
[--C-:B------:R-:W-:Y:S02]  /*dd70*/  @!P5 IMAD.IADD R38, R38, 0x1, -R42.reuse ;  /* 0x000000012626d824 */ /* 0x100fe400078e0a2a */
[----:B------:R-:W-:Y:S01]  /*dd80*/  @!P2 IMAD.IADD R39, R39, 0x1, -R42 ;  /* 0x000000012727a824 */ /* 0x000fe200078e0a2a */
[----:B------:R-:W-:Y:S01]  /*dd90*/  ISETP.GT.U32.AND P2, PT, R42, R37, PT ;  /* 0x000000252a00720c */ /* 0x000fe20003f44070 */
[----:B-1----:R-:W-:-:S02]  /*dda0*/  IMAD.MOV.U32 R0, RZ, RZ, R41 ;  /* 0x000000ffff007224 */ /* 0x002fc400078e0029 */
[C---:B------:R-:W-:Y:S01]  /*ddb0*/  IMAD R28, R42.reuse, R43, R28 ;  /* 0x0000002b2a1c7224 */ /* 0x040fe200078e021c */
[C---:B------:R-:W-:Y:S01]  /*ddc0*/  ISETP.GT.U32.AND P5, PT, R42.reuse, R39, PT ;  /* 0x000000272a00720c */ /* 0x040fe20003fa4070 */
[----:B------:R-:W-:Y:S01]  /*ddd0*/  @!P3 IMAD.MOV R0, RZ, RZ, -R0 ;  /* 0x000000ffff00b224 */ /* 0x000fe200078e0a00 */
[----:B------:R-:W-:Y:S01]  /*dde0*/  ISETP.GT.U32.AND P3, PT, R42, R38, PT ;  /* 0x000000262a00720c */ /* 0x000fe20003f64070 */
[----:B------:R-:W-:Y:S01]  /*ddf0*/  IMAD.HI.U32 R41, R45, R29, RZ ;  /* 0x0000001d2d297227 */ /* 0x000fe200078e00ff */
[----:B------:R-:W-:Y:S02]  /*de00*/  IABS R43, R13 ;  /* 0x0000000d002b7213 */ /* 0x000fe40000000000 */
[----:B------:R1:W-:Y:S01]  /*de10*/  STL [R1+0xa8], R0 ;  /* 0x0000a80001007387 */ /* 0x0003e20000100800 */
[----:B------:R-:W-:Y:S02]  /*de20*/  IMAD.MOV R41, RZ, RZ, -R41 ;  /* 0x000000ffff297224 */ /* 0x000fe400078e0a29 */
[----:B------:R-:W-:-:S02]  /*de30*/  @!P2 IMAD.IADD R37, R37, 0x1, -R42 ;  /* 0x000000012525a824 */ /* 0x000fc400078e0a2a */
[C---:B------:R-:W-:Y:S01]  /*de40*/  IMAD R29, R42.reuse, R41, R29 ;  /* 0x000000292a1d7224 */ /* 0x040fe200078e021d */
[----:B------:R-:W-:Y:S01]  /*de50*/  IABS R41, R56 ;  /* 0x0000003800297213 */ /* 0x000fe20000000000 */
[--C-:B------:R-:W-:Y:S01]  /*de60*/  @!P5 IMAD.IADD R39, R39, 0x1, -R42.reuse ;  /* 0x000000012727d824 */ /* 0x100fe200078e0a2a */
[----:B------:R-:W-:Y:S01]  /*de70*/  ISETP.GT.U32.AND P5, PT, R42, R36, PT ;  /* 0x000000242a00720c */ /* 0x000fe20003fa4070 */
[----:B------:R-:W-:Y:S01]  /*de80*/  @!P3 IMAD.IADD R38, R38, 0x1, -R42 ;  /* 0x000000012626b824 */ /* 0x000fe200078e0a2a */
[C---:B------:R-:W-:Y:S01]  /*de90*/  ISETP.GT.U32.AND P3, PT, R42.reuse, R28, PT ;  /* 0x0000001c2a00720c */ /* 0x040fe20003f64070 */
[----:B------:R-:W-:Y:S01]  /*dea0*/  IMAD.MOV.U32 R2, RZ, RZ, R39 ;  /* 0x000000ffff027224 */ /* 0x000fe200078e0027 */
[C---:B------:R-:W-:Y:S01]  /*deb0*/  ISETP.GT.U32.AND P2, PT, R42.reuse, R37, PT ;  /* 0x000000252a00720c */ /* 0x040fe20003f44070 */
[----:B-1----:R-:W-:Y:S01]  /*dec0*/  IMAD.MOV.U32 R0, RZ, RZ, R38 ;  /* 0x000000ffff007224 */ /* 0x002fe200078e0026 */
[----:B------:R-:W1:Y:S01]  /*ded0*/  I2F.RP R47, R41 ;  /* 0x00000029002f7306 */ /* 0x000e620000209400 */
[----:B------:R-:W-:Y:S01]  /*dee0*/  @!P4 IMAD.MOV R2, RZ, RZ, -R2 ;  /* 0x000000ffff02c224 */ /* 0x000fe200078e0a02 */
[----:B------:R-:W-:Y:S01]  /*def0*/  ISETP.GT.U32.AND P4, PT, R42, R29, PT ;  /* 0x0000001d2a00720c */ /* 0x000fe20003f84070 */
[----:B------:R-:W-:-:S02]  /*df00*/  @!P0 IMAD.MOV R0, RZ, RZ, -R0 ;  /* 0x000000ffff008224 */ /* 0x000fc400078e0a00 */
[----:B------:R-:W-:Y:S01]  /*df10*/  IMAD.HI.U32 R39, R45, R51, RZ ;  /* 0x000000332d277227 */ /* 0x000fe200078e00ff */
[----:B------:R-:W-:Y:S03]  /*df20*/  STL [R1+0x48], R2 ;  /* 0x0000480201007387 */ /* 0x000fe60000100800 */
[--C-:B------:R-:W-:Y:S01]  /*df30*/  @!P5 IMAD.IADD R36, R36, 0x1, -R42.reuse ;  /* 0x000000012424d824 */ /* 0x100fe200078e0a2a */
[----:B------:R2:W-:Y:S01]  /*df40*/  STL [R1+0x68], R0 ;  /* 0x0000680001007387 */ /* 0x0005e20000100800 */
[--C-:B------:R-:W-:Y:S01]  /*df50*/  @!P3 IMAD.IADD R28, R28, 0x1, -R42.reuse ;  /* 0x000000011c1cb824 */ /* 0x100fe200078e0a2a */
[----:B------:R-:W-:Y:S01]  /*df60*/  ISETP.GE.AND P5, PT, R54, RZ, PT ;  /* 0x000000ff3600720c */ /* 0x000fe20003fa6270 */
[--C-:B------:R-:W-:Y:S01]  /*df70*/  @!P2 IMAD.IADD R37, R37, 0x1, -R42.reuse ;  /* 0x000000012525a824 */ /* 0x100fe200078e0a2a */
[C---:B------:R-:W-:Y:S01]  /*df80*/  ISETP.GT.U32.AND P3, PT, R42.reuse, R36, PT ;  /* 0x000000242a00720c */ /* 0x040fe20003f64070 */
[----:B------:R-:W-:Y:S01]  /*df90*/  @!P4 IMAD.IADD R29, R29, 0x1, -R42 ;  /* 0x000000011d1dc824 */ /* 0x000fe200078e0a2a */
[----:B------:R-:W-:Y:S01]  /*dfa0*/  ISETP.GT.U32.AND P4, PT, R42, R28, PT ;  /* 0x0000001c2a00720c */ /* 0x000fe20003f84070 */
[----:B------:R-:W-:Y:S01]  /*dfb0*/  IMAD.MOV R39, RZ, RZ, -R39 ;  /* 0x000000ffff277224 */ /* 0x000fe200078e0a27 */
[----:B------:R-:W-:Y:S01]  /*dfc0*/  ISETP.GE.AND P2, PT, R53, RZ, PT ;  /* 0x000000ff3500720c */ /* 0x000fe20003f46270 */
[----:B------:R-:W-:Y:S01]  /*dfd0*/  IMAD.HI.U32 R40, R45, R50, RZ ;  /* 0x000000322d287227 */ /* 0x000fe200078e00ff */
[----:B------:R-:W-:-:S02]  /*dfe0*/  IABS R53, R58 ;  /* 0x0000003a00357213 */ /* 0x000fc40000000000 */
[----:B------:R-:W-:Y:S01]  /*dff0*/  IABS R54, R49 ;  /* 0x0000003100367213 */ /* 0x000fe20000000000 */
[----:B--2---:R-:W-:Y:S02]  /*e000*/  IMAD.MOV.U32 R0, RZ, RZ, R37 ;  /* 0x000000ffff007224 */ /* 0x004fe400078e0025 */
[----:B------:R-:W-:-:S04]  /*e010*/  IMAD.HI.U32 R37, R45, R52, RZ ;  /* 0x000000342d257227 */ /* 0x000fc800078e00ff */
[----:B------:R-:W-:Y:S01]  /*e020*/  @!P6 IMAD.MOV R0, RZ, RZ, -R0 ;  /* 0x000000ffff00e224 */ /* 0x000fe200078e0a00 */
[----:B------:R-:W-:Y:S01]  /*e030*/  ISETP.GT.U32.AND P6, PT, R42, R29, PT ;  /* 0x0000001d2a00720c */ /* 0x000fe20003fc4070 */
[--C-:B------:R-:W-:Y:S02]  /*e040*/  @!P3 IMAD.IADD R36, R36, 0x1, -R42.reuse ;  /* 0x000000012424b824 */ /* 0x100fe400078e0a2a */
[----:B------:R-:W-:Y:S01]  /*e050*/  @!P4 IMAD.IADD R28, R28, 0x1, -R42 ;  /* 0x000000011c1cc824 */ /* 0x000fe200078e0a2a */
[----:B------:R2:W-:Y:S01]  /*e060*/  STL [R1+0x70], R0 ;  /* 0x0000700001007387 */ /* 0x0005e20000100800 */
[C---:B------:R-:W-:Y:S01]  /*e070*/  IMAD R51, R42.reuse, R39, R51 ;  /* 0x000000272a337224 */ /* 0x040fe200078e0233 */
[----:B------:R-:W-:Y:S01]  /*e080*/  ISETP.GE.AND P4, PT, R59, RZ, PT ;  /* 0x000000ff3b00720c */ /* 0x000fe20003f86270 */
[----:B------:R-:W-:Y:S02]  /*e090*/  IMAD.MOV R37, RZ, RZ, -R37 ;  /* 0x000000ffff257224 */ /* 0x000fe400078e0a25 */
[----:B------:R-:W-:Y:S01]  /*e0a0*/  IMAD.HI.U32 R46, R45, R43, RZ ;  /* 0x0000002b2d2e7227 */ /* 0x000fe200078e00ff */
[----:B------:R-:W-:-:S03]  /*e0b0*/  ISETP.GT.U32.AND P3, PT, R42, R51, PT ;  /* 0x000000332a00720c */ /* 0x000fc60003f64070 */
[----:B------:R-:W-:Y:S02]  /*e0c0*/  @!P6 IMAD.IADD R29, R29, 0x1, -R42 ;  /* 0x000000011d1de824 */ /* 0x000fe400078e0a2a */
[----:B--2---:R-:W-:Y:S02]  /*e0d0*/  IMAD.MOV.U32 R0, RZ, RZ, R36 ;  /* 0x000000ffff007224 */ /* 0x004fe400078e0024 */
[C---:B------:R-:W-:Y:S02]  /*e0e0*/  IMAD R52, R42.reuse, R37, R52 ;  /* 0x000000252a347224 */ /* 0x040fe400078e0234 */
[----:B------:R-:W-:Y:S01]  /*e0f0*/  @!P1 IMAD.MOV R0, RZ, RZ, -R0 ;  /* 0x000000ffff009224 */ /* 0x000fe200078e0a00 */
[----:B------:R-:W-:Y:S01]  /*e100*/  ISETP.GE.AND P1, PT, R55, RZ, PT ;  /* 0x000000ff3700720c */ /* 0x000fe20003f26270 */
[----:B------:R-:W-:Y:S01]  /*e110*/  IMAD.HI.U32 R37, R45, R53, RZ ;  /* 0x000000352d257227 */ /* 0x000fe200078e00ff */
[----:B------:R-:W-:Y:S02]  /*e120*/  ISETP.GT.U32.AND P6, PT, R42, R52, PT ;  /* 0x000000342a00720c */ /* 0x000fe40003fc4070 */
[----:B------:R2:W-:Y:S01]  /*e130*/  STL [R1+0x58], R0 ;  /* 0x0000580001007387 */ /* 0x0005e20000100800 */
[----:B------:R-:W-:-:S02]  /*e140*/  @!P3 IMAD.IADD R51, R51, 0x1, -R42 ;  /* 0x000000013333b824 */ /* 0x000fc400078e0a2a */
[----:B------:R-:W-:-:S03]  /*e150*/  IMAD.HI.U32 R36, R45, R54, RZ ;  /* 0x000000362d247227 */ /* 0x000fc600078e00ff */
[----:B------:R-:W-:Y:S01]  /*e160*/  ISETP.GT.U32.AND P3, PT, R42, R51, PT ;  /* 0x000000332a00720c */ /* 0x000fe20003f64070 */
[----:B------:R-:W-:Y:S02]  /*e170*/  IMAD.MOV R37, RZ, RZ, -R37 ;  /* 0x000000ffff257224 */ /* 0x000fe400078e0a25 */
[----:B------:R-:W-:Y:S02]  /*e180*/  VIADD R55, R3, 0xd ;  /* 0x0000000d03377836 */ /* 0x000fe40000000000 */
[----:B--2---:R-:W-:Y:S02]  /*e190*/  IMAD.MOV.U32 R0, RZ, RZ, R28 ;  /* 0x000000ffff007224 */ /* 0x004fe400078e001c */
[----:B------:R-:W-:Y:S01]  /*e1a0*/  @!P6 IMAD.IADD R52, R52, 0x1, -R42 ;  /* 0x000000013434e824 */ /* 0x000fe200078e0a2a */
[----:B------:R-:W-:Y:S01]  /*e1b0*/  IABS R44, R55 ;  /* 0x00000037002c7213 */ /* 0x000fe20000000000 */
[----:B------:R-:W-:Y:S02]  /*e1c0*/  @!P2 IMAD.MOV R0, RZ, RZ, -R0 ;  /* 0x000000ffff00a224 */ /* 0x000fe400078e0a00 */
[----:B------:R-:W-:Y:S01]  /*e1d0*/  IMAD.MOV R36, RZ, RZ, -R36 ;  /* 0x000000ffff247224 */ /* 0x000fe200078e0a24 */
[C---:B------:R-:W-:Y:S01]  /*e1e0*/  ISETP.GT.U32.AND P6, PT, R42.reuse, R52, PT ;  /* 0x000000342a00720c */ /* 0x040fe20003fc4070 */
[C---:B------:R-:W-:Y:S01]  /*e1f0*/  IMAD R53, R42.reuse, R37, R53 ;  /* 0x000000252a357224 */ /* 0x040fe200078e0235 */
[----:B------:R2:W-:Y:S01]  /*e200*/  STL [R1+0x3c], R0 ;  /* 0x00003c0001007387 */ /* 0x0005e20000100800 */
[----:B------:R-:W-:-:S02]  /*e210*/  IMAD R54, R42, R36, R54 ;  /* 0x000000242a367224 */ /* 0x000fc400078e0236 */
[----:B------:R-:W-:Y:S01]  /*e220*/  @!P3 IMAD.IADD R51, R51, 0x1, -R42 ;  /* 0x000000013333b824 */ /* 0x000fe200078e0a2a */
[----:B------:R-:W-:Y:S01]  /*e230*/  ISETP.GT.U32.AND P3, PT, R42, R53, PT ;  /* 0x000000352a00720c */ /* 0x000fe20003f64070 */
[----:B------:R-:W-:-:S04]  /*e240*/  IMAD.HI.U32 R36, R45, R44, RZ ;  /* 0x0000002c2d247227 */ /* 0x000fc800078e00ff */
[----:B------:R-:W-:Y:S02]  /*e250*/  IMAD.MOV R36, RZ, RZ, -R36 ;  /* 0x000000ffff247224 */ /* 0x000fe400078e0a24 */
[----:B--2---:R-:W-:Y:S02]  /*e260*/  IMAD.MOV.U32 R0, RZ, RZ, R29 ;  /* 0x000000ffff007224 */ /* 0x004fe400078e001d */
[----:B------:R-:W-:Y:S01]  /*e270*/  @!P6 IMAD.IADD R52, R52, 0x1, -R42 ;  /* 0x000000013434e824 */ /* 0x000fe200078e0a2a */
[C---:B------:R-:W-:Y:S01]  /*e280*/  ISETP.GT.U32.AND P6, PT, R42.reuse, R54, PT ;  /* 0x000000362a00720c */ /* 0x040fe20003fc4070 */
[----:B------:R-:W-:Y:S02]  /*e290*/  @!P5 IMAD.MOV R0, RZ, RZ, -R0 ;  /* 0x000000ffff00d224 */ /* 0x000fe400078e0a00 */
[----:B------:R-:W-:Y:S02]  /*e2a0*/  IMAD.MOV R40, RZ, RZ, -R40 ;  /* 0x000000ffff287224 */ /* 0x000fe400078e0a28 */
[----:B------:R-:W-:Y:S01]  /*e2b0*/  VIADD R12, R3, 0xb ;  /* 0x0000000b030c7836 */ /* 0x000fe20000000000 */
[----:B------:R2:W-:Y:S01]  /*e2c0*/  STL [R1+0x38], R0 ;  /* 0x0000380001007387 */ /* 0x0005e20000100800 */
[----:B------:R-:W-:-:S02]  /*e2d0*/  IMAD R44, R42, R36, R44 ;  /* 0x000000242a2c7224 */ /* 0x000fc400078e022c */
[----:B------:R-:W-:Y:S01]  /*e2e0*/  IMAD.MOV R46, RZ, RZ, -R46 ;  /* 0x000000ffff2e7224 */ /* 0x000fe200078e0a2e */
[----:B------:R-:W3:Y:S01]  /*e2f0*/  LDL R5, [R1+0x960] ;  /* 0x0009600001057983 */ /* 0x000ee20000100800 */
[C---:B------:R-:W-:Y:S01]  /*e300*/  IMAD R50, R42.reuse, R40, R50 ;  /* 0x000000282a327224 */ /* 0x040fe200078e0232 */
[----:B------:R-:W-:Y:S01]  /*e310*/  IABS R40, R12 ;  /* 0x0000000c00287213 */ /* 0x000fe20000000000 */
[--C-:B------:R-:W-:Y:S01]  /*e320*/  @!P3 IMAD.IADD R53, R53, 0x1, -R42.reuse ;  /* 0x000000013535b824 */ /* 0x100fe200078e0a2a */
[C---:B------:R-:W-:Y:S01]  /*e330*/  ISETP.GT.U32.AND P3, PT, R42.reuse, R44, PT ;  /* 0x0000002c2a00720c */ /* 0x040fe20003f64070 */
[C---:B------:R-:W-:Y:S01]  /*e340*/  IMAD R43, R42.reuse, R46, R43 ;  /* 0x0000002e2a2b7224 */ /* 0x040fe200078e022b */
[----:B------:R-:W-:Y:S01]  /*e350*/  ISETP.GT.U32.AND P0, PT, R42, R50, PT ;  /* 0x000000322a00720c */ /* 0x000fe20003f04070 */
[----:B------:R-:W-:Y:S02]  /*e360*/  VIADD R11, R3, 0xa ;  /* 0x0000000a030b7836 */ /* 0x000fe40000000000 */
[----:B------:R-:W-:Y:S01]  /*e370*/  @!P6 IMAD.IADD R54, R54, 0x1, -R42 ;  /* 0x000000013636e824 */ /* 0x000fe200078e0a2a */
[----:B------:R-:W-:Y:S01]  /*e380*/  ISETP.GT.U32.AND P6, PT, R42, R43, PT ;  /* 0x0000002b2a00720c */ /* 0x000fe20003fc4070 */
[----:B------:R-:W-:Y:S01]  /*e390*/  IMAD.HI.U32 R37, R45, R40, RZ ;  /* 0x000000282d257227 */ /* 0x000fe200078e00ff */
[----:B------:R-:W-:-:S02]  /*e3a0*/  IABS R39, R11 ;  /* 0x0000000b00277213 */ /* 0x000fc40000000000 */
[----:B------:R-:W-:Y:S01]  /*e3b0*/  ISETP.GT.U32.AND P2, PT, R42, R54, PT ;  /* 0x000000362a00720c */ /* 0x000fe20003f44070 */
[----:B------:R-:W-:Y:S02]  /*e3c0*/  VIADD R10, R3, 0x9 ;  /* 0x00000009030a7836 */ /* 0x000fe40000000000 */
[----:B------:R-:W-:Y:S02]  /*e3d0*/  IMAD.MOV R37, RZ, RZ, -R37 ;  /* 0x000000ffff257224 */ /* 0x000fe400078e0a25 */
[----:B------:R-:W-:Y:S01]  /*e3e0*/  IMAD.HI.U32 R36, R45, R39, RZ ;  /* 0x000000272d247227 */ /* 0x000fe200078e00ff */
[----:B------:R-:W-:-:S03]  /*e3f0*/  IABS R38, R10 ;  /* 0x0000000a00267213 */ /* 0x000fc60000000000 */
[----:B------:R-:W-:Y:S01]  /*e400*/  @!P3 IMAD.IADD R44, R44, 0x1, -R42 ;  /* 0x000000012c2cb824 */ /* 0x000fe200078e0a2a */
[C---:B------:R-:W-:Y:S01]  /*e410*/  ISETP.GT.U32.AND P3, PT, R42.reuse, R53, PT ;  /* 0x000000352a00720c */ /* 0x040fe20003f64070 */
[----:B------:R-:W-:Y:S02]  /*e420*/  IMAD.MOV R36, RZ, RZ, -R36 ;  /* 0x000000ffff247224 */ /* 0x000fe400078e0a24 */
[C---:B------:R-:W-:Y:S02]  /*e430*/  IMAD R40, R42.reuse, R37, R40 ;  /* 0x000000252a287224 */ /* 0x040fe400078e0228 */
[----:B-1----:R-:W1:Y:S01]  /*e440*/  MUFU.RCP R37, R47 ;  /* 0x0000002f00257308 */ /* 0x002e620000001000 */
[----:B------:R-:W-:Y:S01]  /*e450*/  @!P6 IMAD.IADD R43, R43, 0x1, -R42 ;  /* 0x000000012b2be824 */ /* 0x000fe200078e0a2a */
[C---:B------:R-:W-:Y:S01]  /*e460*/  ISETP.GT.U32.AND P6, PT, R42.reuse, R44, PT ;  /* 0x0000002c2a00720c */ /* 0x040fe20003fc4070 */
[C---:B------:R-:W-:Y:S02]  /*e470*/  IMAD R39, R42.reuse, R36, R39 ;  /* 0x000000242a277224 */ /* 0x040fe400078e0227 */
[----:B------:R-:W-:Y:S01]  /*e480*/  IMAD.HI.U32 R36, R45, R38, RZ ;  /* 0x000000262d247227 */ /* 0x000fe200078e00ff */
[----:B------:R-:W-:-:S03]  /*e490*/  ISETP.GT.U32.AND P5, PT, R42, R43, PT ;  /* 0x0000002b2a00720c */ /* 0x000fc60003fa4070 */
[C---:B------:R-:W-:Y:S02]  /*e4a0*/  VIADD R9, R3.reuse, 0x8 ;  /* 0x0000000803097836 */ /* 0x040fe40000000000 */
[----:B------:R-:W-:Y:S02]  /*e4b0*/  IMAD.MOV R29, RZ, RZ, -R36 ;  /* 0x000000ffff1d7224 */ /* 0x000fe400078e0a24 */
[----:B------:R-:W-:Y:S01]  /*e4c0*/  VIADD R8, R3, 0x7 ;  /* 0x0000000703087836 */ /* 0x000fe20000000000 */
[----:B------:R-:W-:Y:S01]  /*e4d0*/  IABS R28, R9 ;  /* 0x00000009001c7213 */ /* 0x000fe20000000000 */
[----:B------:R-:W-:Y:S02]  /*e4e0*/  IMAD R38, R42, R29, R38 ;  /* 0x0000001d2a267224 */ /* 0x000fe400078e0226 */
[----:B------:R-:W-:Y:S01]  /*e4f0*/  @!P6 IMAD.IADD R44, R44, 0x1, -R42 ;  /* 0x000000012c2ce824 */ /* 0x000fe200078e0a2a */
[----:B------:R-:W-:Y:S01]  /*e500*/  IABS R36, R8 ;  /* 0x0000000800247213 */ /* 0x000fe20000000000 */
[----:B-1----:R-:W-:Y:S01]  /*e510*/  VIADD R29, R37, 0xffffffe ;  /* 0x0ffffffe251d7836 */ /* 0x002fe20000000000 */
[----:B------:R-:W-:Y:S01]  /*e520*/  ISETP.GT.U32.AND P6, PT, R42, R38, PT ;  /* 0x000000262a00720c */ /* 0x000fe20003fc4070 */
[----:B------:R-:W-:-:S04]  /*e530*/  IMAD.HI.U32 R37, R45, R28, RZ ;  /* 0x0000001c2d257227 */ /* 0x000fc800078e00ff */
[----:B------:R-:W-:Y:S01]  /*e540*/  IMAD.MOV R37, RZ, RZ, -R37 ;  /* 0x000000ffff257224 */ /* 0x000fe200078e0a25 */
[----:B------:R-:W1:Y:S01]  /*e550*/  F2I.FTZ.U32.TRUNC.NTZ R29, R29 ;  /* 0x0000001d001d7305 */ /* 0x000e62000021f000 */
[----:B------:R-:W-:Y:S01]  /*e560*/  @!P3 IMAD.IADD R53, R53, 0x1, -R42 ;  /* 0x000000013535b824 */ /* 0x000fe200078e0a2a */
[C---:B------:R-:W-:Y:S01]  /*e570*/  ISETP.GT.U32.AND P3, PT, R42.reuse, R40, PT ;  /* 0x000000282a00720c */ /* 0x040fe20003f64070 */
[----:B------:R-:W-:Y:S02]  /*e580*/  IMAD R37, R42, R37, R28 ;  /* 0x000000252a257224 */ /* 0x000fe400078e021c */
[--C-:B------:R-:W-:Y:S01]  /*e590*/  @!P2 IMAD.IADD R54, R54, 0x1, -R42.reuse ;  /* 0x000000013636a824 */ /* 0x100fe200078e0a2a */
[----:B------:R-:W-:Y:S01]  /*e5a0*/  ISETP.GT.U32.AND P2, PT, R42, R39, PT ;  /* 0x000000272a00720c */ /* 0x000fe20003f44070 */
[----:B------:R-:W-:Y:S01]  /*e5b0*/  @!P6 IMAD.IADD R38, R38, 0x1, -R42 ;  /* 0x000000012626e824 */ /* 0x000fe200078e0a2a */
[----:B------:R-:W-:Y:S01]  /*e5c0*/  ISETP.GT.U32.AND P6, PT, R42, R37, PT ;  /* 0x000000252a00720c */ /* 0x000fe20003fc4070 */
[----:B------:R-:W-:-:S04]  /*e5d0*/  IMAD.HI.U32 R46, R45, R36, RZ ;  /* 0x000000242d2e7227 */ /* 0x000fc800078e00ff */
[----:B------:R-:W-:Y:S02]  /*e5e0*/  IMAD.MOV R46, RZ, RZ, -R46 ;  /* 0x000000ffff2e7224 */ /* 0x000fe400078e0a2e */
[----:B------:R-:W-:Y:S02]  /*e5f0*/  VIADD R7, R3, 0x6 ;  /* 0x0000000603077836 */ /* 0x000fe40000000000 */
[----:B------:R-:W-:Y:S01]  /*e600*/  @!P3 IMAD.IADD R40, R40, 0x1, -R42 ;  /* 0x000000012828b824 */ /* 0x000fe200078e0a2a */
[----:B------:R-:W-:Y:S01]  /*e610*/  ISETP.GE.AND P3, PT, R49, RZ, PT ;  /* 0x000000ff3100720c */ /* 0x000fe20003f66270 */
[----:B------:R-:W-:Y:S01]  /*e620*/  IMAD R36, R42, R46, R36 ;  /* 0x0000002e2a247224 */ /* 0x000fe200078e0224 */
[----:B------:R-:W-:Y:S01]  /*e630*/  IABS R49, R7 ;  /* 0x0000000700317213 */ /* 0x000fe20000000000 */
[--C-:B------:R-:W-:Y:S01]  /*e640*/  @!P2 IMAD.IADD R39, R39, 0x1, -R42.reuse ;  /* 0x000000012727a824 */ /* 0x100fe200078e0a2a */
[----:B------:R-:W-:Y:S01]  /*e650*/  ISETP.GE.AND P2, PT, R55, RZ, PT ;  /* 0x000000ff3700720c */ /* 0x000fe20003f46270 */
[----:B------:R-:W-:-:S02]  /*e660*/  @!P0 IMAD.IADD R50, R50, 0x1, -R42 ;  /* 0x0000000132328824 */ /* 0x000fc400078e0a2a */
[--C-:B------:R-:W-:Y:S01]  /*e670*/  @!P5 IMAD.IADD R43, R43, 0x1, -R42.reuse ;  /* 0x000000012b2bd824 */ /* 0x100fe200078e0a2a */
[----:B------:R-:W-:Y:S01]  /*e680*/  ISETP.GE.AND P5, PT, R58, RZ, PT ;  /* 0x000000ff3a00720c */ /* 0x000fe20003fa6270 */
[----:B------:R-:W-:Y:S01]  /*e690*/  @!P6 IMAD.IADD R37, R37, 0x1, -R42 ;  /* 0x000000012525e824 */ /* 0x000fe200078e0a2a */
[C---:B------:R-:W-:Y:S01]  /*e6a0*/  ISETP.GT.U32.AND P6, PT, R42.reuse, R36, PT ;  /* 0x000000242a00720c */ /* 0x040fe20003fc4070 */
[----:B-1----:R-:W-:Y:S01]  /*e6b0*/  IMAD.MOV R55, RZ, RZ, -R29 ;  /* 0x000000ffff377224 */ /* 0x002fe200078e0a1d */
[----:B------:R-:W-:Y:S01]  /*e6c0*/  ISETP.GT.U32.AND P0, PT, R42, R50, PT ;  /* 0x000000322a00720c */ /* 0x000fe20003f04070 */
[----:B------:R-:W-:-:S04]  /*e6d0*/  IMAD.HI.U32 R58, R45, R49, RZ ;  /* 0x000000312d3a7227 */ /* 0x000fc800078e00ff */
[----:B------:R-:W-:Y:S02]  /*e6e0*/  IMAD R15, R55, R41, RZ ;  /* 0x00000029370f7224 */ /* 0x000fe400078e02ff */
[C---:B--2---:R-:W-:Y:S02]  /*e6f0*/  VIADD R0, R3.reuse, 0x3 ;  /* 0x0000000303007836 */ /* 0x044fe40000000000 */
[----:B------:R-:W-:Y:S02]  /*e700*/  IMAD.MOV R55, RZ, RZ, -R58 ;  /* 0x000000ffff377224 */ /* 0x000fe400078e0a3a */
[----:B------:R-:W-:Y:S01]  /*e710*/  VIADD R6, R3, 0x5 ;  /* 0x0000000503067836 */ /* 0x000fe20000000000 */
[----:B------:R-:W-:Y:S01]  /*e720*/  IABS R46, R0 ;  /* 0x00000000002e7213 */ /* 0x000fe20000000000 */
[----:B------:R-:W-:Y:S02]  /*e730*/  IMAD R49, R42, R55, R49 ;  /* 0x000000372a317224 */ /* 0x000fe400078e0231 */
[----:B------:R-:W-:Y:S01]  /*e740*/  @!P6 IMAD.IADD R36, R36, 0x1, -R42 ;  /* 0x000000012424e824 */ /* 0x000fe200078e0a2a */
[----:B------:R-:W-:Y:S01]  /*e750*/  IABS R48, R6 ;  /* 0x0000000600307213 */ /* 0x000fe20000000000 */
[----:B------:R-:W-:Y:S01]  /*e760*/  IMAD.HI.U32 R2, R45, R46, RZ ;  /* 0x0000002e2d027227 */ /* 0x000fe200078e00ff */
[----:B------:R-:W-:-:S03]  /*e770*/  ISETP.GT.U32.AND P6, PT, R42, R49, PT ;  /* 0x000000312a00720c */ /* 0x000fc60003fc4070 */
[----:B------:R-:W-:Y:S01]  /*e780*/  @!P0 IMAD.IADD R50, R50, 0x1, -R42 ;  /* 0x0000000132328824 */ /* 0x000fe200078e0a2a */
[----:B------:R-:W-:Y:S01]  /*e790*/  ISETP.GE.AND P0, PT, R60, RZ, PT ;  /* 0x000000ff3c00720c */ /* 0x000fe20003f06270 */
[----:B------:R-:W-:-:S04]  /*e7a0*/  IMAD.HI.U32 R60, R45, R48, RZ ;  /* 0x000000302d3c7227 */ /* 0x000fc800078e00ff */
[----:B------:R-:W-:Y:S02]  /*e7b0*/  IMAD.MOV R2, RZ, RZ, -R2 ;  /* 0x000000ffff027224 */ /* 0x000fe400078e0a02 */
[----:B------:R-:W-:Y:S02]  /*e7c0*/  IMAD.MOV.U32 R28, RZ, RZ, RZ ;  /* 0x000000ffff1c7224 */ /* 0x000fe400078e00ff */
[C---:B------:R-:W-:Y:S02]  /*e7d0*/  VIADD R59, R3.reuse, 0x2 ;  /* 0x00000002033b7836 */ /* 0x040fe40000000000 */
[----:B------:R-:W-:Y:S02]  /*e7e0*/  IMAD.MOV R58, RZ, RZ, -R60 ;  /* 0x000000ffff3a7224 */ /* 0x000fe400078e0a3c */
[----:B------:R-:W-:Y:S02]  /*e7f0*/  IMAD R46, R42, R2, R46 ;  /* 0x000000022a2e7224 */ /* 0x000fe400078e022e */
[----:B------:R-:W-:-:S02]  /*e800*/  VIADD R4, R3, 0x4 ;  /* 0x0000000403047836 */ /* 0x000fc40000000000 */
[----:B------:R-:W-:Y:S02]  /*e810*/  VIADD R2, R3, 0x1 ;  /* 0x0000000103027836 */ /* 0x000fe40000000000 */
[----:B------:R-:W-:Y:S01]  /*e820*/  IMAD.HI.U32 R60, R29, R15, R28 ;  /* 0x0000000f1d3c7227 */ /* 0x000fe200078e001c */
[----:B------:R-:W-:Y:S02]  /*e830*/  IABS R28, R59 ;  /* 0x0000003b001c7213 */ /* 0x000fe40000000000 */
[----:B------:R-:W-:Y:S01]  /*e840*/  IABS R55, R3 ;  /* 0x0000000300377213 */ /* 0x000fe20000000000 */
[----:B------:R-:W-:Y:S02]  /*e850*/  IMAD R48, R42, R58, R48 ;  /* 0x0000003a2a307224 */ /* 0x000fe400078e0230 */
[----:B------:R-:W-:Y:S01]  /*e860*/  @!P6 IMAD.IADD R49, R49, 0x1, -R42 ;  /* 0x000000013131e824 */ /* 0x000fe200078e0a2a */
[----:B------:R-:W-:Y:S02]  /*e870*/  IABS R47, R4 ;  /* 0x00000004002f7213 */ /* 0x000fe40000000000 */
[----:B------:R-:W-:Y:S01]  /*e880*/  IABS R29, R2 ;  /* 0x00000002001d7213 */ /* 0x000fe20000000000 */
[----:B------:R-:W-:-:S04]  /*e890*/  IMAD.HI.U32 R18, R45, R28, RZ ;  /* 0x0000001c2d127227 */ /* 0x000fc800078e00ff */
[----:B------:R-:W-:Y:S01]  /*e8a0*/  @!P2 IMAD.MOV R44, RZ, RZ, -R44 ;  /* 0x000000ffff2ca224 */ /* 0x000fe200078e0a2c */
[----:B------:R-:W-:Y:S01]  /*e8b0*/  ISETP.GT.U32.AND P2, PT, R42, R49, PT ;  /* 0x000000312a00720c */ /* 0x000fe20003f44070 */
[----:B------:R-:W-:-:S04]  /*e8c0*/  IMAD.HI.U32 R16, R45, R55, RZ ;  /* 0x000000372d107227 */ /* 0x000fc800078e00ff */
[----:B------:R-:W-:-:S04]  /*e8d0*/  IMAD.HI.U32 R14, R45, R47, RZ ;  /* 0x0000002f2d0e7227 */ /* 0x000fc800078e00ff */
[----:B------:R-:W-:-:S04]  /*e8e0*/  IMAD.HI.U32 R17, R45, R29, RZ ;  /* 0x0000001d2d117227 */ /* 0x000fc800078e00ff */
[----:B------:R-:W-:Y:S01]  /*e8f0*/  @!P3 IMAD.MOV R54, RZ, RZ, -R54 ;  /* 0x000000ffff36b224 */ /* 0x000fe200078e0a36 */
[C---:B------:R-:W-:Y:S01]  /*e900*/  ISETP.GT.U32.AND P3, PT, R42.reuse, R36, PT ;  /* 0x000000242a00720c */ /* 0x040fe20003f64070 */
[----:B------:R-:W-:Y:S02]  /*e910*/  IMAD.MOV R45, RZ, RZ, -R18 ;  /* 0x000000ffff2d7224 */ /* 0x000fe400078e0a12 */
[----:B------:R-:W-:Y:S02]  /*e920*/  IMAD.MOV R16, RZ, RZ, -R16 ;  /* 0x000000ffff107224 */ /* 0x000fe400078e0a10 */
[C---:B------:R-:W-:Y:S02]  /*e930*/  IMAD R45, R42.reuse, R45, R28 ;  /* 0x0000002d2a2d7224 */ /* 0x040fe400078e021c */
[----:B------:R-:W-:Y:S02]  /*e940*/  IMAD R28, R42, R16, R55 ;  /* 0x000000102a1c7224 */ /* 0x000fe400078e0237 */
[----:B------:R-:W-:-:S04]  /*e950*/  @!P2 IMAD.IADD R49, R49, 0x1, -R42 ;  /* 0x000000013131a824 */ /* 0x000fc800078e0a2a */
[----:B------:R-:W-:Y:S01]  /*e960*/  @!P3 IMAD.IADD R36, R36, 0x1, -R42 ;  /* 0x000000012424b824 */ /* 0x000fe200078e0a2a */
[C---:B------:R-:W-:Y:S01]  /*e970*/  ISETP.GT.U32.AND P3, PT, R42.reuse, R28, PT ;  /* 0x0000001c2a00720c */ /* 0x040fe20003f64070 */
[----:B------:R-:W-:Y:S01]  /*e980*/  @!P1 IMAD.MOV R52, RZ, RZ, -R52 ;  /* 0x000000ffff349224 */ /* 0x000fe200078e0a34 */
[C---:B------:R-:W-:Y:S01]  /*e990*/  ISETP.GT.U32.AND P6, PT, R42.reuse, R48, PT ;  /* 0x000000302a00720c */ /* 0x040fe20003fc4070 */
[----:B------:R-:W-:Y:S01]  /*e9a0*/  @!P5 IMAD.MOV R53, RZ, RZ, -R53 ;  /* 0x000000ffff35d224 */ /* 0x000fe200078e0a35 */
[C---:B------:R-:W-:Y:S02]  /*e9b0*/  ISETP.GT.U32.AND P1, PT, R42.reuse, R38, PT ;  /* 0x000000262a00720c */ /* 0x040fe40003f24070 */
[C---:B------:R-:W-:Y:S01]  /*e9c0*/  ISETP.GT.U32.AND P5, PT, R42.reuse, R37, PT ;  /* 0x000000252a00720c */ /* 0x040fe20003fa4070 */
[----:B------:R-:W-:Y:S01]  /*e9d0*/  @!P4 IMAD.MOV R50, RZ, RZ, -R50 ;  /* 0x000000ffff32c224 */ /* 0x000fe200078e0a32 */
[C---:B------:R-:W-:Y:S01]  /*e9e0*/  ISETP.GT.U32.AND P4, PT, R42.reuse, R40, PT ;  /* 0x000000282a00720c */ /* 0x040fe20003f84070 */
[----:B------:R-:W-:Y:S01]  /*e9f0*/  @!P0 IMAD.MOV R51, RZ, RZ, -R51 ;  /* 0x000000ffff338224 */ /* 0x000fe200078e0a33 */
[----:B------:R-:W-:-:S03]  /*ea00*/  ISETP.GT.U32.AND P0, PT, R42, R39, PT ;  /* 0x000000272a00720c */ /* 0x000fc60003f04070 */
[----:B------:R-:W-:Y:S01]  /*ea10*/  @!P3 IMAD.IADD R28, R28, 0x1, -R42 ;  /* 0x000000011c1cb824 */ /* 0x000fe200078e0a2a */
[----:B------:R-:W-:Y:S01]  /*ea20*/  ISETP.GE.AND P3, PT, R9, RZ, PT ;  /* 0x000000ff0900720c */ /* 0x000fe20003f66270 */
[----:B------:R-:W-:Y:S02]  /*ea30*/  IMAD.MOV R14, RZ, RZ, -R14 ;  /* 0x000000ffff0e7224 */ /* 0x000fe400078e0a0e */
[----:B------:R-:W-:Y:S02]  /*ea40*/  IMAD.MOV R17, RZ, RZ, -R17 ;  /* 0x000000ffff117224 */ /* 0x000fe400078e0a11 */
[----:B------:R-:W-:Y:S01]  /*ea50*/  IMAD R47, R42, R14, R47 ;  /* 0x0000000e2a2f7224 */ /* 0x000fe200078e022f */
[----:B------:R-:W-:Y:S01]  /*ea60*/  IABS R14, R61 ;  /* 0x0000003d000e7213 */ /* 0x000fe20000000000 */
[--C-:B------:R-:W-:Y:S02]  /*ea70*/  @!P6 IMAD.IADD R48, R48, 0x1, -R42.reuse ;  /* 0x000000013030e824 */ /* 0x100fe400078e0a2a */
[--C-:B------:R-:W-:Y:S01]  /*ea80*/  @!P1 IMAD.IADD R38, R38, 0x1, -R42.reuse ;  /* 0x0000000126269824 */ /* 0x100fe200078e0a2a */
[C---:B------:R-:W-:Y:S01]  /*ea90*/  ISETP.GT.U32.AND P1, PT, R42.reuse, R45, PT ;  /* 0x0000002d2a00720c */ /* 0x040fe20003f24070 */
[----:B------:R-:W-:Y:S01]  /*eaa0*/  @!P5 IMAD.IADD R37, R37, 0x1, -R42 ;  /* 0x000000012525d824 */ /* 0x000fe200078e0a2a */
[C---:B------:R-:W-:Y:S01]  /*eab0*/  ISETP.GT.U32.AND P6, PT, R42.reuse, R48, PT ;  /* 0x000000302a00720c */ /* 0x040fe20003fc4070 */
[----:B------:R-:W-:-:S02]  /*eac0*/  IMAD R29, R42, R17, R29 ;  /* 0x000000112a1d7224 */ /* 0x000fc400078e021d */
[----:B------:R-:W-:Y:S01]  /*ead0*/  @!P3 IMAD.MOV R37, RZ, RZ, -R37 ;  /* 0x000000ffff25b224 */ /* 0x000fe200078e0a25 */
[----:B------:R-:W-:Y:S01]  /*eae0*/  ISETP.GT.U32.AND P3, PT, R42, R28, PT ;  /* 0x0000001c2a00720c */ /* 0x000fe20003f64070 */
[--C-:B------:R-:W-:Y:S01]  /*eaf0*/  @!P4 IMAD.IADD R40, R40, 0x1, -R42.reuse ;  /* 0x000000012828c824 */ /* 0x100fe200078e0a2a */
[C---:B------:R-:W-:Y:S01]  /*eb00*/  ISETP.GT.U32.AND P4, PT, R42.reuse, R47, PT ;  /* 0x0000002f2a00720c */ /* 0x040fe20003f84070 */
[--C-:B------:R-:W-:Y:S01]  /*eb10*/  @!P0 IMAD.IADD R39, R39, 0x1, -R42.reuse ;  /* 0x0000000127278824 */ /* 0x100fe200078e0a2a */
[C---:B------:R-:W-:Y:S02]  /*eb20*/  ISETP.GT.U32.AND P0, PT, R42.reuse, R46, PT ;  /* 0x0000002e2a00720c */ /* 0x040fe40003f04070 */
[----:B------:R-:W-:Y:S01]  /*eb30*/  ISETP.GT.U32.AND P5, PT, R42, R29, PT ;  /* 0x0000001d2a00720c */ /* 0x000fe20003fa4070 */
[--C-:B------:R-:W-:Y:S01]  /*eb40*/  @!P1 IMAD.IADD R45, R45, 0x1, -R42.reuse ;  /* 0x000000012d2d9824 */ /* 0x100fe200078e0a2a */
[----:B------:R-:W-:Y:S01]  /*eb50*/  ISETP.GE.AND P1, PT, R11, RZ, PT ;  /* 0x000000ff0b00720c */ /* 0x000fe20003f26270 */
[----:B------:R-:W-:-:S04]  /*eb60*/  @!P6 IMAD.IADD R48, R48, 0x1, -R42 ;  /* 0x000000013030e824 */ /* 0x000fc800078e0a2a */
[--C-:B------:R-:W-:Y:S01]  /*eb70*/  @!P3 IMAD.IADD R28, R28, 0x1, -R42.reuse ;  /* 0x000000011c1cb824 */ /* 0x100fe200078e0a2a */
[----:B------:R-:W-:Y:S01]  /*eb80*/  ISETP.GE.AND P3, PT, R0, RZ, PT ;  /* 0x000000ff0000720c */ /* 0x000fe20003f66270 */
[--C-:B------:R-:W-:Y:S01]  /*eb90*/  @!P4 IMAD.IADD R47, R47, 0x1, -R42.reuse ;  /* 0x000000012f2fc824 */ /* 0x100fe200078e0a2a */
[----:B------:R-:W1:Y:S01]  /*eba0*/  LDC R0, c[0x0][0x230] ;  /* 0x00008c00ff007b82 */ /* 0x000e620000000800 */
[--C-:B------:R-:W-:Y:S01]  /*ebb0*/  @!P0 IMAD.IADD R46, R46, 0x1, -R42.reuse ;  /* 0x000000012e2e8824 */ /* 0x100fe200078e0a2a */
[----:B------:R-:W-:Y:S01]  /*ebc0*/  ISETP.GE.AND P4, PT, R13, RZ, PT ;  /* 0x000000ff0d00720c */ /* 0x000fe20003f86270 */
[----:B------:R-:W-:Y:S01]  /*ebd0*/  @!P5 IMAD.IADD R29, R29, 0x1, -R42 ;  /* 0x000000011d1dd824 */ /* 0x000fe200078e0a2a */
[----:B------:R-:W-:Y:S02]  /*ebe0*/  ISETP.GE.AND P0, PT, R12, RZ, PT ;  /* 0x000000ff0c00720c */ /* 0x000fe40003f06270 */
[----:B------:R-:W-:Y:S01]  /*ebf0*/  ISETP.GE.AND P5, PT, R10, RZ, PT ;  /* 0x000000ff0a00720c */ /* 0x000fe20003fa6270 */
[----:B------:R-:W-:Y:S01]  /*ec00*/  @!P1 IMAD.MOV R39, RZ, RZ, -R39 ;  /* 0x000000ffff279224 */ /* 0x000fe200078e0a27 */
[----:B------:R-:W-:-:S02]  /*ec10*/  ISETP.GT.U32.AND P1, PT, R42, R45, PT ;  /* 0x0000002d2a00720c */ /* 0x000fc40003f24070 */
[----:B---3--:R-:W-:-:S05]  /*ec20*/  IABS R58, R5 ;  /* 0x00000005003a7213 */ /* 0x008fca0000000000 */
[----:B------:R-:W-:-:S04]  /*ec30*/  IMAD.HI.U32 R15, R60, R58, RZ ;  /* 0x0000003a3c0f7227 */ /* 0x000fc800078e00ff */
[----:B------:R-:W-:-:S04]  /*ec40*/  IMAD.MOV R15, RZ, RZ, -R15 ;  /* 0x000000ffff0f7224 */ /* 0x000fc800078e0a0f */
[----:B------:R-:W-:-:S05]  /*ec50*/  IMAD R55, R41, R15, R58 ;  /* 0x0000000f29377224 */ /* 0x000fca00078e023a */
[----:B------:R-:W-:-:S13]  /*ec60*/  ISETP.GT.U32.AND P2, PT, R41, R55, PT ;  /* 0x000000372900720c */ /* 0x000fda0003f44070 */
[----:B------:R-:W-:Y:S01]  /*ec70*/  @!P2 IMAD.IADD R55, R55, 0x1, -R41 ;  /* 0x000000013737a824 */ /* 0x000fe200078e0a29 */
[----:B------:R-:W-:Y:S01]  /*ec80*/  ISETP.GE.AND P2, PT, R8, RZ, PT ;  /* 0x000000ff0800720c */ /* 0x000fe20003f46270 */
[----:B------:R-:W-:-:S04]  /*ec90*/  IMAD.HI.U32 R60, R60, R14, RZ ;  /* 0x0000000e3c3c7227 */ /* 0x000fc800078e00ff */
[----:B------:R-:W-:-:S08]  /*eca0*/  IMAD.MOV R58, RZ, RZ, -R60 ;  /* 0x000000ffff3a7224 */ /* 0x000fd000078e0a3c */
[----:B------:R-:W-:Y:S01]  /*ecb0*/  @!P2 IMAD.MOV R36, RZ, RZ, -R36 ;  /* 0x000000ffff24a224 */ /* 0x000fe200078e0a24 */
[C---:B------:R-:W-:Y:S01]  /*ecc0*/  ISETP.GT.U32.AND P2, PT, R41.reuse, R55, PT ;  /* 0x000000372900720c */ /* 0x040fe20003f44070 */
[----:B------:R-:W-:-:S05]  /*ecd0*/  IMAD R58, R41, R58, R14 ;  /* 0x0000003a293a7224 */ /* 0x000fca00078e020e */
[----:B------:R-:W-:-:S07]  /*ece0*/  ISETP.GT.U32.AND P6, PT, R41, R58, PT ;  /* 0x0000003a2900720c */ /* 0x000fce0003fc4070 */
[--C-:B------:R-:W-:Y:S01]  /*ecf0*/  @!P2 IMAD.IADD R55, R55, 0x1, -R41.reuse ;  /* 0x000000013737a824 */ /* 0x100fe200078e0a29 */
[----:B------:R-:W-:Y:S02]  /*ed00*/  ISETP.GE.AND P2, PT, R59, RZ, PT ;  /* 0x000000ff3b00720c */ /* 0x000fe40003f46270 */
[----:B------:R-:W2:Y:S03]  /*ed10*/  S2R R59, SR_TID.X ;  /* 0x00000000003b7919 */ /* 0x000ea60000002100 */
[----:B------:R-:W-:Y:S02]  /*ed20*/  @!P6 IMAD.IADD R58, R58, 0x1, -R41 ;  /* 0x000000013a3ae824 */ /* 0x000fe400078e0a29 */
[----:B------:R-:W-:Y:S01]  /*ed30*/  @!P4 IMAD.MOV R43, RZ, RZ, -R43 ;  /* 0x000000ffff2bc224 */ /* 0x000fe200078e0a2b */
[C---:B------:R-:W-:Y:S01]  /*ed40*/  ISETP.GT.U32.AND P4, PT, R42.reuse, R47, PT ;  /* 0x0000002f2a00720c */ /* 0x040fe20003f84070 */
[----:B------:R-:W-:Y:S01]  /*ed50*/  @!P0 IMAD.MOV R40, RZ, RZ, -R40 ;  /* 0x000000ffff288224 */ /* 0x000fe200078e0a28 */
[C---:B------:R-:W-:Y:S01]  /*ed60*/  ISETP.GT.U32.AND P0, PT, R42.reuse, R46, PT ;  /* 0x0000002e2a00720c */ /* 0x040fe20003f04070 */
[----:B------:R-:W-:Y:S01]  /*ed70*/  @!P5 IMAD.MOV R38, RZ, RZ, -R38 ;  /* 0x000000ffff26d224 */ /* 0x000fe200078e0a26 */
[----:B------:R-:W-:-:S02]  /*ed80*/  ISETP.GT.U32.AND P5, PT, R42, R29, PT ;  /* 0x0000001d2a00720c */ /* 0x000fc40003fa4070 */
[----:B------:R-:W-:Y:S01]  /*ed90*/  ISETP.GT.U32.AND P6, PT, R41, R58, PT ;  /* 0x0000003a2900720c */ /* 0x000fe20003fc4070 */
[----:B------:R-:W-:Y:S01]  /*eda0*/  @!P1 IMAD.IADD R45, R45, 0x1, -R42 ;  /* 0x000000012d2d9824 */ /* 0x000fe200078e0a2a */
[----:B------:R-:W-:Y:S01]  /*edb0*/  ISETP.GE.AND P1, PT, R5, RZ, PT ;  /* 0x000000ff0500720c */ /* 0x000fe20003f26270 */
[----:B-1----:R-:W-:-:S04]  /*edc0*/  VIADD R0, R0, 0x1f ;  /* 0x0000001f00007836 */ /* 0x002fc80000000000 */
[--C-:B------:R-:W-:Y:S02]  /*edd0*/  @!P4 IMAD.IADD R47, R47, 0x1, -R42.reuse ;  /* 0x000000012f2fc824 */ /* 0x100fe400078e0a2a */
[--C-:B------:R-:W-:Y:S02]  /*ede0*/  @!P0 IMAD.IADD R46, R46, 0x1, -R42.reuse ;  /* 0x000000012e2e8824 */ /* 0x100fe400078e0a2a */
[----:B------:R-:W-:Y:S02]  /*edf0*/  @!P5 IMAD.IADD R29, R29, 0x1, -R42 ;  /* 0x000000011d1dd824 */ /* 0x000fe400078e0a2a */
[----:B------:R-:W-:Y:S01]  /*ee00*/  @!P6 IMAD.IADD R58, R58, 0x1, -R41 ;  /* 0x000000013a3ae824 */ /* 0x000fe200078e0a29 */
[----:B------:R-:W-:Y:S02]  /*ee10*/  SHF.R.S32.HI R41, RZ, 0x1f, R0 ;  /* 0x0000001fff297819 */ /* 0x000fe40000011400 */
[----:B------:R-:W-:Y:S01]  /*ee20*/  ISETP.GE.AND P6, PT, R61, RZ, PT ;  /* 0x000000ff3d00720c */ /* 0x000fe20003fc6270 */
[C---:B--2---:R-:W-:Y:S01]  /*ee30*/  IMAD.SHL.U32 R42, R59.reuse, 0x8, RZ ;  /* 0x000000083b2a7824 */ /* 0x044fe200078e00ff */
[----:B------:R-:W-:-:S02]  /*ee40*/  LOP3.LUT R60, R59, 0x7, RZ, 0xc0, !PT ;  /* 0x000000073b3c7812 */ /* 0x000fc400078ec0ff */
[----:B------:R-:W-:Y:S02]  /*ee50*/  LEA.HI R0, R41, R0, RZ, 0x5 ;  /* 0x0000000029007211 */ /* 0x000fe400078f28ff */
[----:B------:R-:W-:Y:S01]  /*ee60*/  LOP3.LUT R41, R42, 0x30, RZ, 0xc0, !PT ;  /* 0x000000302a297812 */ /* 0x000fe200078ec0ff */
[----:B------:R-:W-:Y:S01]  /*ee70*/  @!P1 IMAD.MOV R55, RZ, RZ, -R55 ;  /* 0x000000ffff379224 */ /* 0x000fe200078e0a37 */
[----:B------:R-:W-:Y:S01]  /*ee80*/  ISETP.GE.AND P1, PT, R2, RZ, PT ;  /* 0x000000ff0200720c */ /* 0x000fe20003f26270 */
[C---:B------:R-:W-:Y:S02]  /*ee90*/  IMAD R2, R60.reuse, 0x90, RZ ;  /* 0x000000903c027824 */ /* 0x040fe400078e02ff */
[----:B------:R-:W-:Y:S02]  /*eea0*/  IMAD.SHL.U32 R42, R59, 0x2, RZ ;  /* 0x000000023b2a7824 */ /* 0x000fe400078e00ff */
[----:B------:R-:W-:Y:S02]  /*eeb0*/  IMAD R60, R60, 0x40, R41 ;  /* 0x000000403c3c7824 */ /* 0x000fe400078e0229 */
[----:B------:R-:W-:Y:S01]  /*eec0*/  @!P6 IMAD.MOV R58, RZ, RZ, -R58 ;  /* 0x000000ffff3ae224 */ /* 0x000fe200078e0a3a */
[----:B------:R-:W-:-:S02]  /*eed0*/  ISETP.NE.AND P6, PT, R56, RZ, PT ;  /* 0x000000ff3800720c */ /* 0x000fc40003fc5270 */
[--C-:B------:R-:W-:Y:S02]  /*eee0*/  LOP3.LUT R60, R60, 0x30, R42.reuse, 0x78, !PT ;  /* 0x000000303c3c7812 */ /* 0x100fe400078e782a */
[----:B------:R-:W-:Y:S02]  /*eef0*/  LOP3.LUT R56, RZ, R56, RZ, 0x33, !PT ;  /* 0x00000038ff387212 */ /* 0x000fe400078e33ff */
[----:B------:R-:W-:Y:S01]  /*ef00*/  LOP3.LUT R41, R2, 0x10, R42, 0x78, !PT ;  /* 0x0000001002297812 */ /* 0x000fe200078e782a */
[----:B------:R-:W-:Y:S01]  /*ef10*/  STL.64 [R1+0x13f0], R60 ;  /* 0x0013f03c01007387 */ /* 0x000fe20000100a00 */
[C---:B------:R-:W-:Y:S02]  /*ef20*/  SEL R55, R56.reuse, R55, !P6 ;  /* 0x0000003738377207 */ /* 0x040fe40007000000 */
[----:B------:R-:W-:Y:S01]  /*ef30*/  SEL R42, R56, R58, !P6 ;  /* 0x0000003a382a7207 */ /* 0x000fe20007000000 */
[----:B------:R1:W-:Y:S01]  /*ef40*/  STL [R1+0x13f8], R3 ;  /* 0x0013f80301007387 */ /* 0x0003e20000100800 */
[----:B------:R-:W-:-:S03]  /*ef50*/  ISETP.GE.AND P6, PT, R3, RZ, PT ;  /* 0x000000ff0300720c */ /* 0x000fc60003fc6270 */
[----:B-1----:R-:W2:Y:S04]  /*ef60*/  LDL.LU R3, [R1+0x22c] ;  /* 0x00022c0001037983 */ /* 0x002ea80000300800 */
[----:B------:R-:W3:Y:S04]  /*ef70*/  LDL.LU R56, [R1+0x230] ;  /* 0x0002300001387983 */ /* 0x000ee80000300800 */
[----:B------:R-:W4:Y:S04]  /*ef80*/  LDL.LU R58, [R1+0x234] ;  /* 0x00023400013a7983 */ /* 0x000f280000300800 */
[----:B------:R-:W4:Y:S04]  /*ef90*/  LDL.LU R60, [R1+0x238] ;  /* 0x00023800013c7983 */ /* 0x000f280000300800 */
[----:B------:R-:W4:Y:S04]  /*efa0*/  LDL.LU R26, [R1+0x23c] ;  /* 0x00023c00011a7983 */ /* 0x000f280000300800 */
[----:B------:R-:W4:Y:S04]  /*efb0*/  LDL.LU R25, [R1+0x4b8] ;  /* 0x0004b80001197983 */ /* 0x000f280000300800 */
[----:B------:R-:W4:Y:S04]  /*efc0*/  LDL.LU R24, [R1+0x4b4] ;  /* 0x0004b40001187983 */ /* 0x000f280000300800 */
[----:B------:R-:W4:Y:S01]  /*efd0*/  LDL.LU R23, [R1+0x4b0] ;  /* 0x0004b00001177983 */ /* 0x000f220000300800 */
[----:B------:R-:W-:-:S03]  /*efe0*/  ISETP.GE.AND P0, PT, R6, RZ, PT ;  /* 0x000000ff0600720c */ /* 0x000fc60003f06270 */
[----:B------:R-:W4:Y:S04]  /*eff0*/  LDL.LU R22, [R1+0x4ac] ;  /* 0x0004ac0001167983 */ /* 0x000f280000300800 */
[----:B------:R-:W4:Y:S04]  /*f000*/  LDL.LU R21, [R1+0x4a8] ;  /* 0x0004a80001157983 */ /* 0x000f280000300800 */
[----:B------:R-:W4:Y:S01]  /*f010*/  LDL.LU R20, [R1+0x4a4] ;  /* 0x0004a40001147983 */ /* 0x000f220000300800 */
[----:B------:R-:W-:-:S03]  /*f020*/  IMAD.SHL.U32 R0, R59, 0x40, RZ ;  /* 0x000000403b007824 */ /* 0x000fc600078e00ff */
[----:B------:R-:W4:Y:S01]  /*f030*/  LDL.LU R19, [R1+0x4a0] ;  /* 0x0004a00001137983 */ /* 0x000f220000300800 */
[----:B------:R-:W-:-:S03]  /*f040*/  LOP3.LUT R61, R59, 0x1f, RZ, 0xc0, !PT ;  /* 0x0000001f3b3d7812 */ /* 0x000fc600078ec0ff */
[----:B------:R-:W4:Y:S04]  /*f050*/  LDL.LU R18, [R1+0x498] ;  /* 0x0004980001127983 */ /* 0x000f280000300800 */
[----:B------:R-:W4:Y:S04]  /*f060*/  LDL.LU R17, [R1+0x48c] ;  /* 0x00048c0001117983 */ /* 0x000f280000300800 */
[----:B------:R-:W4:Y:S04]  /*f070*/  LDL.LU R16, [R1+0x488] ;  /* 0x0004880001107983 */ /* 0x000f280000300800 */
[----:B------:R-:W4:Y:S01]  /*f080*/  LDL.LU R15, [R1+0x47c] ;  /* 0x00047c00010f7983 */ /* 0x000f220000300800 */
[----:B------:R-:W-:-:S03]  /*f090*/  LOP3.LUT R0, R41, 0x400, R0, 0xf8, !PT ;  /* 0x0000040029007812 */ /* 0x000fc600078ef800 */
[----:B------:R-:W4:Y:S01]  /*f0a0*/  LDL.LU R14, [R1+0x478] ;  /* 0x00047800010e7983 */ /* 0x000f220000300800 */
[----:B------:R-:W-:-:S03]  /*f0b0*/  IMAD R0, R61, UR5, RZ ;  /* 0x000000053d007c24 */ /* 0x000fc6000f8e02ff */
[----:B------:R-:W4:Y:S04]  /*f0c0*/  LDL.LU R13, [R1+0x474] ;  /* 0x00047400010d7983 */ /* 0x000f280000300800 */
[----:B------:R-:W4:Y:S01]  /*f0d0*/  LDL.LU R12, [R1+0x468] ;  /* 0x00046800010c7983 */ /* 0x000f220000300800 */
[----:B------:R-:W-:-:S03]  /*f0e0*/  ISETP.GE.AND P4, PT, R7, RZ, PT ;  /* 0x000000ff0700720c */ /* 0x000fc60003f86270 */
[----:B------:R-:W4:Y:S04]  /*f0f0*/  LDL.LU R11, [R1+0x464] ;  /* 0x00046400010b7983 */ /* 0x000f280000300800 */
[----:B------:R-:W4:Y:S01]  /*f100*/  LDL.LU R10, [R1+0x460] ;  /* 0x00046000010a7983 */ /* 0x000f220000300800 */
[----:B------:R-:W-:-:S03]  /*f110*/  @!P0 IMAD.MOV R48, RZ, RZ, -R48 ;  /* 0x000000ffff308224 */ /* 0x000fc600078e0a30 */
[----:B------:R-:W4:Y:S01]  /*f120*/  LDL.LU R9, [R1+0x45c] ;  /* 0x00045c0001097983 */ /* 0x000f220000300800 */
[----:B------:R-:W-:-:S03]  /*f130*/  ISETP.GE.AND P5, PT, R4, RZ, PT ;  /* 0x000000ff0400720c */ /* 0x000fc60003fa6270 */
[----:B------:R-:W4:Y:S01]  /*f140*/  LDL.LU R8, [R1+0x458] ;  /* 0x0004580001087983 */ /* 0x000f220000300800 */
[----:B------:R-:W-:Y:S01]  /*f150*/  LEA R41, P0, R0, UR6, 0x1 ;  /* 0x0000000600297c11 */ /* 0x000fe2000f8008ff */
[----:B------:R-:W-:Y:S02]  /*f160*/  @!P4 IMAD.MOV R49, RZ, RZ, -R49 ;  /* 0x000000ffff31c224 */ /* 0x000fe400078e0a31 */
[----:B------:R-:W4:Y:S01]  /*f170*/  LDL.LU R7, [R1+0x448] ;  /* 0x0004480001077983 */ /* 0x000f220000300800 */
[----:B------:R-:W-:Y:S01]  /*f180*/  @!P2 IMAD.MOV R45, RZ, RZ, -R45 ;  /* 0x000000ffff2da224 */ /* 0x000fe200078e0a2d */
[----:B------:R-:W-:Y:S02]  /*f190*/  ULDC UR6, c[0x0][0x240] ;  /* 0x0000900000067ab9 */ /* 0x000fe40000000800 */
[----:B------:R-:W4:Y:S04]  /*f1a0*/  LDL.LU R6, [R1+0x41c] ;  /* 0x00041c0001067983 */ /* 0x000f280000300800 */
[----:B------:R-:W4:Y:S04]  /*f1b0*/  LDL.LU R5, [R1+0x418] ;  /* 0x0004180001057983 */ /* 0x000f280000300800 */
[----:B------:R-:W4:Y:S04]  /*f1c0*/  LDL.LU R4, [R1+0x414] ;  /* 0x0004140001047983 */ /* 0x000f280000300800 */
[----:B------:R-:W4:Y:S04]  /*f1d0*/  LDL.LU R2, [R1+0x410] ;  /* 0x0004100001027983 */ /* 0x000f280000300800 */
[----:B------:R-:W4:Y:S04]  /*f1e0*/  LDL.LU R0, [R1+0x40c] ;  /* 0x00040c0001007983 */ /* 0x000f280000300800 */
[----:B------:R-:W4:Y:S04]  /*f1f0*/  LDL.LU R59, [R1+0x408] ;  /* 0x00040800013b7983 */ /* 0x000f280000300800 */
[----:B------:R1:W-:Y:S04]  /*f200*/  STL [R1+0x1434], R41 ;  /* 0x0014342901007387 */ /* 0x0003e80000100800 */
[----:B-1----:R-:W4:Y:S01]  /*f210*/  LDL.LU R41, [R1+0x224] ;  /* 0x0002240001297983 */ /* 0x002f220000300800 */
[----:B------:R-:W-:-:S02]  /*f220*/  ISETP.NE.AND P4, PT, R57, RZ, PT ;  /* 0x000000ff3900720c */ /* 0x000fc40003f85270 */
[----:B------:R-:W-:-:S04]  /*f230*/  LOP3.LUT R57, RZ, R57, RZ, 0x33, !PT ;  /* 0x00000039ff397212 */ /* 0x000fc800078e33ff */
[C---:B--2---:R-:W-:Y:S02]  /*f240*/  SEL R3, R57.reuse, R3, !P4 ;  /* 0x0000000339037207 */ /* 0x044fe40006000000 */
[C---:B---3--:R-:W-:Y:S02]  /*f250*/  SEL R56, R57.reuse, R56, !P4 ;  /* 0x0000003839387207 */ /* 0x048fe40006000000 */
[C---:B----4-:R-:W-:Y:S02]  /*f260*/  SEL R26, R57.reuse, R26, !P4 ;  /* 0x0000001a391a7207 */ /* 0x050fe40006000000 */
[C---:B------:R-:W-:Y:S02]  /*f270*/  SEL R25, R57.reuse, R25, !P4 ;  /* 0x0000001939197207 */ /* 0x040fe40006000000 */
[C---:B------:R-:W-:Y:S02]  /*f280*/  SEL R23, R57.reuse, R23, !P4 ;  /* 0x0000001739177207 */ /* 0x040fe40006000000 */
[----:B------:R-:W-:-:S02]  /*f290*/  SEL R22, R57, R22, !P4 ;  /* 0x0000001639167207 */ /* 0x000fc40006000000 */
[C---:B------:R-:W-:Y:S02]  /*f2a0*/  SEL R20, R57.reuse, R20, !P4 ;  /* 0x0000001439147207 */ /* 0x040fe40006000000 */
[C---:B------:R-:W-:Y:S02]  /*f2b0*/  SEL R19, R57.reuse, R19, !P4 ;  /* 0x0000001339137207 */ /* 0x040fe40006000000 */
[C---:B------:R-:W-:Y:S02]  /*f2c0*/  SEL R17, R57.reuse, R17, !P4 ;  /* 0x0000001139117207 */ /* 0x040fe40006000000 */
[C---:B------:R-:W-:Y:S02]  /*f2d0*/  SEL R16, R57.reuse, R16, !P4 ;  /* 0x0000001039107207 */ /* 0x040fe40006000000 */
[C---:B------:R-:W-:Y:S02]  /*f2e0*/  SEL R14, R57.reuse, R14, !P4 ;  /* 0x0000000e390e7207 */ /* 0x040fe40006000000 */
[----:B------:R-:W-:-:S02]  /*f2f0*/  SEL R13, R57, R13, !P4 ;  /* 0x0000000d390d7207 */ /* 0x000fc40006000000 */
[C---:B------:R-:W-:Y:S02]  /*f300*/  SEL R11, R57.reuse, R11, !P4 ;  /* 0x0000000b390b7207 */ /* 0x040fe40006000000 */
[C---:B------:R-:W-:Y:S02]  /*f310*/  SEL R10, R57.reuse, R10, !P4 ;  /* 0x0000000a390a7207 */ /* 0x040fe40006000000 */
[----:B------:R-:W-:-:S05]  /*f320*/  SEL R41, R57, R41, !P4 ;  /* 0x0000002939297207 */ /* 0x000fca0006000000 */
[----:B------:R1:W-:Y:S04]  /*f330*/  STL [R1+0x224], R41 ;  /* 0x0002242901007387 */ /* 0x0003e80000100800 */
[----:B------:R2:W-:Y:S01]  /*f340*/  STL [R1+0x22c], R3 ;  /* 0x00022c0301007387 */ /* 0x0005e20000100800 */
[----:B-1----:R-:W-:-:S03]  /*f350*/  SEL R41, R57, R58, !P4 ;  /* 0x0000003a39297207 */ /* 0x002fc60006000000 */
[----:B------:R-:W-:Y:S01]  /*f360*/  STL [R1+0x230], R56 ;  /* 0x0002303801007387 */ /* 0x000fe20000100800 */
[----:B--2---:R-:W-:-:S03]  /*f370*/  SEL R3, R57, R60, !P4 ;  /* 0x0000003c39037207 */ /* 0x004fc60006000000 */
[----:B------:R-:W-:Y:S04]  /*f380*/  STL [R1+0x234], R41 ;  /* 0x0002342901007387 */ /* 0x000fe80000100800 */
[----:B------:R1:W-:Y:S04]  /*f390*/  STL [R1+0x238], R3 ;  /* 0x0002380301007387 */ /* 0x0003e80000100800 */
[----:B------:R-:W-:Y:S01]  /*f3a0*/  STL [R1+0x23c], R26 ;  /* 0x00023c1a01007387 */ /* 0x000fe20000100800 */
[----:B-1----:R-:W-:-:S03]  /*f3b0*/  SEL R3, R57, R24, !P4 ;  /* 0x0000001839037207 */ /* 0x002fc60006000000 */
        /* <DEDUP_REMOVED lines=17> */
[----:B------:R1:W-:Y:S01]  /*f4d0*/  STL [R1+0x274], R3 ;  /* 0x0002740301007387 */ /* 0x0003e20000100800 */
[----:B------:R-:W-:-:S03]  /*f4e0*/  SEL R8, R57, R8, !P4 ;  /* 0x0000000839087207 */ /* 0x000fc60006000000 */
[----:B------:R-:W-:Y:S01]  /*f4f0*/  STL [R1+0x278], R11 ;  /* 0x0002780b01007387 */ /* 0x000fe20000100800 */
[C---:B------:R-:W-:Y:S02]  /*f500*/  SEL R7, R57.reuse, R7, !P4 ;  /* 0x0000000739077207 */ /* 0x040fe40006000000 */
[C---:B-1----:R-:W-:Y:S01]  /*f510*/  SEL R3, R57.reuse, R9, !P4 ;  /* 0x0000000939037207 */ /* 0x042fe20006000000 */
[----:B------:R-:W-:Y:S04]  /*f520*/  STL [R1+0x27c], R10 ;  /* 0x00027c0a01007387 */ /* 0x000fe80000100800 */
[----:B------:R1:W-:Y:S01]  /*f530*/  STL [R1+0x280], R3 ;  /* 0x0002800301007387 */ /* 0x0003e20000100800 */
[----:B------:R-:W-:-:S03]  /*f540*/  SEL R5, R57, R5, !P4 ;  /* 0x0000000539057207 */ /* 0x000fc60006000000 */
[----:B------:R-:W-:Y:S01]  /*f550*/  STL [R1+0x284], R8 ;  /* 0x0002840801007387 */ /* 0x000fe20000100800 */
[C---:B------:R-:W-:Y:S02]  /*f560*/  SEL R4, R57.reuse, R4, !P4 ;  /* 0x0000000439047207 */ /* 0x040fe40006000000 */
[C---:B-1----:R-:W-:Y:S01]  /*f570*/  SEL R3, R57.reuse, R6, !P4 ;  /* 0x0000000639037207 */ /* 0x042fe20006000000 */
[----:B------:R-:W-:Y:S04]  /*f580*/  STL [R1+0x288], R7 ;  /* 0x0002880701007387 */ /* 0x000fe80000100800 */
[----:B------:R1:W-:Y:S04]  /*f590*/  STL [R1+0x28c], R3 ;  /* 0x00028c0301007387 */ /* 0x0003e80000100800 */
[----:B------:R-:W-:Y:S01]  /*f5a0*/  STL [R1+0x290], R5 ;  /* 0x0002900501007387 */ /* 0x000fe20000100800 */
[----:B-1----:R-:W-:-:S02]  /*f5b0*/  SEL R3, R57, R2, !P4 ;  /* 0x0000000239037207 */ /* 0x002fc40006000000 */
[C---:B------:R-:W-:Y:S01]  /*f5c0*/  SEL R2, R57.reuse, R0, !P4 ;  /* 0x0000000039027207 */ /* 0x040fe20006000000 */
[----:B------:R-:W-:Y:S01]  /*f5d0*/  STL [R1+0x294], R4 ;  /* 0x0002940401007387 */ /* 0x000fe20000100800 */
[----:B------:R-:W-:-:S03]  /*f5e0*/  SEL R0, R57, R59, !P4 ;  /* 0x0000003b39007207 */ /* 0x000fc60006000000 */
[----:B------:R1:W-:Y:S04]  /*f5f0*/  STL [R1+0x298], R3 ;  /* 0x0002980301007387 */ /* 0x0003e80000100800 */
[----:B------:R-:W2:Y:S04]  /*f600*/  LDL.LU R41, [R1+0x404] ;  /* 0x0004040001297983 */ /* 0x000ea80000300800 */
[----:B------:R3:W-:Y:S04]  /*f610*/  STL [R1+0x29c], R2 ;  /* 0x00029c0201007387 */ /* 0x0007e80000100800 */
[----:B-1----:R-:W4:Y:S04]  /*f620*/  LDL.LU R3, [R1+0x400] ;  /* 0x0004000001037983 */ /* 0x002f280000300800 */
[----:B------:R1:W-:Y:S04]  /*f630*/  STL [R1+0x2a0], R0 ;  /* 0x0002a00001007387 */ /* 0x0003e80000100800 */
[----:B------:R-:W4:Y:S04]  /*f640*/  LDL.LU R56, [R1+0x3fc] ;  /* 0x0003fc0001387983 */ /* 0x000f280000300800 */
        /* <DEDUP_REMOVED lines=25> */
[----:B---3--:R-:W3:Y:S04]  /*f7e0*/  LDL.LU R2, [R1+0x368] ;  /* 0x0003680001027983 */ /* 0x008ee80000300800 */
[----:B-1----:R-:W3:Y:S04]  /*f7f0*/  LDL.LU R0, [R1+0x324] ;  /* 0x0003240001007983 */ /* 0x002ee80000300800 */
[----:B------:R-:W3:Y:S01]  /*f800*/  LDL.LU R59, [R1+0x32c] ;  /* 0x00032c00013b7983 */ /* 0x000ee20000300800 */
[----:B--2---:R-:W-:-:S02]  /*f810*/  SEL R41, R57, R41, !P4 ;  /* 0x0000002939297207 */ /* 0x004fc40006000000 */
[----:B----4-:R-:W-:-:S03]  /*f820*/  SEL R3, R57, R3, !P4 ;  /* 0x0000000339037207 */ /* 0x010fc60006000000 */
[----:B------:R1:W-:Y:S04]  /*f830*/  STL [R1+0x2a4], R41 ;  /* 0x0002a42901007387 */ /* 0x0003e80000100800 */
[----:B------:R2:W-:Y:S01]  /*f840*/  STL [R1+0x2a8], R3 ;  /* 0x0002a80301007387 */ /* 0x0005e20000100800 */
[C---:B------:R-:W-:Y:S02]  /*f850*/  SEL R56, R57.reuse, R56, !P4 ;  /* 0x0000003839387207 */ /* 0x040fe40006000000 */
[----:B-1----:R-:W-:-:S03]  /*f860*/  SEL R41, R57, R58, !P4 ;  /* 0x0000003a39297207 */ /* 0x002fc60006000000 */
[----:B------:R-:W-:Y:S01]  /*f870*/  STL [R1+0x2ac], R56 ;  /* 0x0002ac3801007387 */ /* 0x000fe20000100800 */
[----:B--2---:R-:W-:-:S03]  /*f880*/  SEL R3, R57, R60, !P4 ;  /* 0x0000003c39037207 */ /* 0x004fc60006000000 */
[----:B------:R-:W-:Y:S01]  /*f890*/  STL [R1+0x2b0], R41 ;  /* 0x0002b02901007387 */ /* 0x000fe20000100800 */
[----:B------:R-:W-:-:S03]  /*f8a0*/  SEL R26, R57, R26, !P4 ;  /* 0x0000001a391a7207 */ /* 0x000fc60006000000 */
[----:B------:R1:W-:Y:S01]  /*f8b0*/  STL [R1+0x2b4], R3 ;  /* 0x0002b40301007387 */ /* 0x0003e20000100800 */
[----:B------:R-:W-:-:S03]  /*f8c0*/  SEL R25, R57, R25, !P4 ;  /* 0x0000001939197207 */ /* 0x000fc60006000000 */
[----:B------:R-:W-:Y:S01]  /*f8d0*/  STL [R1+0x2b8], R26 ;  /* 0x0002b81a01007387 */ /* 0x000fe20000100800 */
[----:B-1----:R-:W-:-:S03]  /*f8e0*/  SEL R3, R57, R24, !P4 ;  /* 0x0000001839037207 */ /* 0x002fc60006000000 */
[----:B------:R-:W-:Y:S01]  /*f8f0*/  STL [R1+0x2c0], R25 ;  /* 0x0002c01901007387 */ /* 0x000fe20000100800 */
[C---:B------:R-:W-:Y:S02]  /*f900*/  SEL R23, R57.reuse, R23, !P4 ;  /* 0x0000001739177207 */ /* 0x040fe40006000000 */
[C---:B------:R-:W-:Y:S01]  /*f910*/  SEL R22, R57.reuse, R22, !P4 ;  /* 0x0000001639167207 */ /* 0x040fe20006000000 */
[----:B------:R1:W-:Y:S04]  /*f920*/  STL [R1+0x2c4], R3 ;  /* 0x0002c40301007387 */ /* 0x0003e80000100800 */
[----:B------:R-:W-:Y:S01]  /*f930*/  STL [R1+0x2c8], R23 ;  /* 0x0002c81701007387 */ /* 0x000fe20000100800 */
[----:B-1----:R-:W-:-:S03]  /*f940*/  SEL R3, R57, R21, !P4 ;  /* 0x0000001539037207 */ /* 0x002fc60006000000 */
[----:B------:R-:W-:Y:S01]  /*f950*/  STL [R1+0x2cc], R22 ;  /* 0x0002cc1601007387 */ /* 0x000fe20000100800 */
[C---:B------:R-:W-:Y:S02]  /*f960*/  SEL R20, R57.reuse, R20, !P4 ;  /* 0x0000001439147207 */ /* 0x040fe40006000000 */
[C---:B------:R-:W-:Y:S01]  /*f970*/  SEL R19, R57.reuse, R19, !P4 ;  /* 0x0000001339137207 */ /* 0x040fe20006000000 */
[----:B------:R1:W-:Y:S04]  /*f980*/  STL [R1+0x2d0], R3 ;  /* 0x0002d00301007387 */ /* 0x0003e80000100800 */
[----:B------:R-:W-:Y:S01]  /*f990*/  STL [R1+0x2d4], R20 ;  /* 0x0002d41401007387 */ /* 0x000fe20000100800 */
[C---:B------:R-:W-:Y:S02]  /*f9a0*/  SEL R17, R57.reuse, R17, !P4 ;  /* 0x0000001139117207 */ /* 0x040fe40006000000 */
[C---:B-1----:R-:W-:Y:S01]  /*f9b0*/  SEL R3, R57.reuse, R18, !P4 ;  /* 0x0000001239037207 */ /* 0x042fe20006000000 */
[----:B------:R-:W-:Y:S01]  /*f9c0*/  STL [R1+0x2d8], R19 ;  /* 0x0002d81301007387 */ /* 0x000fe20000100800 */
[----:B------:R-:W-:-:S03]  /*f9d0*/  SEL R16, R57, R16, !P4 ;  /* 0x0000001039107207 */ /* 0x000fc60006000000 */
        /* <DEDUP_REMOVED lines=25> */
[----:B------:R1:W-:Y:S01]  /*fb70*/  STL [R1+0x314], R5 ;  /* 0x0003140501007387 */ /* 0x0003e20000100800 */
[----:B---3--:R-:W-:-:S02]  /*fb80*/  SEL R3, R57, R2, !P4 ;  /* 0x0000000239037207 */ /* 0x008fc40006000000 */
[C---:B------:R-:W-:Y:S01]  /*fb90*/  SEL R2, R57.reuse, R0, !P4 ;  /* 0x0000000039027207 */ /* 0x040fe20006000000 */
[----:B------:R2:W-:Y:S01]  /*fba0*/  STL [R1+0x318], R4 ;  /* 0x0003180401007387 */ /* 0x0005e20000100800 */
[----:B------:R-:W-:-:S03]  /*fbb0*/  SEL R0, R57, R59, !P4 ;  /* 0x0000003b39007207 */ /* 0x000fc60006000000 */
[----:B------:R-:W-:Y:S04]  /*fbc0*/  STL [R1+0x31c], R3 ;  /* 0x00031c0301007387 */ /* 0x000fe80000100800 */
[----:B------:R-:W3:Y:S04]  /*fbd0*/  LDL.LU R26, [R1+0x34c] ;  /* 0x00034c00011a7983 */ /* 0x000ee80000300800 */
[----:B------:R4:W-:Y:S04]  /*fbe0*/  STL [R1+0x324], R2 ;  /* 0x0003240201007387 */ /* 0x0009e80000100800 */
[----:B------:R-:W3:Y:S04]  /*fbf0*/  LDL.LU R25, [R1+0x340] ;  /* 0x0003400001197983 */ /* 0x000ee80000300800 */
[----:B------:R0:W-:Y:S04]  /*fc00*/  STL [R1+0x32c], R0 ;  /* 0x00032c0001007387 */ /* 0x0001e80000100800 */
[----:B------:R-:W3:Y:S04]  /*fc10*/  LDL.LU R24, [R1+0x344] ;  /* 0x0003440001187983 */ /* 0x000ee80000300800 */
        /* <DEDUP_REMOVED lines=18> */
[----:B-1----:R-:W3:Y:S04]  /*fd40*/  LDL.LU R5, [R1+0x1bc] ;  /* 0x0001bc0001057983 */ /* 0x002ee80000300800 */
[----:B--2---:R-:W2:Y:S04]  /*fd50*/  LDL.LU R4, [R1+0x44] ;  /* 0x0000440001047983 */ /* 0x004ea80000300800 */
[----:B----4-:R-:W4:Y:S04]  /*fd60*/  LDL.LU R2, [R1+0x30] ;  /* 0x0000300001027983 */ /* 0x010f280000300800 */
[----:B0-----:R-:W4:Y:S04]  /*fd70*/  LDL.LU R0, [R1+0x2c] ;  /* 0x00002c0001007983 */ /* 0x001f280000300800 */
[----:B------:R-:W4:Y:S04]  /*fd80*/  LDL.LU R59, [R1+0x28] ;  /* 0x00002800013b7983 */ /* 0x000f280000300800 */
[----:B------:R-:W4:Y:S04]  /*fd90*/  LDL.LU R41, [R1+0x14] ;  /* 0x0000140001297983 */ /* 0x000f280000300800 */
[----:B------:R-:W4:Y:S04]  /*fda0*/  LDL.LU R3, [R1+0x10] ;  /* 0x0000100001037983 */ /* 0x000f280000300800 */
[----:B------:R-:W4:Y:S04]  /*fdb0*/  LDL.LU R56, [R1+0xc] ;  /* 0x00000c0001387983 */ /* 0x000f280000300800 */
[----:B------:R-:W4:Y:S04]  /*fdc0*/  LDL.LU R58, [R1+0x4] ;  /* 0x00000400013a7983 */ /* 0x000f280000300800 */
[----:B------:R-:W4:Y:S01]  /*fdd0*/  LDL.LU R60, [R1] ;  /* 0x00000000013c7983 */ /* 0x000f220000300800 */
[----:B---3--:R-:W-:-:S05]  /*fde0*/  SEL R26, R57, R26, !P4 ;  /* 0x0000001a391a7207 */ /* 0x008fca0006000000 */
[----:B------:R0:W-:Y:S01]  /*fdf0*/  STL [R1+0x338], R26 ;  /* 0x0003381a01007387 */ /* 0x0001e20000100800 */
[----:B------:R-:W-:-:S03]  /*fe00*/  SEL R25, R57, R25, !P4 ;  /* 0x0000001939197207 */ /* 0x000fc60006000000 */
[----:B0-----:R-:W3:Y:S01]  /*fe10*/  LDL.LU R26, [R1+0x1508] ;  /* 0x00150800011a7983 */ /* 0x001ee20000300800 */
[----:B------:R-:W-:-:S03]  /*fe20*/  SEL R24, R57, R24, !P4 ;  /* 0x0000001839187207 */ /* 0x000fc60006000000 */
[----:B------:R0:W-:Y:S01]  /*fe30*/  STL [R1+0x340], R25 ;  /* 0x0003401901007387 */ /* 0x0001e20000100800 */
[C---:B------:R-:W-:Y:S02]  /*fe40*/  SEL R23, R57.reuse, R23, !P4 ;  /* 0x0000001739177207 */ /* 0x040fe40006000000 */
[C---:B------:R-:W-:Y:S01]  /*fe50*/  SEL R22, R57.reuse, R22, !P4 ;  /* 0x0000001639167207 */ /* 0x040fe20006000000 */
[----:B0-----:R-:W3:Y:S01]  /*fe60*/  LDL.LU R25, [R1+0x1504] ;  /* 0x0015040001197983 */ /* 0x001ee20000300800 */
[----:B------:R-:W-:-:S03]  /*fe70*/  SEL R21, R57, R21, !P4 ;  /* 0x0000001539157207 */ /* 0x000fc60006000000 */
[----:B------:R0:W-:Y:S01]  /*fe80*/  STL [R1+0x344], R24 ;  /* 0x0003441801007387 */ /* 0x0001e20000100800 */
[C---:B------:R-:W-:Y:S02]  /*fe90*/  SEL R20, R57.reuse, R20, !P4 ;  /* 0x0000001439147207 */ /* 0x040fe40006000000 */
[C---:B------:R-:W-:Y:S01]  /*fea0*/  SEL R19, R57.reuse, R19, !P4 ;  /* 0x0000001339137207 */ /* 0x040fe20006000000 */
[----:B0-----:R-:W3:Y:S04]  /*feb0*/  LDL.LU R24, [R1+0x1500] ;  /* 0x0015000001187983 */ /* 0x001ee80000300800 */
[----:B------:R0:W-:Y:S01]  /*fec0*/  STL [R1+0x34c], R23 ;  /* 0x00034c1701007387 */ /* 0x0001e20000100800 */
[C---:B------:R-:W-:Y:S02]  /*fed0*/  SEL R18, R57.reuse, R18, !P4 ;  /* 0x0000001239127207 */ /* 0x040fe40006000000 */
[C---:B------:R-:W-:Y:S01]  /*fee0*/  SEL R17, R57.reuse, R17, !P4 ;  /* 0x0000001139117207 */ /* 0x040fe20006000000 */
[----:B0-----:R-:W3:Y:S04]  /*fef0*/  LDL.LU R23, [R1+0x14fc] ;  /* 0x0014fc0001177983 */ /* 0x001ee80000300800 */
[----:B------:R0:W-:Y:S01]  /*ff00*/  STL [R1+0x350], R22 ;  /* 0x0003501601007387 */ /* 0x0001e20000100800 */
[----:B------:R-:W-:-:S03]  /*ff10*/  SEL R16, R57, R16, !P4 ;  /* 0x0000001039107207 */ /* 0x000fc60006000000 */
        /* <DEDUP_REMOVED lines=35> */
[----:B--2---:R-:W-:-:S03]  /*10150*/  SEL R4, R57, R4, !P4 ;  /* 0x0000000439047207 */ /* 0x004fc60006000000 */
[----:B0-----:R-:W2:Y:S04]  /*10160*/  LDL.LU R10, [R1+0x14c8] ;  /* 0x0014c800010a7983 */ /* 0x001ea80000300800 */
[----:B------:R0:W-:Y:S01]  /*10170*/  STL [R1+0x3d8], R9 ;  /* 0x0003d80901007387 */ /* 0x0001e20000100800 */
[----:B----4-:R-:W-:-:S03]  /*10180*/  SEL R2, R57, R2, !P4 ;  /* 0x0000000239027207 */ /* 0x010fc60006000000 */
[----:B0-----:R-:W4:Y:S04]  /*10190*/  LDL.LU R9, [R1+0x14c4] ;  /* 0x0014c40001097983 */ /* 0x001f280000300800 */
[----:B------:R0:W-:Y:S01]  /*101a0*/  STL [R1+0x3d4], R8 ;  /* 0x0003d40801007387 */ /* 0x0001e20000100800 */
[----:B------:R-:W-:-:S03]  /*101b0*/  SEL R0, R57, R0, !P4 ;  /* 0x0000000039007207 */ /* 0x000fc60006000000 */
[----:B0-----:R-:W3:Y:S04]  /*101c0*/  LDL.LU R8, [R1+0x14c0] ;  /* 0x0014c00001087983 */ /* 0x001ee80000300800 */
[----:B------:R0:W-:Y:S01]  /*101d0*/  STL [R1+0x3d0], R7 ;  /* 0x0003d00701007387 */ /* 0x0001e20000100800 */
[----:B------:R-:W-:-:S03]  /*101e0*/  SEL R59, R57, R59, !P4 ;  /* 0x0000003b393b7207 */ /* 0x000fc60006000000 */
[----:B0-----:R-:W2:Y:S04]  /*101f0*/  LDL.LU R7, [R1+0x14bc] ;  /* 0x0014bc0001077983 */ /* 0x001ea80000300800 */
[----:B------:R0:W-:Y:S04]  /*10200*/  STL [R1+0x3cc], R6 ;  /* 0x0003cc0601007387 */ /* 0x0001e80000100800 */
[----:B0-----:R-:W4:Y:S04]  /*10210*/  LDL.LU R6, [R1+0x14b8] ;  /* 0x0014b80001067983 */ /* 0x001f280000300800 */
[----:B------:R0:W-:Y:S04]  /*10220*/  STL [R1+0x3c8], R5 ;  /* 0x0003c80501007387 */ /* 0x0001e80000100800 */
[----:B0-----:R-:W3:Y:S04]  /*10230*/  LDL.LU R5, [R1+0x14b4] ;  /* 0x0014b40001057983 */ /* 0x001ee80000300800 */
[----:B------:R0:W-:Y:S04]  /*10240*/  STL [R1+0x3c4], R4 ;  /* 0x0003c40401007387 */ /* 0x0001e80000100800 */
[----:B0-----:R-:W2:Y:S04]  /*10250*/  LDL.LU R4, [R1+0x14b0] ;  /* 0x0014b00001047983 */ /* 0x001ea80000300800 */
[----:B------:R0:W-:Y:S04]  /*10260*/  STL [R1+0x3c0], R2 ;  /* 0x0003c00201007387 */ /* 0x0001e80000100800 */
[----:B0-----:R-:W4:Y:S04]  /*10270*/  LDL.LU R2, [R1+0x14ac] ;  /* 0x0014ac0001027983 */ /* 0x001f280000300800 */
[----:B------:R0:W-:Y:S04]  /*10280*/  STL [R1+0x3bc], R0 ;  /* 0x0003bc0001007387 */ /* 0x0001e80000100800 */
[----:B0-----:R-:W3:Y:S04]  /*10290*/  LDL.LU R0, [R1+0x14a8] ;  /* 0x0014a80001007983 */ /* 0x001ee80000300800 */
[----:B------:R0:W-:Y:S04]  /*102a0*/  STL [R1+0x3b8], R59 ;  /* 0x0003b83b01007387 */ /* 0x0001e80000100800 */
[----:B0-----:R-:W2:Y:S01]  /*102b0*/  LDL.LU R59, [R1+0x14a4] ;  /* 0x0014a400013b7983 */ /* 0x001ea20000300800 */
[----:B------:R-:W-:-:S02]  /*102c0*/  SEL R41, R57, R41, !P4 ;  /* 0x0000002939297207 */ /* 0x000fc40006000000 */
[----:B------:R-:W-:-:S03]  /*102d0*/  SEL R3, R57, R3, !P4 ;  /* 0x0000000339037207 */ /* 0x000fc60006000000 */
[----:B------:R0:W-:Y:S04]  /*102e0*/  STL [R1+0x3b4], R41 ;  /* 0x0003b42901007387 */ /* 0x0001e80000100800 */
[----:B------:R1:W-:Y:S01]  /*102f0*/  STL [R1+0x3b0], R3 ;  /* 0x0003b00301007387 */ /* 0x0003e20000100800 */
[C---:B0-----:R-:W-:Y:S02]  /*10300*/  SEL R41, R57.reuse, R56, !P4 ;  /* 0x0000003839297207 */ /* 0x041fe40006000000 */
[----:B-1----:R-:W-:-:S03]  /*10310*/  SEL R3, R57, R58, !P4 ;  /* 0x0000003a39037207 */ /* 0x002fc60006000000 */
[----:B------:R-:W-:Y:S01]  /*10320*/  STL [R1+0x3ac], R41 ;  /* 0x0003ac2901007387 */ /* 0x000fe20000100800 */
[----:B------:R-:W-:-:S03]  /*10330*/  SEL R56, R57, R60, !P4 ;  /* 0x0000003c39387207 */ /* 0x000fc60006000000 */
[----:B------:R3:W-:Y:S04]  /*10340*/  STL [R1+0x3a8], R3 ;  /* 0x0003a80301007387 */ /* 0x0007e80000100800 */
[----:B------:R-:W-:Y:S01]  /*10350*/  STL [R1+0x3a4], R56 ;  /* 0x0003a43801007387 */ /* 0x000fe20000100800 */
[C---:B----4-:R-:W-:Y:S02]  /*10360*/  SEL R2, R57.reuse, R2, !P4 ;  /* 0x0000000239027207 */ /* 0x050fe40006000000 */
[C---:B---3--:R-:W-:Y:S02]  /*10370*/  SEL R3, R57.reuse, R0, !P4 ;  /* 0x0000000039037207 */ /* 0x048fe40006000000 */
[C---:B--2---:R-:W-:Y:S02]  /*10380*/  SEL R0, R57.reuse, R4, !P4 ;  /* 0x0000000439007207 */ /* 0x044fe40006000000 */
[----:B------:R-:W-:-:S05]  /*10390*/  SEL R41, R57, R59, !P4 ;  /* 0x0000003b39297207 */ /* 0x000fca0006000000 */
[----:B------:R-:W-:Y:S04]  /*103a0*/  STL [R1+0x3a0], R41 ;  /* 0x0003a02901007387 */ /* 0x000fe80000100800 */
[----:B------:R0:W-:Y:S04]  /*103b0*/  STL [R1+0x39c], R3 ;  /* 0x00039c0301007387 */ /* 0x0001e80000100800 */
[----:B------:R1:W-:Y:S01]  /*103c0*/  STL [R1+0x398], R2 ;  /* 0x0003980201007387 */ /* 0x0003e20000100800 */
[----:B0-----:R-:W-:-:S03]  /*103d0*/  SEL R3, R57, R5, !P4 ;  /* 0x0000000539037207 */ /* 0x001fc60006000000 */
[----:B------:R0:W-:Y:S01]  /*103e0*/  STL [R1+0x394], R0 ;  /* 0x0003940001007387 */ /* 0x0001e20000100800 */
[----:B-1----:R-:W-:-:S03]  /*103f0*/  SEL R2, R57, R6, !P4 ;  /* 0x0000000639027207 */ /* 0x002fc60006000000 */
[----:B------:R1:W-:Y:S04]  /*10400*/  STL [R1+0x390], R3 ;  /* 0x0003900301007387 */ /* 0x0003e80000100800 */
[----:B------:R2:W-:Y:S01]  /*10410*/  STL [R1+0x38c], R2 ;  /* 0x00038c0201007387 */ /* 0x0005e20000100800 */
[C---:B0-----:R-:W-:Y:S02]  /*10420*/  SEL R0, R57.reuse, R7, !P4 ;  /* 0x0000000739007207 */ /* 0x041fe40006000000 */
[----:B-1----:R-:W-:-:S03]  /*10430*/  SEL R3, R57, R8, !P4 ;  /* 0x0000000839037207 */ /* 0x002fc60006000000 */
[----:B------:R0:W-:Y:S01]  /*10440*/  STL [R1+0x388], R0 ;  /* 0x0003880001007387 */ /* 0x0001e20000100800 */
[----:B--2---:R-:W-:-:S03]  /*10450*/  SEL R2, R57, R9, !P4 ;  /* 0x0000000939027207 */ /* 0x004fc60006000000 */
        /* <DEDUP_REMOVED lines=31> */
[----:B------:R-:W2:Y:S01]  /*10650*/  LDL.LU R18, [R1+0x18c] ;  /* 0x00018c0001127983 */ /* 0x000ea20000300800 */
[----:B0-----:R-:W-:-:S03]  /*10660*/  SEL R0, R57, R25, !P4 ;  /* 0x0000001939007207 */ /* 0x001fc60006000000 */
[----:B------:R-:W-:Y:S04]  /*10670*/  STL [R1+0x2fc], R2 ;  /* 0x0002fc0201007387 */ /* 0x000fe80000100800 */
[----:B------:R-:W3:Y:S04]  /*10680*/  LDL.LU R56, [R1+0x1a0] ;  /* 0x0001a00001387983 */ /* 0x000ee80000300800 */
[----:B------:R0:W-:Y:S01]  /*10690*/  STL [R1+0x2bc], R0 ;  /* 0x0002bc0001007387 */ /* 0x0001e20000100800 */
[----:B-1----:R-:W-:-:S03]  /*106a0*/  SEL R3, R57, R27, !P4 ;  /* 0x0000001b39037207 */ /* 0x002fc60006000000 */
[----:B------:R-:W4:Y:S04]  /*106b0*/  LDL.LU R17, [R1+0x1a4] ;  /* 0x0001a40001117983 */ /* 0x000f280000300800 */
[----:B------:R-:W4:Y:S01]  /*106c0*/  LDL.LU R4, [R1+0x1b4] ;  /* 0x0001b40001047983 */ /* 0x000f220000300800 */
[----:B0-----:R-:W-:-:S05]  /*106d0*/  SEL R0, R57, R26, !P4 ;  /* 0x0000001a39007207 */ /* 0x001fca0006000000 */
[----:B------:R0:W-:Y:S04]  /*106e0*/  STL [R1+0x228], R0 ;  /* 0x0002280001007387 */ /* 0x0001e80000100800 */
[----:B------:R-:W4:Y:S04]  /*106f0*/  LDL.LU R2, [R1+0x1ac] ;  /* 0x0001ac0001027983 */ /* 0x000f280000300800 */
[----:B------:R1:W-:Y:S01]  /*10700*/  STL [R1+0x218], R3 ;  /* 0x0002180301007387 */ /* 0x0003e20000100800 */
[----:B0-----:R-:W-:-:S03]  /*10710*/  SEL R0, R57, R30, !P4 ;  /* 0x0000001e39007207 */ /* 0x001fc60006000000 */
[----:B------:R-:W4:Y:S04]  /*10720*/  LDL.LU R16, [R1+0x194] ;  /* 0x0001940001107983 */ /* 0x000f280000300800 */
[----:B------:R-:W4:Y:S04]  /*10730*/  LDL.LU R15, [R1+0x190] ;  /* 0x00019000010f7983 */ /* 0x000f280000300800 */
[----:B------:R0:W-:Y:S01]  /*10740*/  STL [R1+0x20c], R0 ;  /* 0x00020c0001007387 */ /* 0x0001e20000100800 */
[----:B-1----:R-:W-:-:S03]  /*10750*/  SEL R3, R57, R31, !P4 ;  /* 0x0000001f39037207 */ /* 0x002fc60006000000 */
[----:B0-----:R-:W4:Y:S04]  /*10760*/  LDL.LU R0, [R1+0x14c] ;  /* 0x00014c0001007983 */ /* 0x001f280000300800 */
[----:B------:R-:W4:Y:S04]  /*10770*/  LDL.LU R14, [R1+0x158] ;  /* 0x00015800010e7983 */ /* 0x000f280000300800 */
[----:B------:R-:W4:Y:S04]  /*10780*/  LDL.LU R13, [R1+0x188] ;  /* 0x00018800010d7983 */ /* 0x000f280000300800 */
[----:B------:R0:W-:Y:S04]  /*10790*/  STL [R1+0x200], R3 ;  /* 0x0002000301007387 */ /* 0x0001e80000100800 */
[----:B------:R-:W4:Y:S04]  /*107a0*/  LDL.LU R59, [R1+0x164] ;  /* 0x00016400013b7983 */ /* 0x000f280000300800 */
[----:B------:R-:W4:Y:S01]  /*107b0*/  LDL.LU R12, [R1+0x168] ;  /* 0x00016800010c7983 */ /* 0x000f220000300800 */
[----:B0-----:R-:W-:-:S03]  /*107c0*/  SEL R3, R57, R32, !P4 ;  /* 0x0000002039037207 */ /* 0x001fc60006000000 */
[----:B------:R-:W4:Y:S04]  /*107d0*/  LDL.LU R11, [R1+0x180] ;  /* 0x00018000010b7983 */ /* 0x000f280000300800 */
[----:B------:R0:W-:Y:S04]  /*107e0*/  STL [R1+0x1fc], R3 ;  /* 0x0001fc0301007387 */ /* 0x0001e80000100800 */
[----:B------:R-:W4:Y:S04]  /*107f0*/  LDL.LU R41, [R1+0x184] ;  /* 0x0001840001297983 */ /* 0x000f280000300800 */
[----:B------:R-:W4:Y:S01]  /*10800*/  LDL.LU R10, [R1+0x17c] ;  /* 0x00017c00010a7983 */ /* 0x000f220000300800 */
[----:B0-----:R-:W-:-:S03]  /*10810*/  SEL R3, R57, R33, !P4 ;  /* 0x0000002139037207 */ /* 0x001fc60006000000 */
[----:B------:R-:W4:Y:S04]  /*10820*/  LDL.LU R9, [R1+0x174] ;  /* 0x0001740001097983 */ /* 0x000f280000300800 */
[----:B------:R0:W-:Y:S01]  /*10830*/  STL [R1+0x1f8], R3 ;  /* 0x0001f80301007387 */ /* 0x0001e20000100800 */
[----:B------:R-:W-:-:S03]  /*10840*/  SEL R5, R57, R34, !P4 ;  /* 0x0000002239057207 */ /* 0x000fc60006000000 */
[----:B0-----:R-:W4:Y:S04]  /*10850*/  LDL.LU R3, [R1+0x178] ;  /* 0x0001780001037983 */ /* 0x001f280000300800 */
[----:B------:R-:W4:Y:S04]  /*10860*/  LDL.LU R8, [R1+0x16c] ;  /* 0x00016c0001087983 */ /* 0x000f280000300800 */
[----:B------:R-:W4:Y:S04]  /*10870*/  LDL.LU R7, [R1+0x154] ;  /* 0x0001540001077983 */ /* 0x000f280000300800 */
[----:B------:R0:W-:Y:S04]  /*10880*/  STL [R1+0x1f0], R5 ;  /* 0x0001f00501007387 */ /* 0x0001e80000100800 */
[----:B------:R-:W4:Y:S01]  /*10890*/  LDL.LU R60, [R1+0x150] ;  /* 0x00015000013c7983 */ /* 0x000f220000300800 */
[----:B------:R-:W-:-:S03]  /*108a0*/  SEL R19, R57, R35, !P4 ;  /* 0x0000002339137207 */ /* 0x000fc60006000000 */
[----:B------:R-:W4:Y:S04]  /*108b0*/  LDL.LU R6, [R1+0xfc] ;  /* 0x0000fc0001067983 */ /* 0x000f280000300800 */
[----:B0-----:R-:W4:Y:S04]  /*108c0*/  LDL.LU R5, [R1+0x11c] ;  /* 0x00011c0001057983 */ /* 0x001f280000300800 */
[----:B------:R3:W-:Y:S04]  /*108d0*/  STL [R1+0x1ec], R19 ;  /* 0x0001ec1301007387 */ /* 0x0007e80000100800 */
[----:B------:R-:W4:Y:S01]  /*108e0*/  LDL.LU R58, [R1+0x148] ;  /* 0x00014800013a7983 */ /* 0x000f220000300800 */
[----:B--2---:R-:W-:-:S02]  /*108f0*/  SEL R18, R57, R18, !P4 ;  /* 0x0000001239127207 */ /* 0x004fc40006000000 */
[C---:B---3--:R-:W-:Y:S02]  /*10900*/  SEL R19, R57.reuse, R56, !P4 ;  /* 0x0000003839137207 */ /* 0x048fe40006000000 */
[----:B------:R-:W2:Y:S04]  /*10910*/  LDL.LU R56, [R1+0x120] ;  /* 0x0001200001387983 */ /* 0x000ea80000300800 */
[----:B------:R4:W-:Y:S04]  /*10920*/  STL [R1+0x1d8], R18 ;  /* 0x0001d81201007387 */ /* 0x0009e80000100800 */
[----:B------:R-:W-:Y:S01]  /*10930*/  STL [R1+0x1d4], R19 ;  /* 0x0001d41301007387 */ /* 0x000fe20000100800 */
[----:B----4-:R-:W-:-:S02]  /*10940*/  SEL R18, R57, R17, !P4 ;  /* 0x0000001139127207 */ /* 0x010fc40006000000 */
[C---:B------:R-:W-:Y:S02]  /*10950*/  SEL R17, R57.reuse, R4, !P4 ;  /* 0x0000000439117207 */ /* 0x040fe40006000000 */
[----:B------:R-:W3:Y:S04]  /*10960*/  LDL.LU R4, [R1+0x124] ;  /* 0x0001240001047983 */ /* 0x000ee80000300800 */
[----:B------:R0:W-:Y:S04]  /*10970*/  STL [R1+0x1cc], R18 ;  /* 0x0001cc1201007387 */ /* 0x0001e80000100800 */
[----:B------:R1:W-:Y:S01]  /*10980*/  STL [R1+0x1c0], R17 ;  /* 0x0001c01101007387 */ /* 0x0003e20000100800 */
[----:B0-----:R-:W-:-:S03]  /*10990*/  SEL R18, R57, R2, !P4 ;  /* 0x0000000239127207 */ /* 0x001fc60006000000 */
[----:B------:R-:W4:Y:S01]  /*109a0*/  LDL.LU R2, [R1+0x140] ;  /* 0x0001400001027983 */ /* 0x000f220000300800 */
[C---:B-1----:R-:W-:Y:S02]  /*109b0*/  SEL R17, R57.reuse, R16, !P4 ;  /* 0x0000001039117207 */ /* 0x042fe40006000000 */
[C---:B------:R-:W-:Y:S01]  /*109c0*/  SEL R15, R57.reuse, R15, !P4 ;  /* 0x0000000f390f7207 */ /* 0x040fe20006000000 */
[----:B------:R-:W-:Y:S04]  /*109d0*/  STL [R1+0x1bc], R18 ;  /* 0x0001bc1201007387 */ /* 0x000fe80000100800 */
[----:B------:R-:W-:Y:S01]  /*109e0*/  STL [R1+0x1b4], R17 ;  /* 0x0001b41101007387 */ /* 0x000fe20000100800 */
[----:B------:R-:W-:-:S03]  /*109f0*/  SEL R16, R57, R0, !P4 ;  /* 0x0000000039107207 */ /* 0x000fc60006000000 */
[----:B------:R-:W4:Y:S04]  /*10a00*/  LDL.LU R0, [R1+0x144] ;  /* 0x0001440001007983 */ /* 0x000f280000300800 */
[----:B------:R0:W-:Y:S01]  /*10a10*/  STL [R1+0x1ac], R15 ;  /* 0x0001ac0f01007387 */ /* 0x0001e20000100800 */
[----:B------:R-:W-:-:S03]  /*10a20*/  SEL R13, R57, R13, !P4 ;  /* 0x0000000d390d7207 */ /* 0x000fc60006000000 */
[----:B------:R-:W-:Y:S01]  /*10a30*/  STL [R1+0x1a4], R16 ;  /* 0x0001a41001007387 */ /* 0x000fe20000100800 */
[C---:B0-----:R-:W-:Y:S02]  /*10a40*/  SEL R15, R57.reuse, R14, !P4 ;  /* 0x0000000e390f7207 */ /* 0x041fe40006000000 */
[----:B------:R-:W-:-:S03]  /*10a50*/  SEL R14, R57, R59, !P4 ;  /* 0x0000003b390e7207 */ /* 0x000fc60006000000 */
[----:B------:R-:W-:Y:S04]  /*10a60*/  STL [R1+0x1a0], R15 ;  /* 0x0001a00f01007387 */ /* 0x000fe80000100800 */
[----:B------:R-:W4:Y:S01]  /*10a70*/  LDL.LU R59, [R1+0x138] ;  /* 0x00013800013b7983 */ /* 0x000f220000300800 */
[----:B------:R-:W-:-:S03]  /*10a80*/  SEL R11, R57, R11, !P4 ;  /* 0x0000000b390b7207 */ /* 0x000fc60006000000 */
[----:B------:R0:W-:Y:S04]  /*10a90*/  STL [R1+0x194], R13 ;  /* 0x0001940d01007387 */ /* 0x0001e80000100800 */
[----:B------:R-:W-:Y:S01]  /*10aa0*/  STL [R1+0x190], R14 ;  /* 0x0001900e01007387 */ /* 0x000fe20000100800 */
[C---:B0-----:R-:W-:Y:S02]  /*10ab0*/  SEL R13, R57.reuse, R12, !P4 ;  /* 0x0000000c390d7207 */ /* 0x041fe40006000000 */
[----:B------:R-:W-:-:S03]  /*10ac0*/  SEL R12, R57, R41, !P4 ;  /* 0x00000029390c7207 */ /* 0x000fc60006000000 */
[----:B------:R-:W-:Y:S04]  /*10ad0*/  STL [R1+0x18c], R13 ;  /* 0x00018c0d01007387 */ /* 0x000fe80000100800 */
[----:B------:R-:W4:Y:S04]  /*10ae0*/  LDL.LU R41, [R1+0x12c] ;  /* 0x00012c0001297983 */ /* 0x000f280000300800 */
[----:B------:R0:W-:Y:S01]  /*10af0*/  STL [R1+0x188], R11 ;  /* 0x0001880b01007387 */ /* 0x0001e20000100800 */
[----:B------:R-:W-:-:S03]  /*10b00*/  SEL R9, R57, R9, !P4 ;  /* 0x0000000939097207 */ /* 0x000fc60006000000 */
[----:B------:R-:W-:Y:S01]  /*10b10*/  STL [R1+0x184], R12 ;  /* 0x0001840c01007387 */ /* 0x000fe20000100800 */
[C---:B0-----:R-:W-:Y:S02]  /*10b20*/  SEL R11, R57.reuse, R10, !P4 ;  /* 0x0000000a390b7207 */ /* 0x041fe40006000000 */
[----:B------:R-:W-:-:S03]  /*10b30*/  SEL R10, R57, R3, !P4 ;  /* 0x00000003390a7207 */ /* 0x000fc60006000000 */
[----:B------:R-:W-:Y:S04]  /*10b40*/  STL [R1+0x180], R11 ;  /* 0x0001800b01007387 */ /* 0x000fe80000100800 */
[----:B------:R-:W4:Y:S04]  /*10b50*/  LDL.LU R3, [R1+0x130] ;  /* 0x0001300001037983 */ /* 0x000f280000300800 */
[----:B------:R0:W-:Y:S04]  /*10b60*/  STL [R1+0x17c], R9 ;  /* 0x00017c0901007387 */ /* 0x0001e80000100800 */
[----:B------:R-:W-:Y:S01]  /*10b70*/  STL [R1+0x178], R10 ;  /* 0x0001780a01007387 */ /* 0x000fe20000100800 */
[----:B0-----:R-:W-:-:S02]  /*10b80*/  SEL R9, R57, R8, !P4 ;  /* 0x0000000839097207 */ /* 0x001fc40006000000 */
[----:B------:R-:W-:-:S03]  /*10b90*/  SEL R8, R57, R60, !P4 ;  /* 0x0000003c39087207 */ /* 0x000fc60006000000 */
[----:B------:R-:W-:Y:S04]  /*10ba0*/  STL [R1+0x174], R9 ;  /* 0x0001740901007387 */ /* 0x000fe80000100800 */
[----:B------:R-:W4:Y:S01]  /*10bb0*/  LDL.LU R60, [R1+0x128] ;  /* 0x00012800013c7983 */ /* 0x000f220000300800 */
[----:B------:R-:W-:-:S05]  /*10bc0*/  SEL R7, R57, R7, !P4 ;  /* 0x0000000739077207 */ /* 0x000fca0006000000 */
[----:B------:R0:W-:Y:S04]  /*10bd0*/  STL [R1+0x16c], R7 ;  /* 0x00016c0701007387 */ /* 0x0001e80000100800 */
[----:B------:R-:W-:Y:S01]  /*10be0*/  STL [R1+0x168], R8 ;  /* 0x0001680801007387 */ /* 0x000fe20000100800 */
[C---:B0-----:R-:W-:Y:S02]  /*10bf0*/  SEL R7, R57.reuse, R6, !P4 ;  /* 0x0000000639077207 */ /* 0x041fe40006000000 */
[C---:B------:R-:W-:Y:S02]  /*10c00*/  SEL R6, R57.reuse, R5, !P4 ;  /* 0x0000000539067207 */ /* 0x040fe40006000000 */
[C---:B------:R-:W-:Y:S01]  /*10c10*/  SEL R5, R57.reuse, R58, !P4 ;  /* 0x0000003a39057207 */ /* 0x040fe20006000000 */
[----:B------:R-:W-:Y:S04]  /*10c20*/  STL [R1+0x164], R7 ;  /* 0x0001640701007387 */ /* 0x000fe80000100800 */
[----:B------:R-:W4:Y:S04]  /*10c30*/  LDL.LU R18, [R1+0x104] ;  /* 0x0001040001127983 */ /* 0x000f280000300800 */
[----:B------:R-:W-:Y:S04]  /*10c40*/  STL [R1+0x158], R6 ;  /* 0x0001580601007387 */ /* 0x000fe80000100800 */
[----:B------:R-:W4:Y:S04]  /*10c50*/  LDL.LU R58, [R1+0x100] ;  /* 0x00010000013a7983 */ /* 0x000f280000300800 */
[----:B------:R2:W-:Y:S04]  /*10c60*/  STL [R1+0x154], R5 ;  /* 0x0001540501007387 */ /* 0x0005e80000100800 */
[----:B------:R-:W4:Y:S01]  /*10c70*/  LDL.LU R17, [R1+0xc0] ;  /* 0x0000c00001117983 */ /* 0x000f220000300800 */
[----:B--2---:R-:W-:-:S03]  /*10c80*/  SEL R5, R57, R56, !P4 ;  /* 0x0000003839057207 */ /* 0x004fc60006000000 */
[----:B------:R-:W2:Y:S04]  /*10c90*/  LDL.LU R56, [R1+0xcc] ;  /* 0x0000cc0001387983 */ /* 0x000ea80000300800 */
[----:B------:R3:W-:Y:S02]  /*10ca0*/  STL [R1+0x150], R5 ;  /* 0x0001500501007387 */ /* 0x0007e40000100800 */
[C---:B---3--:R-:W-:Y:S02]  /*10cb0*/  SEL R5, R57.reuse, R4, !P4 ;  /* 0x0000000439057207 */ /* 0x048fe40006000000 */
[----:B------:R-:W3:Y:S04]  /*10cc0*/  LDL.LU R4, [R1+0xf8] ;  /* 0x0000f80001047983 */ /* 0x000ee80000300800 */
[----:B------:R-:W-:Y:S04]  /*10cd0*/  STL [R1+0x14c], R5 ;  /* 0x00014c0501007387 */ /* 0x000fe80000100800 */
[----:B------:R-:W3:Y:S04]  /*10ce0*/  LDL.LU R16, [R1+0xd0] ;  /* 0x0000d00001107983 */ /* 0x000ee80000300800 */
[----:B------:R-:W3:Y:S01]  /*10cf0*/  LDL.LU R15, [R1+0xd8] ;  /* 0x0000d800010f7983 */ /* 0x000ee20000300800 */
[----:B----4-:R-:W-:-:S05]  /*10d00*/  SEL R2, R57, R2, !P4 ;  /* 0x0000000239027207 */ /* 0x010fca0006000000 */
[----:B------:R0:W-:Y:S04]  /*10d10*/  STL [R1+0x148], R2 ;  /* 0x0001480201007387 */ /* 0x0001e80000100800 */
[----:B0-----:R-:W4:Y:S01]  /*10d20*/  LDL.LU R2, [R1+0xf0] ;  /* 0x0000f00001027983 */ /* 0x001f220000300800 */
[----:B------:R-:W-:-:S03]  /*10d30*/  SEL R0, R57, R0, !P4 ;  /* 0x0000000039007207 */ /* 0x000fc60006000000 */
[----:B------:R-:W4:Y:S04]  /*10d40*/  LDL.LU R14, [R1+0xf4] ;  /* 0x0000f400010e7983 */ /* 0x000f280000300800 */
[----:B------:R-:W4:Y:S04]  /*10d50*/  LDL.LU R13, [R1+0xec] ;  /* 0x0000ec00010d7983 */ /* 0x000f280000300800 */
[----:B------:R0:W-:Y:S04]  /*10d60*/  STL [R1+0x144], R0 ;  /* 0x0001440001007387 */ /* 0x0001e80000100800 */
[----:B0-----:R-:W4:Y:S01]  /*10d70*/  LDL.LU R0, [R1+0xe4] ;  /* 0x0000e40001007983 */ /* 0x001f220000300800 */
[----:B------:R-:W-:-:S03]  /*10d80*/  SEL R5, R57, R59, !P4 ;  /* 0x0000003b39057207 */ /* 0x000fc60006000000 */
[----:B------:R-:W4:Y:S04]  /*10d90*/  LDL.LU R12, [R1+0xe8] ;  /* 0x0000e800010c7983 */ /* 0x000f280000300800 */
[----:B------:R-:W4:Y:S04]  /*10da0*/  LDL.LU R11, [R1+0xdc] ;  /* 0x0000dc00010b7983 */ /* 0x000f280000300800 */
[----:B------:R0:W-:Y:S04]  /*10db0*/  STL [R1+0x140], R5 ;  /* 0x0001400501007387 */ /* 0x0001e80000100800 */
[----:B------:R-:W4:Y:S04]  /*10dc0*/  LDL.LU R59, [R1+0xc8] ;  /* 0x0000c800013b7983 */ /* 0x000f280000300800 */
[----:B------:R-:W4:Y:S01]  /*10dd0*/  LDL.LU R10, [R1+0xc4] ;  /* 0x0000c400010a7983 */ /* 0x000f220000300800 */
[----:B0-----:R-:W-:-:S03]  /*10de0*/  SEL R5, R57, R41, !P4 ;  /* 0x0000002939057207 */ /* 0x001fc60006000000 */
[----:B------:R-:W4:Y:S04]  /*10df0*/  LDL.LU R9, [R1+0x74] ;  /* 0x0000740001097983 */ /* 0x000f280000300800 */
[----:B------:R-:W-:Y:S04]  /*10e00*/  STL [R1+0x138], R5 ;  /* 0x0001380501007387 */ /* 0x000fe80000100800 */
[----:B------:R-:W4:Y:S04]  /*10e10*/  LDL.LU R41, [R1+0x80] ;  /* 0x0000800001297983 */ /* 0x000f280000300800 */
[----:B------:R-:W4:Y:S04]  /*10e20*/  LDL.LU R8, [R1+0xb8] ;  /* 0x0000b80001087983 */ /* 0x000f280000300800 */
[----:B------:R-:W4:Y:S01]  /*10e30*/  LDL.LU R7, [R1+0x84] ;  /* 0x0000840001077983 */ /* 0x000f220000300800 */
[----:B------:R-:W-:-:S05]  /*10e40*/  SEL R3, R57, R3, !P4 ;  /* 0x0000000339037207 */ /* 0x000fca0006000000 */
[----:B------:R0:W-:Y:S04]  /*10e50*/  STL [R1+0x130], R3 ;  /* 0x0001300301007387 */ /* 0x0001e80000100800 */
[----:B0-----:R-:W4:Y:S04]  /*10e60*/  LDL.LU R3, [R1+0x88] ;  /* 0x0000880001037983 */ /* 0x001f280000300800 */
[----:B------:R-:W4:Y:S01]  /*10e70*/  LDL.LU R6, [R1+0xa0] ;  /* 0x0000a00001067983 */ /* 0x000f220000300800 */
[----:B------:R-:W-:-:S03]  /*10e80*/  SEL R19, R57, R60, !P4 ;  /* 0x0000003c39137207 */ /* 0x000fc60006000000 */
[----:B------:R-:W4:Y:S04]  /*10e90*/  LDL.LU R5, [R1+0xa4] ;  /* 0x0000a40001057983 */ /* 0x000f280000300800 */
[----:B------:R0:W-:Y:S04]  /*10ea0*/  STL [R1+0x12c], R19 ;  /* 0x00012c1301007387 */ /* 0x0001e80000100800 */
[----:B------:R-:W4:Y:S01]  /*10eb0*/  LDL.LU R60, [R1+0x9c] ;  /* 0x00009c00013c7983 */ /* 0x000f220000300800 */
[C---:B------:R-:W-:Y:S02]  /*10ec0*/  SEL R18, R57.reuse, R18, !P4 ;  /* 0x0000001239127207 */ /* 0x040fe40006000000 */
[----:B0-----:R-:W-:-:S02]  /*10ed0*/  SEL R19, R57, R58, !P4 ;  /* 0x0000003a39137207 */ /* 0x001fc40006000000 */
[----:B------:R-:W4:Y:S04]  /*10ee0*/  LDL.LU R58, [R1+0x90] ;  /* 0x00009000013a7983 */ /* 0x000f280000300800 */
[----:B------:R0:W-:Y:S04]  /*10ef0*/  STL [R1+0x128], R18 ;  /* 0x0001281201007387 */ /* 0x0001e80000100800 */
[----:B------:R-:W-:Y:S01]  /*10f00*/  STL [R1+0x124], R19 ;  /* 0x0001241301007387 */ /* 0x000fe20000100800 */
[C---:B0-----:R-:W-:Y:S02]  /*10f10*/  SEL R18, R57.reuse, R17, !P4 ;  /* 0x0000001139127207 */ /* 0x041fe40006000000 */
[----:B--2---:R-:W-:-:S02]  /*10f20*/  SEL R17, R57, R56, !P4 ;  /* 0x0000003839117207 */ /* 0x004fc40006000000 */
[----:B------:R-:W2:Y:S04]  /*10f30*/  LDL.LU R56, [R1+0x98] ;  /* 0x0000980001387983 */ /* 0x000ea80000300800 */
[----:B------:R3:W-:Y:S04]  /*10f40*/  STL [R1+0x120], R18 ;  /* 0x0001201201007387 */ /* 0x0007e80000100800 */
[----:B------:R0:W-:Y:S01]  /*10f50*/  STL [R1+0x11c], R17 ;  /* 0x00011c1101007387 */ /* 0x0001e20000100800 */
[----:B---3--:R-:W-:-:S03]  /*10f60*/  SEL R18, R57, R4, !P4 ;  /* 0x0000000439127207 */ /* 0x008fc60006000000 */
[----:B------:R-:W3:Y:S01]  /*10f70*/  LDL.LU R4, [R1+0x8c] ;  /* 0x00008c0001047983 */ /* 0x000ee20000300800 */
[----:B0-----:R-:W-:-:S03]  /*10f80*/  SEL R17, R57, R16, !P4 ;  /* 0x0000001039117207 */ /* 0x001fc60006000000 */
[----:B------:R-:W-:Y:S01]  /*10f90*/  STL [R1+0x104], R18 ;  /* 0x0001041201007387 */ /* 0x000fe20000100800 */
[----:B------:R-:W-:-:S03]  /*10fa0*/  SEL R15, R57, R15, !P4 ;  /* 0x0000000f390f7207 */ /* 0x000fc60006000000 */
[----:B------:R-:W-:Y:S01]  /*10fb0*/  STL [R1+0x100], R17 ;  /* 0x0001001101007387 */ /* 0x000fe20000100800 */
[----:B----4-:R-:W-:-:S03]  /*10fc0*/  SEL R16, R57, R2, !P4 ;  /* 0x0000000239107207 */ /* 0x010fc60006000000 */
[----:B------:R-:W4:Y:S04]  /*10fd0*/  LDL.LU R2, [R1+0x7c] ;  /* 0x00007c0001027983 */ /* 0x000f280000300800 */
[----:B------:R0:W-:Y:S01]  /*10fe0*/  STL [R1+0xfc], R15 ;  /* 0x0000fc0f01007387 */ /* 0x0001e20000100800 */
[----:B------:R-:W-:-:S03]  /*10ff0*/  SEL R13, R57, R13, !P4 ;  /* 0x0000000d390d7207 */ /* 0x000fc60006000000 */
[----:B------:R-:W-:Y:S01]  /*11000*/  STL [R1+0xf8], R16 ;  /* 0x0000f81001007387 */ /* 0x000fe20000100800 */
[----:B0-----:R-:W-:-:S05]  /*11010*/  SEL R15, R57, R14, !P4 ;  /* 0x0000000e390f7207 */ /* 0x001fca0006000000 */
        /* <DEDUP_REMOVED lines=28> */
[----:B------:R-:W-:Y:S01]  /*111e0*/  STL [R1+0xb8], R7 ;  /* 0x0000b80701007387 */ /* 0x000fe20000100800 */
[----:B------:R-:W-:-:S03]  /*111f0*/  SEL R5, R57, R60, !P4 ;  /* 0x0000003c39057207 */ /* 0x000fc60006000000 */
[----:B------:R-:W4:Y:S04]  /*11200*/  LDL.LU R18, [R1+0x54] ;  /* 0x0000540001127983 */ /* 0x000f280000300800 */
[----:B------:R-:W-:Y:S04]  /*11210*/  STL [R1+0xa4], R6 ;  /* 0x0000a40601007387 */ /* 0x000fe80000100800 */
[----:B------:R-:W4:Y:S04]  /*11220*/  LDL.LU R60, [R1+0x5c] ;  /* 0x00005c00013c7983 */ /* 0x000f280000300800 */
[----:B------:R0:W-:Y:S04]  /*11230*/  STL [R1+0xa0], R5 ;  /* 0x0000a00501007387 */ /* 0x0001e80000100800 */
[----:B------:R-:W4:Y:S01]  /*11240*/  LDL.LU R17, [R1+0x64] ;  /* 0x0000640001117983 */ /* 0x000f220000300800 */
[----:B0-----:R-:W-:-:S03]  /*11250*/  SEL R5, R57, R58, !P4 ;  /* 0x0000003a39057207 */ /* 0x001fc60006000000 */
[----:B------:R-:W4:Y:S04]  /*11260*/  LDL.LU R58, [R1+0x220] ;  /* 0x00022000013a7983 */ /* 0x000f280000300800 */
[----:B------:R2:W-:Y:S02]  /*11270*/  STL [R1+0x9c], R5 ;  /* 0x00009c0501007387 */ /* 0x0005e40000100800 */
[C---:B--2---:R-:W-:Y:S02]  /*11280*/  SEL R5, R57.reuse, R56, !P4 ;  /* 0x0000003839057207 */ /* 0x044fe40006000000 */
[----:B------:R-:W2:Y:S04]  /*11290*/  LDL.LU R56, [R1+0x60] ;  /* 0x0000600001387983 */ /* 0x000ea80000300800 */
[----:B------:R-:W-:Y:S04]  /*112a0*/  STL [R1+0x98], R5 ;  /* 0x0000980501007387 */ /* 0x000fe80000100800 */
[----:B------:R-:W2:Y:S04]  /*112b0*/  LDL.LU R16, [R1+0x214] ;  /* 0x0002140001107983 */ /* 0x000ea80000300800 */
[----:B------:R-:W2:Y:S01]  /*112c0*/  LDL.LU R15, [R1+0x21c] ;  /* 0x00021c00010f7983 */ /* 0x000ea20000300800 */
[----:B---3--:R-:W-:-:S05]  /*112d0*/  SEL R4, R57, R4, !P4 ;  /* 0x0000000439047207 */ /* 0x008fca0006000000 */
[----:B------:R0:W-:Y:S04]  /*112e0*/  STL [R1+0x90], R4 ;  /* 0x0000900401007387 */ /* 0x0001e80000100800 */
[----:B------:R-:W3:Y:S04]  /*112f0*/  LDL.LU R6, [R1+0x210] ;  /* 0x0002100001067983 */ /* 0x000ee80000300800 */
[----:B------:R-:W3:Y:S04]  /*11300*/  LDL.LU R14, [R1+0x208] ;  /* 0x00020800010e7983 */ /* 0x000ee80000300800 */
[----:B------:R-:W3:Y:S01]  /*11310*/  LDL.LU R13, [R1+0x204] ;  /* 0x00020400010d7983 */ /* 0x000ee20000300800 */
[----:B----4-:R-:W-:-:S05]  /*11320*/  SEL R2, R57, R2, !P4 ;  /* 0x0000000239027207 */ /* 0x010fca0006000000 */
[----:B------:R-:W-:Y:S04]  /*11330*/  STL [R1+0x8c], R2 ;  /* 0x00008c0201007387 */ /* 0x000fe80000100800 */
[----:B0-----:R-:W4:Y:S04]  /*11340*/  LDL.LU R4, [R1+0x1a8] ;  /* 0x0001a80001047983 */ /* 0x001f280000300800 */
        /* <DEDUP_REMOVED lines=19> */
[----:B0-----:R-:W4:Y:S01]  /*11480*/  LDL.LU R3, [R1+0x198] ;  /* 0x0001980001037983 */ /* 0x001f220000300800 */
[----:B------:R-:W-:-:S03]  /*11490*/  SEL R19, R57, R60, !P4 ;  /* 0x0000003c39137207 */ /* 0x000fc60006000000 */
[----:B------:R-:W4:Y:S01]  /*114a0*/  LDL.LU R60, [R1+0x170] ;  /* 0x00017000013c7983 */ /* 0x000f220000300800 */
[----:B------:R-:W-:-:S05]  /*114b0*/  SEL R18, R57, R18, !P4 ;  /* 0x0000001239127207 */ /* 0x000fca0006000000 */
[----:B------:R0:W-:Y:S04]  /*114c0*/  STL [R1+0x78], R18 ;  /* 0x0000781201007387 */ /* 0x0001e80000100800 */
[----:B------:R-:W-:Y:S01]  /*114d0*/  STL [R1+0x74], R19 ;  /* 0x0000741301007387 */ /* 0x000fe20000100800 */
[C---:B0-----:R-:W-:Y:S02]  /*114e0*/  SEL R18, R57.reuse, R17, !P4 ;  /* 0x0000001139127207 */ /* 0x041fe40006000000 */
[C---:B------:R-:W-:Y:S02]  /*114f0*/  SEL R17, R57.reuse, R58, !P4 ;  /* 0x0000003a39117207 */ /* 0x040fe40006000000 */
[----:B------:R-:W4:Y:S04]  /*11500*/  LDL.LU R58, [R1+0x160] ;  /* 0x00016000013a7983 */ /* 0x000f280000300800 */
[----:B------:R2:W-:Y:S04]  /*11510*/  STL [R1+0x6c], R18 ;  /* 0x00006c1201007387 */ /* 0x0005e80000100800 */
[----:B------:R0:W-:Y:S01]  /*11520*/  STL [R1+0x64], R17 ;  /* 0x0000641101007387 */ /* 0x0001e20000100800 */
[----:B--2---:R-:W-:-:S03]  /*11530*/  SEL R18, R57, R56, !P4 ;  /* 0x0000003839127207 */ /* 0x004fc60006000000 */
[----:B------:R-:W2:Y:S01]  /*11540*/  LDL.LU R56, [R1+0x15c] ;  /* 0x00015c0001387983 */ /* 0x000ea20000300800 */
[----:B0-----:R-:W-:-:S03]  /*11550*/  SEL R17, R57, R16, !P4 ;  /* 0x0000001039117207 */ /* 0x001fc60006000000 */
[----:B------:R-:W-:Y:S01]  /*11560*/  STL [R1+0x60], R18 ;  /* 0x0000601201007387 */ /* 0x000fe20000100800 */
[----:B------:R-:W-:-:S03]  /*11570*/  SEL R15, R57, R15, !P4 ;  /* 0x0000000f390f7207 */ /* 0x000fc60006000000 */
[----:B------:R-:W-:Y:S01]  /*11580*/  STL [R1+0x5c], R17 ;  /* 0x00005c1101007387 */ /* 0x000fe20000100800 */
[----:B---3--:R-:W-:-:S03]  /*11590*/  SEL R16, R57, R6, !P4 ;  /* 0x0000000639107207 */ /* 0x008fc60006000000 */
[----:B------:R-:W3:Y:S04]  /*115a0*/  LDL.LU R6, [R1+0x13c] ;  /* 0x00013c0001067983 */ /* 0x000ee80000300800 */
[----:B------:R0:W-:Y:S01]  /*115b0*/  STL [R1+0x54], R15 ;  /* 0x0000540f01007387 */ /* 0x0001e20000100800 */
[----:B------:R-:W-:-:S03]  /*115c0*/  SEL R13, R57, R13, !P4 ;  /* 0x0000000d390d7207 */ /* 0x000fc60006000000 */
[----:B------:R-:W-:Y:S01]  /*115d0*/  STL [R1+0x50], R16 ;  /* 0x0000501001007387 */ /* 0x000fe20000100800 */
[----:B0-----:R-:W-:-:S05]  /*115e0*/  SEL R15, R57, R14, !P4 ;  /* 0x0000000e390f7207 */ /* 0x001fca0006000000 */
        /* <DEDUP_REMOVED lines=17> */
[----:B------:R0:W-:Y:S04]  /*11700*/  STL [R1+0x1c], R9 ;  /* 0x00001c0901007387 */ /* 0x0001e80000100800 */
[----:B------:R-:W-:Y:S01]  /*11710*/  STL [R1+0x18], R10 ;  /* 0x0000180a01007387 */ /* 0x000fe20000100800 */
[C---:B0-----:R-:W-:Y:S02]  /*11720*/  SEL R9, R57.reuse, R8, !P4 ;  /* 0x0000000839097207 */ /* 0x041fe40006000000 */
[----:B------:R-:W-:-:S03]  /*11730*/  SEL R8, R57, R7, !P4 ;  /* 0x0000000739087207 */ /* 0x000fc60006000000 */
[----:B------:R-:W-:Y:S01]  /*11740*/  STL [R1+0x14], R9 ;  /* 0x0000140901007387 */ /* 0x000fe20000100800 */
[----:B------:R-:W-:-:S03]  /*11750*/  SEL R7, R57, R5, !P4 ;  /* 0x0000000539077207 */ /* 0x000fc60006000000 */
[----:B------:R-:W4:Y:S04]  /*11760*/  LDL.LU R5, [R1+0x110] ;  /* 0x0001100001057983 */ /* 0x000f280000300800 */
[----:B------:R0:W-:Y:S04]  /*11770*/  STL [R1+0x10], R8 ;  /* 0x0000100801007387 */ /* 0x0001e80000100800 */
[----:B------:R1:W-:Y:S01]  /*11780*/  STL [R1+0xc], R7 ;  /* 0x00000c0701007387 */ /* 0x0003e20000100800 */
[C---:B0-----:R-:W-:Y:S02]  /*11790*/  SEL R8, R57.reuse, R59, !P4 ;  /* 0x0000003b39087207 */ /* 0x041fe40006000000 */
[----:B-1----:R-:W-:-:S03]  /*117a0*/  SEL R7, R57, R41, !P4 ;  /* 0x0000002939077207 */ /* 0x002fc60006000000 */
[----:B------:R-:W-:Y:S01]  /*117b0*/  STL [R1+0x8], R8 ;  /* 0x0000080801007387 */ /* 0x000fe20000100800 */
[----:B------:R-:W-:-:S03]  /*117c0*/  SEL R41, R57, R3, !P4 ;  /* 0x0000000339297207 */ /* 0x000fc60006000000 */
[----:B------:R-:W4:Y:S04]  /*117d0*/  LDL.LU R3, [R1+0x34] ;  /* 0x0000340001037983 */ /* 0x000f280000300800 */
[----:B------:R0:W-:Y:S04]  /*117e0*/  STL [R1+0x4], R7 ;  /* 0x0000040701007387 */ /* 0x0001e80000100800 */
[----:B------:R-:W-:Y:S01]  /*117f0*/  STL [R1+0x1438], R41 ;  /* 0x0014382901007387 */ /* 0x000fe20000100800 */
[----:B------:R-:W-:-:S03]  /*11800*/  SEL R59, R57, R60, !P4 ;  /* 0x0000003c393b7207 */ /* 0x000fc60006000000 */
[----:B------:R-:W4:Y:S04]  /*11810*/  LDL.LU R60, [R1+0x10c] ;  /* 0x00010c00013c7983 */ /* 0x000f280000300800 */
[----:B------:R-:W-:Y:S01]  /*11820*/  STL [R1+0x143c], R59 ;  /* 0x00143c3b01007387 */ /* 0x000fe20000100800 */
[----:B------:R-:W-:-:S05]  /*11830*/  SEL R58, R57, R58, !P4 ;  /* 0x0000003a393a7207 */ /* 0x000fca0006000000 */
[----:B------:R-:W-:Y:S04]  /*11840*/  STL [R1+0x1440], R58 ;  /* 0x0014403a01007387 */ /* 0x000fe80000100800 */
[----:B------:R-:W4:Y:S04]  /*11850*/  LDL.LU R18, [R1+0x40] ;  /* 0x0000400001127983 */ /* 0x000f280000300800 */
[----:B------:R-:W4:Y:S01]  /*11860*/  LDL.LU R19, [R1+0x108] ;  /* 0x0001080001137983 */ /* 0x000f220000300800 */
[----:B--2---:R-:W-:-:S05]  /*11870*/  SEL R56, R57, R56, !P4 ;  /* 0x0000003839387207 */ /* 0x004fca0006000000 */
[----:B------:R-:W-:Y:S04]  /*11880*/  STL [R1+0x1444], R56 ;  /* 0x0014443801007387 */ /* 0x000fe80000100800 */
[----:B------:R-:W2:Y:S04]  /*11890*/  LDL.LU R20, [R1+0x94] ;  /* 0x0000940001147983 */ /* 0x000ea80000300800 */
[----:B------:R-:W2:Y:S01]  /*118a0*/  LDL.LU R21, [R1+0xac] ;  /* 0x0000ac0001157983 */ /* 0x000ea20000300800 */
[----:B---3--:R-:W-:-:S05]  /*118b0*/  SEL R11, R57, R6, !P4 ;  /* 0x00000006390b7207 */ /* 0x008fca0006000000 */
[----:B------:R-:W-:Y:S04]  /*118c0*/  STL [R1+0x1448], R11 ;  /* 0x0014480b01007387 */ /* 0x000fe80000100800 */
[----:B------:R-:W3:Y:S04]  /*118d0*/  LDL.LU R22, [R1+0xe0] ;  /* 0x0000e00001167983 */ /* 0x000ee80000300800 */
[----:B------:R-:W3:Y:S01]  /*118e0*/  LDL.LU R10, [R1+0xd4] ;  /* 0x0000d400010a7983 */ /* 0x000ee20000300800 */
[----:B----4-:R-:W-:-:S05]  /*118f0*/  SEL R12, R57, R4, !P4 ;  /* 0x00000004390c7207 */ /* 0x010fca0006000000 */
[----:B------:R-:W-:Y:S04]  /*11900*/  STL [R1+0x144c], R12 ;  /* 0x00144c0c01007387 */ /* 0x000fe80000100800 */
[----:B------:R-:W4:Y:S01]  /*11910*/  LDL.LU R9, [R1+0xb0] ;  /* 0x0000b00001097983 */ /* 0x000f220000300800 */
[----:B------:R-:W-:-:S03]  /*11920*/  SEL R13, R57, R0, !P4 ;  /* 0x00000000390d7207 */ /* 0x000fc60006000000 */
[----:B------:R-:W4:Y:S04]  /*11930*/  LDL.LU R0, [R1+0xb4] ;  /* 0x0000b40001007983 */ /* 0x000f280000300800 */
[----:B------:R-:W-:Y:S01]  /*11940*/  STL [R1+0x1450], R13 ;  /* 0x0014500d01007387 */ /* 0x000fe20000100800 */
[----:B------:R-:W-:-:S03]  /*11950*/  SEL R14, R57, R2, !P4 ;  /* 0x00000002390e7207 */ /* 0x000fc60006000000 */
[----:B------:R-:W4:Y:S04]  /*11960*/  LDL.LU R2, [R1+0xbc] ;  /* 0x0000bc0001027983 */ /* 0x000f280000300800 */
[----:B------:R-:W4:Y:S04]  /*11970*/  LDL.LU R4, [R1+0xa8] ;  /* 0x0000a80001047983 */ /* 0x000f280000300800 */
[----:B------:R-:W-:Y:S01]  /*11980*/  STL [R1+0x1454], R14 ;  /* 0x0014540e01007387 */ /* 0x000fe20000100800 */
[----:B------:R-:W-:-:S03]  /*11990*/  SEL R15, R57, R5, !P4 ;  /* 0x00000005390f7207 */ /* 0x000fc60006000000 */
[----:B------:R-:W4:Y:S04]  /*119a0*/  LDL.LU R5, [R1+0x48] ;  /* 0x0000480001057983 */ /* 0x000f280000300800 */
[----:B------:R-:W4:Y:S04]  /*119b0*/  LDL.LU R6, [R1+0x68] ;  /* 0x0000680001067983 */ /* 0x000f280000300800 */
[----:B------:R-:W-:Y:S04]  /*119c0*/  STL [R1+0x1458], R15 ;  /* 0x0014580f01007387 */ /* 0x000fe80000100800 */
[----:B0-----:R-:W4:Y:S04]  /*119d0*/  LDL.LU R7, [R1+0x70] ;  /* 0x0000700001077983 */ /* 0x001f280000300800 */
[----:B------:R-:W4:Y:S01]  /*119e0*/  LDL.LU R8, [R1+0x58] ;  /* 0x0000580001087983 */ /* 0x000f220000300800 */
[----:B------:R-:W-:-:S05]  /*119f0*/  SEL R16, R57, R3, !P4 ;  /* 0x0000000339107207 */ /* 0x000fca0006000000 */
[----:B------:R-:W-:Y:S04]  /*11a00*/  STL [R1+0x145c], R16 ;  /* 0x00145c1001007387 */ /* 0x000fe80000100800 */
[----:B------:R-:W4:Y:S01]  /*11a10*/  LDL.LU R3, [R1+0x3c] ;  /* 0x00003c0001037983 */ /* 0x000f220000300800 */
[----:B------:R-:W-:-:S03]  /*11a20*/  SEL R17, R57, R60, !P4 ;  /* 0x0000003c39117207 */ /* 0x000fc60006000000 */
[----:B------:R-:W4:Y:S04]  /*11a30*/  LDL.LU R60, [R1+0x38] ;  /* 0x00003800013c7983 */ /* 0x000f280000300800 */
[----:B------:R-:W-:Y:S01]  /*11a40*/  STL [R1+0x1460], R17 ;  /* 0x0014601101007387 */ /* 0x000fe20000100800 */
[C---:B------:R-:W-:Y:S02]  /*11a50*/  SEL R18, R57.reuse, R18, !P4 ;  /* 0x0000001239127207 */ /* 0x040fe40006000000 */
[----:B------:R-:W-:-:S03]  /*11a60*/  SEL R19, R57, R19, !P4 ;  /* 0x0000001339137207 */ /* 0x000fc60006000000 */
[----:B------:R-:W-:Y:S04]  /*11a70*/  STL [R1+0x1464], R18 ;  /* 0x0014641201007387 */ /* 0x000fe80000100800 */
[----:B------:R-:W-:Y:S01]  /*11a80*/  STL [R1+0x1468], R19 ;  /* 0x0014681301007387 */ /* 0x000fe20000100800 */
[C---:B--2---:R-:W-:Y:S02]  /*11a90*/  SEL R20, R57.reuse, R20, !P4 ;  /* 0x0000001439147207 */ /* 0x044fe40006000000 */
[----:B------:R-:W-:-:S03]  /*11aa0*/  SEL R21, R57, R21, !P4 ;  /* 0x0000001539157207 */ /* 0x000fc60006000000 */
[----:B------:R-:W-:Y:S04]  /*11ab0*/  STL [R1+0x146c], R20 ;  /* 0x00146c1401007387 */ /* 0x000fe80000100800 */
[----:B------:R-:W-:Y:S01]  /*11ac0*/  STL [R1+0x1470], R21 ;  /* 0x0014701501007387 */ /* 0x000fe20000100800 */
[C---:B---3--:R-:W-:Y:S02]  /*11ad0*/  SEL R22, R57.reuse, R22, !P4 ;  /* 0x0000001639167207 */ /* 0x048fe40006000000 */
[----:B------:R-:W-:-:S03]  /*11ae0*/  SEL R23, R57, R10, !P4 ;  /* 0x0000000a39177207 */ /* 0x000fc60006000000 */
[----:B------:R-:W-:Y:S04]  /*11af0*/  STL [R1+0x1474], R22 ;  /* 0x0014741601007387 */ /* 0x000fe80000100800 */
[----:B------:R-:W-:Y:S01]  /*11b00*/  STL [R1+0x1478], R23 ;  /* 0x0014781701007387 */ /* 0x000fe20000100800 */
[----:B----4-:R-:W-:-:S05]  /*11b10*/  SEL R24, R57, R9, !P4 ;  /* 0x0000000939187207 */ /* 0x010fca0006000000 */
[----:B------:R0:W-:Y:S01]  /*11b20*/  STL [R1+0x147c], R24 ;  /* 0x00147c1801007387 */ /* 0x0001e20000100800 */
[----:B------:R-:W-:-:S05]  /*11b30*/  SEL R0, R57, R0, !P4 ;  /* 0x0000000039007207 */ /* 0x000fca0006000000 */
[----:B------:R1:W-:Y:S01]  /*11b40*/  STL [R1+0x1480], R0 ;  /* 0x0014800001007387 */ /* 0x0003e20000100800 */
[C---:B------:R-:W-:Y:S02]  /*11b50*/  SEL R2, R57.reuse, R2, !P4 ;  /* 0x0000000239027207 */ /* 0x040fe40006000000 */
[----:B------:R-:W-:-:S03]  /*11b60*/  SEL R4, R57, R4, !P4 ;  /* 0x0000000439047207 */ /* 0x000fc60006000000 */
[----:B------:R-:W-:Y:S04]  /*11b70*/  STL [R1+0x1484], R2 ;  /* 0x0014840201007387 */ /* 0x000fe80000100800 */
[----:B------:R-:W-:Y:S01]  /*11b80*/  STL [R1+0x1488], R4 ;  /* 0x0014880401007387 */ /* 0x000fe20000100800 */
[C---:B------:R-:W-:Y:S02]  /*11b90*/  SEL R5, R57.reuse, R5, !P4 ;  /* 0x0000000539057207 */ /* 0x040fe40006000000 */
[----:B------:R-:W-:-:S03]  /*11ba0*/  SEL R6, R57, R6, !P4 ;  /* 0x0000000639067207 */ /* 0x000fc60006000000 */
[----:B------:R-:W-:Y:S01]  /*11bb0*/  STL [R1+0x148c], R5 ;  /* 0x00148c0501007387 */ /* 0x000fe20000100800 */
[----:B------:R-:W-:-:S03]  /*11bc0*/  SEL R7, R57, R7, !P4 ;  /* 0x0000000739077207 */ /* 0x000fc60006000000 */
[----:B------:R-:W-:Y:S01]  /*11bd0*/  STL [R1+0x1490], R6 ;  /* 0x0014900601007387 */ /* 0x000fe20000100800 */
[----:B------:R-:W-:-:S03]  /*11be0*/  SEL R8, R57, R8, !P4 ;  /* 0x0000000839087207 */ /* 0x000fc60006000000 */
[----:B------:R-:W-:Y:S04]  /*11bf0*/  STL [R1+0x1494], R7 ;  /* 0x0014940701007387 */ /* 0x000fe80000100800 */
[----:B------:R-:W-:Y:S01]  /*11c00*/  STL [R1+0x1498], R8 ;  /* 0x0014980801007387 */ /* 0x000fe20000100800 */
[----:B------:R-:W-:-:S05]  /*11c10*/  SEL R9, R57, R3, !P4 ;  /* 0x0000000339097207 */ /* 0x000fca0006000000 */
[----:B------:R-:W-:Y:S01]  /*11c20*/  STL [R1+0x149c], R9 ;  /* 0x00149c0901007387 */ /* 0x000fe20000100800 */
[----:B------:R-:W-:-:S05]  /*11c30*/  SEL R10, R57, R60, !P4 ;  /* 0x0000003c390a7207 */ /* 0x000fca0006000000 */
[----:B------:R-:W-:Y:S04]  /*11c40*/  STL [R1+0x14a0], R10 ;  /* 0x0014a00a01007387 */ /* 0x000fe80000100800 */
[----:B0-----:R-:W2:Y:S04]  /*11c50*/  LDL.LU R24, [R1+0x224] ;  /* 0x0002240001187983 */ /* 0x001ea80000300800 */
[----:B------:R-:W3:Y:S04]  /*11c60*/  LDL.LU R23, [R1+0x22c] ;  /* 0x00022c0001177983 */ /* 0x000ee80000300800 */
        /* <DEDUP_REMOVED lines=9> */
[----:B------:R-:W2:Y:S04]  /*11d00*/  LDL.LU R19, [R1+0x254] ;  /* 0x0002540001137983 */ /* 0x000ea80000300800 */
        /* <DEDUP_REMOVED lines=10> */
[----:B------:R-:W4:Y:S01]  /*11db0*/  LDL.LU R41, [R1+0x280] ;  /* 0x0002800001297983 */ /* 0x000f220000300800 */
[----:B------:R-:W-:-:S05]  /*11dc0*/  IMAD R27, R42, UR10, RZ ;  /* 0x0000000a2a1b7c24 */ /* 0x000fca000f8e02ff */
[----:B------:R-:W-:-:S05]  /*11dd0*/  LEA R3, P2, R27, UR12, 0x1 ;  /* 0x0000000c1b037c11 */ /* 0x000fca000f8408ff */
[----:B------:R-:W-:Y:S04]  /*11de0*/  STL [R1+0x9e0], R3 ;  /* 0x0009e00301007387 */ /* 0x000fe80000100800 */
[----:B------:R2:W-:Y:S04]  /*11df0*/  STL [R1+0x13fc], R3 ;  /* 0x0013fc0301007387 */ /* 0x0005e80000100800 */
[----:B------:R-:W4:Y:S01]  /*11e00*/  LDL.LU R59, [R1+0x284] ;  /* 0x00028400013b7983 */ /* 0x000f220000300800 */
[----:B------:R-:W-:Y:S02]  /*11e10*/  IMAD R26, R55, UR10, RZ ;  /* 0x0000000a371a7c24 */ /* 0x000fe4000f8e02ff */
[----:B------:R-:W-:-:S03]  /*11e20*/  @!P1 IMAD.MOV R29, RZ, RZ, -R29 ;  /* 0x000000ffff1d9224 */ /* 0x000fc600078e0a1d */
[C---:B------:R-:W-:Y:S01]  /*11e30*/  LEA R60, P1, R26.reuse, UR12, 0x1 ;  /* 0x0000000c1a3c7c11 */ /* 0x040fe2000f8208ff */
[----:B------:R-:W-:Y:S01]  /*11e40*/  IMAD R25, R61, UR5, RZ ;  /* 0x000000053d197c24 */ /* 0x000fe2000f8e02ff */
[----:B-1----:R-:W-:Y:S02]  /*11e50*/  LEA.HI.X.SX32 R0, R27, UR13, 0x1, P2 ;  /* 0x0000000d1b007c11 */ /* 0x002fe400090f0eff */
[----:B------:R-:W-:-:S03]  /*11e60*/  LEA.HI.X.SX32 R61, R26, UR13, 0x1, P1 ;  /* 0x0000000d1a3d7c11 */ /* 0x000fc600088f0eff */
[----:B------:R3:W-:Y:S04]  /*11e70*/  STL [R1+0x9dc], R0 ;  /* 0x0009dc0001007387 */ /* 0x0007e80000100800 */
[----:B------:R-:W-:Y:S04]  /*11e80*/  STL.64 [R1+0x968], R60 ;  /* 0x0009683c01007387 */ /* 0x000fe80000100a00 */
[----:B------:R-:W-:Y:S04]  /*11e90*/  STL [R1+0x1404], R60 ;  /* 0x0014043c01007387 */ /* 0x000fe80000100800 */
[----:B------:R-:W-:Y:S01]  /*11ea0*/  STL [R1+0x1400], R61 ;  /* 0x0014003d01007387 */ /* 0x000fe20000100800 */
[----:B--2---:R-:W-:-:S02]  /*11eb0*/  IMAD R3, R19, UR6, RZ ;  /* 0x0000000613037c24 */ /* 0x004fc4000f8e02ff */
[----:B---3--:R-:W-:-:S03]  /*11ec0*/  IMAD R0, R18, UR6, RZ ;  /* 0x0000000612007c24 */ /* 0x008fc6000f8e02ff */
[----:B------:R0:W-:Y:S01]  /*11ed0*/  STL [R1+0x34], R3 ;  /* 0x0000340301007387 */ /* 0x0001e20000100800 */
[----:B----4-:R-:W-:-:S03]  /*11ee0*/  IMAD R2, R17, UR6, RZ ;  /* 0x0000000611027c24 */ /* 0x010fc6000f8e02ff */
[----:B------:R1:W-:Y:S01]  /*11ef0*/  STL [R1+0x38], R0 ;  /* 0x0000380001007387 */ /* 0x0003e20000100800 */
[----:B0-----:R-:W-:-:S03]  /*11f00*/  IMAD R3, R16, UR6, RZ ;  /* 0x0000000610037c24 */ /* 0x001fc6000f8e02ff */
[----:B------:R0:W-:Y:S01]  /*11f10*/  STL [R1+0x3c], R2 ;  /* 0x00003c0201007387 */ /* 0x0001e20000100800 */
[----:B-1----:R-:W-:-:S03]  /*11f20*/  IMAD R0, R15, UR6, RZ ;  /* 0x000000060f007c24 */ /* 0x002fc6000f8e02ff */
[----:B------:R1:W-:Y:S01]  /*11f30*/  STL [R1+0x40], R3 ;  /* 0x0000400301007387 */ /* 0x0003e20000100800 */
[----:B0-----:R-:W-:-:S03]  /*11f40*/  IMAD R2, R14, UR6, RZ ;  /* 0x000000060e027c24 */ /* 0x001fc6000f8e02ff */
[----:B------:R0:W-:Y:S01]  /*11f50*/  STL [R1+0x48], R0 ;  /* 0x0000480001007387 */ /* 0x0001e20000100800 */
[----:B-1----:R-:W-:-:S03]  /*11f60*/  IMAD R3, R13, UR6, RZ ;  /* 0x000000060d037c24 */ /* 0x002fc6000f8e02ff */
[----:B------:R1:W-:Y:S04]  /*11f70*/  STL [R1+0x58], R2 ;  /* 0x0000580201007387 */ /* 0x0003e80000100800 */
[----:B------:R2:W-:Y:S01]  /*11f80*/  STL [R1+0x68], R3 ;  /* 0x0000680301007387 */ /* 0x0005e20000100800 */
[----:B0-----:R-:W-:Y:S02]  /*11f90*/  IMAD R0, R12, UR6, RZ ;  /* 0x000000060c007c24 */ /* 0x001fe4000f8e02ff */
[----:B-1----:R-:W-:-:S03]  /*11fa0*/  IMAD R2, R11, UR6, RZ ;  /* 0x000000060b027c24 */ /* 0x002fc6000f8e02ff */
[----:B------:R-:W-:Y:S01]  /*11fb0*/  STL [R1+0x70], R0 ;  /* 0x0000700001007387 */ /* 0x000fe20000100800 */
[----:B--2---:R-:W-:-:S03]  /*11fc0*/  IMAD R3, R56, UR6, RZ ;  /* 0x0000000638037c24 */ /* 0x004fc6000f8e02ff */
[----:B------:R0:W-:Y:S04]  /*11fd0*/  STL [R1+0x94], R2 ;  /* 0x0000940201007387 */ /* 0x0001e80000100800 */
[----:B------:R-:W-:Y:S01]  /*11fe0*/  STL [R1+0xa8], R3 ;  /* 0x0000a80301007387 */ /* 0x000fe20000100800 */
[----:B0-----:R-:W-:-:S03]  /*11ff0*/  IMAD R2, R41, UR6, RZ ;  /* 0x0000000629027c24 */ /* 0x001fc6000f8e02ff */
[----:B------:R-:W2:Y:S01]  /*12000*/  LDL.LU R41, [R1+0x288] ;  /* 0x0002880001297983 */ /* 0x000ea20000300800 */
[----:B------:R-:W-:-:S05]  /*12010*/  IMAD R0, R58, UR6, RZ ;  /* 0x000000063a007c24 */ /* 0x000fca000f8e02ff */
[----:B------:R0:W-:Y:S04]  /*12020*/  STL [R1+0xac], R0 ;  /* 0x0000ac0001007387 */ /* 0x0001e80000100800 */
[----:B------:R1:W-:Y:S04]  /*12030*/  STL [R1+0xb0], R2 ;  /* 0x0000b00201007387 */ /* 0x0003e80000100800 */
[----:B------:R-:W3:Y:S01]  /*12040*/  LDL.LU R61, [R1+0x28c] ;  /* 0x00028c00013d7983 */ /* 0x000ee20000300800 */
[----:B0-----:R-:W-:-:S03]  /*12050*/  IMAD R0, R59, UR6, RZ ;  /* 0x000000063b007c24 */ /* 0x001fc6000f8e02ff */
[----:B------:R-:W4:Y:S04]  /*12060*/  LDL.LU R60, [R1+0x290] ;  /* 0x00029000013c7983 */ /* 0x000f280000300800 */
[----:B------:R0:W-:Y:S04]  /*12070*/  STL [R1+0xb4], R0 ;  /* 0x0000b40001007387 */ /* 0x0001e80000100800 */
[----:B------:R-:W4:Y:S04]  /*12080*/  LDL.LU R3, [R1+0x294] ;  /* 0x0002940001037983 */ /* 0x000f280000300800 */
[----:B------:R-:W4:Y:S04]  /*12090*/  LDL.LU R10, [R1+0x298] ;  /* 0x00029800010a7983 */ /* 0x000f280000300800 */
[----:B------:R-:W4:Y:S04]  /*120a0*/  LDL.LU R9, [R1+0x29c] ;  /* 0x00029c0001097983 */ /* 0x000f280000300800 */
[----:B------:R-:W4:Y:S04]  /*120b0*/  LDL.LU R8, [R1+0x2a0] ;  /* 0x0002a00001087983 */ /* 0x000f280000300800 */
[----:B------:R-:W4:Y:S04]  /*120c0*/  LDL.LU R7, [R1+0x2a4] ;  /* 0x0002a40001077983 */ /* 0x000f280000300800 */
[----:B------:R-:W4:Y:S04]  /*120d0*/  LDL.LU R6, [R1+0x2a8] ;  /* 0x0002a80001067983 */ /* 0x000f280000300800 */
[----:B------:R-:W4:Y:S01]  /*120e0*/  LDL.LU R5, [R1+0x2ac] ;  /* 0x0002ac0001057983 */ /* 0x000f220000300800 */
[----:B------:R-:W-:-:S03]  /*120f0*/  IMAD R26, R24, UR6, RZ ;  /* 0x00000006181a7c24 */ /* 0x000fc6000f8e02ff */
[----:B------:R-:W4:Y:S04]  /*12100*/  LDL.LU R4, [R1+0x2b0] ;  /* 0x0002b00001047983 */ /* 0x000f280000300800 */
[----:B-1----:R-:W4:Y:S04]  /*12110*/  LDL.LU R2, [R1+0x2b4] ;  /* 0x0002b40001027983 */ /* 0x002f280000300800 */
[----:B0-----:R-:W4:Y:S01]  /*12120*/  LDL.LU R0, [R1+0x2b8] ;  /* 0x0002b80001007983 */ /* 0x001f220000300800 */
[----:B------:R-:W-:-:S03]  /*12130*/  @!P5 IMAD.MOV R47, RZ, RZ, -R47 ;  /* 0x000000ffff2fd224 */ /* 0x000fc600078e0a2f */
[----:B------:R-:W4:Y:S01]  /*12140*/  LDL.LU R24, [R1+0x2c0] ;  /* 0x0002c00001187983 */ /* 0x000f220000300800 */
[----:B------:R-:W-:Y:S02]  /*12150*/  @!P3 IMAD.MOV R46, RZ, RZ, -R46 ;  /* 0x000000ffff2eb224 */ /* 0x000fe400078e0a2e */
[----:B------:R-:W-:Y:S02]  /*12160*/  @!P6 IMAD.MOV R28, RZ, RZ, -R28 ;  /* 0x000000ffff1ce224 */ /* 0x000fe400078e0a1c */
[----:B------:R-:W-:Y:S02]  /*12170*/  IMAD R27, R23, UR6, RZ ;  /* 0x00000006171b7c24 */ /* 0x000fe4000f8e02ff */
[----:B------:R-:W-:Y:S01]  /*12180*/  IMAD R42, R22, UR6, RZ ;  /* 0x00000006162a7c24 */ /* 0x000fe2000f8e02ff */
[----:B------:R-:W4:Y:S01]  /*12190*/  LDL.LU R23, [R1+0x2c4] ;  /* 0x0002c40001177983 */ /* 0x000f220000300800 */
[----:B------:R-:W-:-:S03]  /*121a0*/  IMAD R55, R21, UR6, RZ ;  /* 0x0000000615377c24 */ /* 0x000fc6000f8e02ff */
[----:B------:R-:W4:Y:S01]  /*121b0*/  LDL.LU R22, [R1+0x2c8] ;  /* 0x0002c80001167983 */ /* 0x000f220000300800 */
[C---:B------:R-:W-:Y:S02]  /*121c0*/  SEL R50, R57.reuse, R50, !P4 ;  /* 0x0000003239327207 */ /* 0x040fe40006000000 */
[C---:B------:R-:W-:Y:S01]  /*121d0*/  SEL R51, R57.reuse, R51, !P4 ;  /* 0x0000003339337207 */ /* 0x040fe20006000000 */
[----:B------:R-:W4:Y:S01]  /*121e0*/  LDL.LU R21, [R1+0x2cc] ;  /* 0x0002cc0001157983 */ /* 0x000f220000300800 */
[C---:B------:R-:W-:Y:S02]  /*121f0*/  SEL R52, R57.reuse, R52, !P4 ;  /* 0x0000003439347207 */ /* 0x040fe40006000000 */
        /* <DEDUP_REMOVED lines=15> */
[----:B------:R-:W-:Y:S01]  /*122f0*/  SEL R29, R57, R29, !P4 ;  /* 0x0000001d391d7207 */ /* 0x000fe20006000000 */
[----:B------:R-:W-:Y:S02]  /*12300*/  IMAD R57, R20, UR6, RZ ;  /* 0x0000000614397c24 */ /* 0x000fe4000f8e02ff */
        /* <DEDUP_REMOVED lines=13> */
[----:B--2---:R-:W-:-:S05]  /*123e0*/  IMAD R41, R41, UR6, RZ ;  /* 0x0000000629297c24 */ /* 0x004fca000f8e02ff */
[----:B------:R0:W-:Y:S04]  /*123f0*/  STL [R1+0xbc], R41 ;  /* 0x0000bc2901007387 */ /* 0x0001e80000100800 */
[----:B0-----:R-:W2:Y:S01]  /*12400*/  LDL.LU R41, [R1+0x308] ;  /* 0x0003080001297983 */ /* 0x001ea20000300800 */
[----:B---3--:R-:W-:Y:S02]  /*12410*/  IMAD R61, R61, UR6, RZ ;  /* 0x000000063d3d7c24 */ /* 0x008fe4000f8e02ff */
[----:B----4-:R-:W-:-:S03]  /*12420*/  IMAD R60, R60, UR6, RZ ;  /* 0x000000063c3c7c24 */ /* 0x010fc6000f8e02ff */
[----:B------:R-:W-:Y:S01]  /*12430*/  STL [R1+0xd4], R61 ;  /* 0x0000d43d01007387 */ /* 0x000fe20000100800 */
[----:B------:R-:W-:-:S03]  /*12440*/  IMAD R3, R3, UR6, RZ ;  /* 0x0000000603037c24 */ /* 0x000fc6000f8e02ff */
[----:B------:R-:W-:Y:S01]  /*12450*/  STL [R1+0xe0], R60 ;  /* 0x0000e03c01007387 */ /* 0x000fe20000100800 */
[----:B------:R-:W-:-:S03]  /*12460*/  IMAD R10, R10, UR6, RZ ;  /* 0x000000060a0a7c24 */ /* 0x000fc6000f8e02ff */
[----:B------:R0:W-:Y:S01]  /*12470*/  STL [R1+0x108], R3 ;  /* 0x0001080301007387 */ /* 0x0001e20000100800 */
[----:B------:R-:W-:-:S03]  /*12480*/  IMAD R9, R9, UR6, RZ ;  /* 0x0000000609097c24 */ /* 0x000fc6000f8e02ff */
[----:B------:R-:W-:Y:S01]  /*12490*/  STL [R1+0x10c], R10 ;  /* 0x00010c0a01007387 */ /* 0x000fe20000100800 */
[----:B0-----:R-:W-:-:S03]  /*124a0*/  IMAD R3, R8, UR6, RZ ;  /* 0x0000000608037c24 */ /* 0x001fc6000f8e02ff */
[----:B------:R-:W-:Y:S01]  /*124b0*/  STL [R1+0x110], R9 ;  /* 0x0001100901007387 */ /* 0x000fe20000100800 */
[----:B------:R-:W-:Y:S02]  /*124c0*/  IMAD R7, R7, UR6, RZ ;  /* 0x0000000607077c24 */ /* 0x000fe4000f8e02ff */
[----:B------:R-:W-:Y:S01]  /*124d0*/  IMAD R6, R6, UR6, RZ ;  /* 0x0000000606067c24 */ /* 0x000fe2000f8e02ff */
[----:B------:R0:W-:Y:S04]  /*124e0*/  STL [R1+0x114], R3 ;  /* 0x0001140301007387 */ /* 0x0001e80000100800 */
[----:B------:R-:W-:Y:S01]  /*124f0*/  STL [R1+0x118], R7 ;  /* 0x0001180701007387 */ /* 0x000fe20000100800 */
[----:B0-----:R-:W-:-:S03]  /*12500*/  IMAD R3, R5, UR6, RZ ;  /* 0x0000000605037c24 */ /* 0x001fc6000f8e02ff */
[----:B------:R-:W-:Y:S01]  /*12510*/  STL [R1+0x134], R6 ;  /* 0x0001340601007387 */ /* 0x000fe20000100800 */
[----:B------:R-:W-:Y:S02]  /*12520*/  IMAD R4, R4, UR6, RZ ;  /* 0x0000000604047c24 */ /* 0x000fe4000f8e02ff */
[----:B------:R-:W-:Y:S01]  /*12530*/  IMAD R2, R2, UR6, RZ ;  /* 0x0000000602027c24 */ /* 0x000fe2000f8e02ff */
[----:B------:R0:W-:Y:S04]  /*12540*/  STL [R1+0x13c], R3 ;  /* 0x00013c0301007387 */ /* 0x0001e80000100800 */
[----:B------:R-:W-:Y:S01]  /*12550*/  STL [R1+0x15c], R4 ;  /* 0x00015c0401007387 */ /* 0x000fe20000100800 */
[----:B0-----:R-:W-:Y:S02]  /*12560*/  IMAD R3, R0, UR6, RZ ;  /* 0x0000000600037c24 */ /* 0x001fe4000f8e02ff */
[----:B------:R-:W-:Y:S01]  /*12570*/  IMAD R0, R24, UR6, RZ ;  /* 0x0000000618007c24 */ /* 0x000fe2000f8e02ff */
[----:B------:R0:W-:Y:S04]  /*12580*/  STL [R1+0x160], R2 ;  /* 0x0001600201007387 */ /* 0x0001e80000100800 */
[----:B------:R1:W-:Y:S04]  /*12590*/  STL [R1+0x170], R3 ;  /* 0x0001700301007387 */ /* 0x0003e80000100800 */
[----:B------:R3:W-:Y:S01]  /*125a0*/  STL [R1+0x198], R0 ;  /* 0x0001980001007387 */ /* 0x0007e20000100800 */
[----:B0-----:R-:W-:-:S02]  /*125b0*/  IMAD R2, R23, UR6, RZ ;  /* 0x0000000617027c24 */ /* 0x001fc4000f8e02ff */
[----:B-1----:R-:W-:-:S03]  /*125c0*/  IMAD R3, R22, UR6, RZ ;  /* 0x0000000616037c24 */ /* 0x002fc6000f8e02ff */
[----:B------:R0:W-:Y:S01]  /*125d0*/  STL [R1+0x19c], R2 ;  /* 0x00019c0201007387 */ /* 0x0001e20000100800 */
[----:B---3--:R-:W-:-:S03]  /*125e0*/  IMAD R0, R21, UR6, RZ ;  /* 0x0000000615007c24 */ /* 0x008fc6000f8e02ff */
[----:B------:R1:W-:Y:S04]  /*125f0*/  STL [R1+0x1a8], R3 ;  /* 0x0001a80301007387 */ /* 0x0003e80000100800 */
[----:B------:R3:W-:Y:S01]  /*12600*/  STL [R1+0x1b0], R0 ;  /* 0x0001b00001007387 */ /* 0x0007e20000100800 */
[----:B0-----:R-:W-:Y:S02]  /*12610*/  IMAD R2, R20, UR6, RZ ;  /* 0x0000000614027c24 */ /* 0x001fe4000f8e02ff */
        /* <DEDUP_REMOVED lines=21> */
[----:B------:R-:W-:Y:S01]  /*12770*/  STL [R1+0x208], R3 ;  /* 0x0002080301007387 */ /* 0x000fe20000100800 */
[----:B0-----:R-:W-:-:S03]  /*12780*/  IMAD R2, R59, UR6, RZ ;  /* 0x000000063b027c24 */ /* 0x001fc6000f8e02ff */
[----:B------:R-:W3:Y:S04]  /*12790*/  LDL.LU R59, [R1+0x30c] ;  /* 0x00030c00013b7983 */ /* 0x000ee80000300800 */
[----:B------:R2:W-:Y:S04]  /*127a0*/  STL [R1+0x210], R0 ;  /* 0x0002100001007387 */ /* 0x0005e80000100800 */
[----:B------:R0:W-:Y:S04]  /*127b0*/  STL [R1+0x214], R2 ;  /* 0x0002140201007387 */ /* 0x0001e80000100800 */
[----:B------:R-:W4:Y:S04]  /*127c0*/  LDL.LU R61, [R1+0x310] ;  /* 0x00031000013d7983 */ /* 0x000f280000300800 */
[----:B------:R-:W4:Y:S01]  /*127d0*/  LDL.LU R60, [R1+0x314] ;  /* 0x00031400013c7983 */ /* 0x000f220000300800 */
[----:B--2---:R-:W-:-:S05]  /*127e0*/  IMAD R0, R41, UR6, RZ ;  /* 0x0000000629007c24 */ /* 0x004fca000f8e02ff */
[----:B------:R1:W-:Y:S04]  /*127f0*/  STL [R1+0x21c], R0 ;  /* 0x00021c0001007387 */ /* 0x0003e80000100800 */
[----:B------:R-:W2:Y:S04]  /*12800*/  LDL.LU R3, [R1+0x318] ;  /* 0x0003180001037983 */ /* 0x000ea80000300800 */
[----:B------:R-:W2:Y:S04]  /*12810*/  LDL.LU R10, [R1+0x31c] ;  /* 0x00031c00010a7983 */ /* 0x000ea80000300800 */
[----:B------:R-:W2:Y:S04]  /*12820*/  LDL.LU R9, [R1+0x324] ;  /* 0x0003240001097983 */ /* 0x000ea80000300800 */
[----:B------:R-:W2:Y:S04]  /*12830*/  LDL.LU R8, [R1+0x32c] ;  /* 0x00032c0001087983 */ /* 0x000ea80000300800 */
[----:B------:R-:W2:Y:S04]  /*12840*/  LDL.LU R7, [R1+0x338] ;  /* 0x0003380001077983 */ /* 0x000ea80000300800 */
[----:B------:R-:W2:Y:S04]  /*12850*/  LDL.LU R6, [R1+0x340] ;  /* 0x0003400001067983 */ /* 0x000ea80000300800 */
[----:B------:R-:W2:Y:S04]  /*12860*/  LDL.LU R5, [R1+0x344] ;  /* 0x0003440001057983 */ /* 0x000ea80000300800 */
[----:B------:R-:W2:Y:S04]  /*12870*/  LDL.LU R4, [R1+0x34c] ;  /* 0x00034c0001047983 */ /* 0x000ea80000300800 */
[----:B0-----:R-:W2:Y:S04]  /*12880*/  LDL.LU R2, [R1+0x350] ;  /* 0x0003500001027983 */ /* 0x001ea80000300800 */
[----:B-1----:R-:W2:Y:S04]  /*12890*/  LDL.LU R0, [R1+0x358] ;  /* 0x0003580001007983 */ /* 0x002ea80000300800 */
        /* <DEDUP_REMOVED lines=16> */
[----:B------:R-:W2:Y:S01]  /*129a0*/  LDL.LU R41, [R1+0x3c4] ;  /* 0x0003c40001297983 */ /* 0x000ea20000300800 */
[----:B---3--:R-:W-:-:S05]  /*129b0*/  IMAD R59, R59, UR6, RZ ;  /* 0x000000063b3b7c24 */ /* 0x008fca000f8e02ff */
[----:B------:R0:W-:Y:S01]  /*129c0*/  STL [R1+0x220], R59 ;  /* 0x0002203b01007387 */ /* 0x0001e20000100800 */
[----:B----4-:R-:W-:-:S03]  /*129d0*/  IMAD R61, R61, UR6, RZ ;  /* 0x000000063d3d7c24 */ /* 0x010fc6000f8e02ff */
[----:B0-----:R-:W3:Y:S01]  /*129e0*/  LDL.LU R59, [R1+0x3c0] ;  /* 0x0003c000013b7983 */ /* 0x001ee20000300800 */
[----:B------:R-:W-:-:S03]  /*129f0*/  IMAD R60, R60, UR6, RZ ;  /* 0x000000063c3c7c24 */ /* 0x000fc6000f8e02ff */
[----:B------:R-:W-:Y:S04]  /*12a00*/  STL [R1+0x224], R61 ;  /* 0x0002243d01007387 */ /* 0x000fe80000100800 */
[----:B------:R-:W-:Y:S01]  /*12a10*/  STL [R1+0x22c], R60 ;  /* 0x00022c3c01007387 */ /* 0x000fe20000100800 */
[----:B--2---:R-:W-:Y:S02]  /*12a20*/  IMAD R3, R3, UR6, RZ ;  /* 0x0000000603037c24 */ /* 0x004fe4000f8e02ff */
        /* <DEDUP_REMOVED lines=17> */
[----:B------:R0:W-:Y:S01]  /*12b40*/  STL [R1+0x250], R2 ;  /* 0x0002500201007387 */ /* 0x0001e20000100800 */
[----:B------:R-:W-:-:S03]  /*12b50*/  IMAD R0, R24, UR6, RZ ;  /* 0x0000000618007c24 */ /* 0x000fc6000f8e02ff */
        /* <DEDUP_REMOVED lines=8> */
[----:B------:R0:W-:Y:S01]  /*12be0*/  STL [R1+0x264], R0 ;  /* 0x0002640001007387 */ /* 0x0001e20000100800 */
[----:B--2---:R-:W-:-:S03]  /*12bf0*/  IMAD R3, R19, UR6, RZ ;  /* 0x0000000613037c24 */ /* 0x004fc6000f8e02ff */
        /* <DEDUP_REMOVED lines=25> */
[----:B------:R-:W4:Y:S04]  /*12d90*/  LDL.LU R61, [R1+0x3b8] ;  /* 0x0003b800013d7983 */ /* 0x000f280000300800 */
[----:B------:R-:W4:Y:S01]  /*12da0*/  LDL.LU R60, [R1+0x3b4] ;  /* 0x0003b400013c7983 */ /* 0x000f220000300800 */
[----:B---3--:R-:W-:-:S05]  /*12db0*/  IMAD R0, R59, UR6, RZ ;  /* 0x000000063b007c24 */ /* 0x008fca000f8e02ff */
        /* <DEDUP_REMOVED lines=9> */
[----:B0-----:R-:W3:Y:S04]  /*12e50*/  LDL.LU R2, [R1+0x390] ;  /* 0x0003900001027983 */ /* 0x001ee80000300800 */
[----:B-1----:R-:W3:Y:S04]  /*12e60*/  LDL.LU R0, [R1+0x38c] ;  /* 0x00038c0001007983 */ /* 0x002ee80000300800 */
        /* <DEDUP_REMOVED lines=16> */
[----:B------:R-:W3:Y:S01]  /*12f70*/  LDL.LU R59, [R1+0x320] ;  /* 0x00032000013b7983 */ /* 0x000ee20000300800 */
[----:B--2---:R-:W-:-:S05]  /*12f80*/  IMAD R41, R41, UR6, RZ ;  /* 0x0000000629297c24 */ /* 0x004fca000f8e02ff */
[----:B------:R0:W-:Y:S04]  /*12f90*/  STL [R1+0x2a0], R41 ;  /* 0x0002a02901007387 */ /* 0x0001e80000100800 */
[----:B0-----:R-:W2:Y:S01]  /*12fa0*/  LDL.LU R41, [R1+0x2fc] ;  /* 0x0002fc0001297983 */ /* 0x001ea20000300800 */
[----:B----4-:R-:W-:Y:S02]  /*12fb0*/  IMAD R61, R61, UR6, RZ ;  /* 0x000000063d3d7c24 */ /* 0x010fe4000f8e02ff */
[----:B------:R-:W-:-:S03]  /*12fc0*/  IMAD R60, R60, UR6, RZ ;  /* 0x000000063c3c7c24 */ /* 0x000fc6000f8e02ff */
[----:B------:R-:W-:Y:S04]  /*12fd0*/  STL [R1+0x2a4], R61 ;  /* 0x0002a43d01007387 */ /* 0x000fe80000100800 */
[----:B------:R-:W-:Y:S01]  /*12fe0*/  STL [R1+0x2a8], R60 ;  /* 0x0002a83c01007387 */ /* 0x000fe20000100800 */
[----:B---3--:R-:W-:Y:S02]  /*12ff0*/  IMAD R3, R3, UR6, RZ ;  /* 0x0000000603037c24 */ /* 0x008fe4000f8e02ff */
        /* <DEDUP_REMOVED lines=196> */
[----:B------:R-:W-:Y:S02]  /*13c40*/  IMAD R4, R4, UR6, RZ ;  /* 0x0000000604047c24 */ /* 0x000fe4000f8e02ff */
[----:B0-----:R-:W-:Y:S01]  /*13c50*/  IMAD R3, R5, UR6, RZ ;  /* 0x0000000605037c24 */ /* 0x001fe2000f8e02ff */
[----:B------:R-:W-:Y:S01]  /*13c60*/  STL [R1+0x12c], R6 ;  /* 0x00012c0601007387 */ /* 0x000fe20000100800 */
[----:B------:R-:W-:-:S03]  /*13c70*/  IMAD R2, R2, UR6, RZ ;  /* 0x0000000602027c24 */ /* 0x000fc6000f8e02ff */
        /* <DEDUP_REMOVED lines=37> */
[----:B0-----:R-:W3:Y:S04]  /*13ed0*/  LDL.LU R3, [R1+0xa0] ;  /* 0x0000a00001037983 */ /* 0x001ee80000300800 */
        /* <DEDUP_REMOVED lines=38> */
[----:B------:R0:W-:Y:S04]  /*14140*/  STL [R1+0x9c], R10 ;  /* 0x00009c0a01007387 */ /* 0x0001e80000100800 */
[----:B0-----:R-:W4:Y:S04]  /*14150*/  LDL.LU R10, [R1+0x14a0] ;  /* 0x0014a000010a7983 */ /* 0x001f280000300800 */
[----:B------:R0:W-:Y:S04]  /*14160*/  STL [R1+0x98], R9 ;  /* 0x0000980901007387 */ /* 0x0001e80000100800 */
[----:B0-----:R-:W4:Y:S01]  /*14170*/  LDL.LU R9, [R1+0x149c] ;  /* 0x00149c0001097983 */ /* 0x001f220000300800 */
[----:B--2---:R-:W-:-:S02]  /*14180*/  IMAD R8, R8, UR6, RZ ;  /* 0x0000000608087c24 */ /* 0x004fc4000f8e02ff */
[----:B------:R-:W-:-:S03]  /*14190*/  IMAD R7, R7, UR6, RZ ;  /* 0x0000000607077c24 */ /* 0x000fc6000f8e02ff */
[----:B------:R0:W-:Y:S01]  /*141a0*/  STL [R1+0x90], R8 ;  /* 0x0000900801007387 */ /* 0x0001e20000100800 */
[----:B------:R-:W-:Y:S02]  /*141b0*/  IMAD R6, R6, UR6, RZ ;  /* 0x0000000606067c24 */ /* 0x000fe4000f8e02ff */
[----:B------:R-:W-:Y:S01]  /*141c0*/  IMAD R5, R5, UR6, RZ ;  /* 0x0000000605057c24 */ /* 0x000fe2000f8e02ff */
[----:B0-----:R-:W2:Y:S01]  /*141d0*/  LDL.LU R8, [R1+0x1498] ;  /* 0x0014980001087983 */ /* 0x001ea20000300800 */
[----:B------:R-:W-:-:S03]  /*141e0*/  IMAD R4, R4, UR6, RZ ;  /* 0x0000000604047c24 */ /* 0x000fc6000f8e02ff */
[----:B------:R0:W-:Y:S01]  /*141f0*/  STL [R1+0x8c], R7 ;  /* 0x00008c0701007387 */ /* 0x0001e20000100800 */
[----:B------:R-:W-:Y:S02]  /*14200*/  IMAD R2, R2, UR6, RZ ;  /* 0x0000000602027c24 */ /* 0x000fe4000f8e02ff */
[----:B------:R-:W-:Y:S01]  /*14210*/  IMAD R0, R0, UR6, RZ ;  /* 0x0000000600007c24 */ /* 0x000fe2000f8e02ff */
[----:B0-----:R-:W4:Y:S04]  /*14220*/  LDL.LU R7, [R1+0x1494] ;  /* 0x0014940001077983 */ /* 0x001f280000300800 */
[----:B------:R0:W-:Y:S01]  /*14230*/  STL [R1+0x88], R6 ;  /* 0x0000880601007387 */ /* 0x0001e20000100800 */
[----:B------:R-:W-:Y:S02]  /*14240*/  IMAD R24, R24, UR6, RZ ;  /* 0x0000000618187c24 */ /* 0x000fe4000f8e02ff */
[----:B------:R-:W-:Y:S01]  /*14250*/  IMAD R23, R23, UR6, RZ ;  /* 0x0000000617177c24 */ /* 0x000fe2000f8e02ff */
[----:B0-----:R-:W2:Y:S04]  /*14260*/  LDL.LU R6, [R1+0x1490] ;  /* 0x0014900001067983 */ /* 0x001ea80000300800 */
[----:B------:R0:W-:Y:S01]  /*14270*/  STL [R1+0x84], R5 ;  /* 0x0000840501007387 */ /* 0x0001e20000100800 */
[----:B------:R-:W-:-:S03]  /*14280*/  IMAD R22, R22, UR6, RZ ;  /* 0x0000000616167c24 */ /* 0x000fc6000f8e02ff */
[----:B0-----:R-:W4:Y:S04]  /*14290*/  LDL.LU R5, [R1+0x148c] ;  /* 0x00148c0001057983 */ /* 0x001f280000300800 */
[----:B------:R0:W-:Y:S01]  /*142a0*/  STL [R1+0x80], R4 ;  /* 0x0000800401007387 */ /* 0x0001e20000100800 */
[----:B------:R-:W-:-:S03]  /*142b0*/  IMAD R21, R21, UR6, RZ ;  /* 0x0000000615157c24 */ /* 0x000fc6000f8e02ff */
        /* <DEDUP_REMOVED lines=43> */
[----:B------:R0:W-:Y:S04]  /*14570*/  STL [R1+0x24], R12 ;  /* 0x0000240c01007387 */ /* 0x0001e80000100800 */
[----:B0-----:R-:W4:Y:S04]  /*14580*/  LDL.LU R12, [R1+0x144c] ;  /* 0x00144c00010c7983 */ /* 0x001f280000300800 */
[----:B------:R0:W-:Y:S04]  /*14590*/  STL [R1+0x20], R11 ;  /* 0x0000200b01007387 */ /* 0x0001e80000100800 */
        /* <DEDUP_REMOVED lines=8> */
[----:B0-----:R-:W2:Y:S01]  /*14620*/  LDL.LU R41, [R1+0x1438] ;  /* 0x0014380001297983 */ /* 0x001ea20000300800 */
[----:B------:R-:W-:-:S02]  /*14630*/  IMAD R60, R60, UR6, RZ ;  /* 0x000000063c3c7c24 */ /* 0x000fc4000f8e02ff */
[----:B------:R-:W-:-:S03]  /*14640*/  IMAD R61, R61, UR6, RZ ;  /* 0x000000063d3d7c24 */ /* 0x000fc6000f8e02ff */
[----:B------:R-:W-:Y:S04]  /*14650*/  STL [R1+0x1408], R60 ;  /* 0x0014083c01007387 */ /* 0x000fe80000100800 */
[----:B------:R3:W-:Y:S02]  /*14660*/  STL [R1+0xc], R61 ;  /* 0x00000c3d01007387 */ /* 0x0007e40000100800 */
[----:B---3--:R-:W-:-:S05]  /*14670*/  IMAD R61, R3, UR6, RZ ;  /* 0x00000006033d7c24 */ /* 0x008fca000f8e02ff */
[----:B------:R-:W-:Y:S01]  /*14680*/  STL [R1+0x140c], R61 ;  /* 0x00140c3d01007387 */ /* 0x000fe20000100800 */
[----:B--2---:R-:W-:-:S03]  /*14690*/  IMAD R3, R41, UR6, RZ ;  /* 0x0000000629037c24 */ /* 0x004fc6000f8e02ff */
[----:B------:R-:W2:Y:S01]  /*146a0*/  LDL.LU R41, [R1+0x1434] ;  /* 0x0014340001297983 */ /* 0x000ea20000300800 */
[----:B----4-:R-:W-:Y:S02]  /*146b0*/  IMAD R59, R59, UR6, RZ ;  /* 0x000000063b3b7c24 */ /* 0x010fe4000f8e02ff */
[----:B------:R-:W-:Y:S02]  /*146c0*/  IMAD R58, R58, UR6, RZ ;  /* 0x000000063a3a7c24 */ /* 0x000fe4000f8e02ff */
[----:B------:R-:W-:Y:S01]  /*146d0*/  IMAD R56, R56, UR6, RZ ;  /* 0x0000000638387c24 */ /* 0x000fe2000f8e02ff */
[----:B------:R-:W-:Y:S01]  /*146e0*/  STL [R1+0x1410], R3 ;  /* 0x0014100301007387 */ /* 0x000fe20000100800 */
[----:B------:R-:W-:Y:S02]  /*146f0*/  IMAD R11, R11, UR6, RZ ;  /* 0x000000060b0b7c24 */ /* 0x000fe4000f8e02ff */
[----:B------:R-:W-:Y:S01]  /*14700*/  IMAD R12, R12, UR6, RZ ;  /* 0x000000060c0c7c24 */ /* 0x000fe2000f8e02ff */
[----:B------:R-:W-:Y:S04]  /*14710*/  STL [R1+0x1414], R59 ;  /* 0x0014143b01007387 */ /* 0x000fe80000100800 */
[----:B------:R-:W-:Y:S04]  /*14720*/  STL [R1+0x1418], R58 ;  /* 0x0014183a01007387 */ /* 0x000fe80000100800 */
[----:B------:R-:W-:Y:S04]  /*14730*/  STL [R1+0x141c], R56 ;  /* 0x00141c3801007387 */ /* 0x000fe80000100800 */
[----:B------:R0:W-:Y:S01]  /*14740*/  STL [R1+0x1420], R11 ;  /* 0x0014200b01007387 */ /* 0x0001e20000100800 */
[----:B------:R-:W-:-:S02]  /*14750*/  IMAD R13, R13, UR6, RZ ;  /* 0x000000060d0d7c24 */ /* 0x000fc4000f8e02ff */
[----:B------:R-:W-:Y:S01]  /*14760*/  IMAD R14, R14, UR6, RZ ;  /* 0x000000060e0e7c24 */ /* 0x000fe2000f8e02ff */
[----:B0-----:R-:W3:Y:S04]  /*14770*/  LDL.LU R11, [R1+0x38] ;  /* 0x00003800010b7983 */ /* 0x001ee80000300800 */
[----:B------:R0:W-:Y:S01]  /*14780*/  STL [R1+0x1424], R12 ;  /* 0x0014240c01007387 */ /* 0x0001e20000100800 */
[----:B------:R-:W-:-:S03]  /*14790*/  IMAD R15, R15, UR6, RZ ;  /* 0x000000060f0f7c24 */ /* 0x000fc6000f8e02ff */
[----:B0-----:R-:W4:Y:S01]  /*147a0*/  LDL.LU R12, [R1+0x34] ;  /* 0x00003400010c7983 */ /* 0x001f220000300800 */
[----:B------:R-:W-:-:S03]  /*147b0*/  IMAD R30, R30, UR6, RZ ;  /* 0x000000061e1e7c24 */ /* 0x000fc6000f8e02ff */
[----:B------:R0:W-:Y:S04]  /*147c0*/  STL [R1+0x1428], R13 ;  /* 0x0014280d01007387 */ /* 0x0001e80000100800 */
[----:B------:R-:W-:Y:S04]  /*147d0*/  STL [R1+0x142c], R14 ;  /* 0x00142c0e01007387 */ /* 0x000fe80000100800 */
[----:B------:R-:W-:Y:S04]  /*147e0*/  STL [R1+0x1430], R15 ;  /* 0x0014300f01007387 */ /* 0x000fe80000100800 */
[----:B------:R-:W3:Y:S01]  /*147f0*/  LDL.LU R56, [R1+0x3c] ;  /* 0x00003c0001387983 */ /* 0x000ee20000300800 */
[----:B------:R-:W-:-:S02]  /*14800*/  IMAD R31, R31, UR6, RZ ;  /* 0x000000061f1f7c24 */ /* 0x000fc4000f8e02ff */
[----:B------:R-:W-:Y:S01]  /*14810*/  IMAD R32, R32, UR6, RZ ;  /* 0x0000000620207c24 */ /* 0x000fe2000f8e02ff */
[----:B------:R-:W-:Y:S01]  /*14820*/  LEA.HI.X.SX32 R25, R25, UR7, 0x1, P0 ;  /* 0x0000000719197c11 */ /* 0x000fe200080f0eff */
[----:B------:R-:W-:Y:S02]  /*14830*/  IMAD R33, R33, UR6, RZ ;  /* 0x0000000621217c24 */ /* 0x000fe4000f8e02ff */
[----:B------:R-:W-:Y:S02]  /*14840*/  IMAD R34, R34, UR6, RZ ;  /* 0x0000000622227c24 */ /* 0x000fe4000f8e02ff */
[----:B------:R-:W-:Y:S01]  /*14850*/  IMAD R35, R35, UR6, RZ ;  /* 0x0000000623237c24 */ /* 0x000fe2000f8e02ff */
[-C--:B--2---:R-:W-:Y:S02]  /*14860*/  LEA R3, P2, R26, R41.reuse, 0x1 ;  /* 0x000000291a037211 */ /* 0x084fe400078408ff */
[----:B0-----:R-:W-:-:S03]  /*14870*/  LEA R13, P6, R27, R41, 0x1 ;  /* 0x000000291b0d7211 */ /* 0x001fc600078c08ff */
[----:B------:R0:W-:Y:S04]  /*14880*/  STL [R1+0x13bc], R3 ;  /* 0x0013bc0301007387 */ /* 0x0001e80000100800 */
[----:B------:R-:W2:Y:S01]  /*14890*/  LDL.LU R58, [R1+0x40] ;  /* 0x00004000013a7983 */ /* 0x000ea20000300800 */
[----:B0-----:R-:W-:-:S03]  /*148a0*/  LEA R3, P1, R30, R41, 0x1 ;  /* 0x000000291e037211 */ /* 0x001fc600078208ff */
[----:B------:R0:W-:Y:S04]  /*148b0*/  STL [R1+0x13c0], R13 ;  /* 0x0013c00d01007387 */ /* 0x0001e80000100800 */
[----:B------:R1:W-:Y:S04]  /*148c0*/  STL [R1+0x13c4], R3 ;  /* 0x0013c40301007387 */ /* 0x0003e80000100800 */
[----:B------:R-:W2:Y:S01]  /*148d0*/  LDL.LU R59, [R1+0x48] ;  /* 0x00004800013b7983 */ /* 0x000ea20000300800 */
[-C--:B0-----:R-:W-:Y:S02]  /*148e0*/  LEA R13, P0, R31, R41.reuse, 0x1 ;  /* 0x000000291f0d7211 */ /* 0x081fe400078008ff */
[----:B-1----:R-:W-:-:S03]  /*148f0*/  LEA R3, P5, R32, R41, 0x1 ;  /* 0x0000002920037211 */ /* 0x002fc600078a08ff */
[----:B------:R-:W-:Y:S04]  /*14900*/  STL [R1+0x13c8], R13 ;  /* 0x0013c80d01007387 */ /* 0x000fe80000100800 */
[----:B------:R0:W-:Y:S01]  /*14910*/  STL [R1+0x13cc], R3 ;  /* 0x0013cc0301007387 */ /* 0x0001e20000100800 */
[----:B------:R-:W-:-:S03]  /*14920*/  LEA R14, P4, R33, R41, 0x1 ;  /* 0x00000029210e7211 */ /* 0x000fc600078808ff */
[----:B0-----:R-:W2:Y:S01]  /*14930*/  LDL.LU R3, [R1+0x58] ;  /* 0x0000580001037983 */ /* 0x001ea20000300800 */
[----:B------:R-:W-:-:S03]  /*14940*/  LEA.HI.X.SX32 R13, R26, R25, 0x1, P2 ;  /* 0x000000191a0d7211 */ /* 0x000fc600010f0eff */
[----:B------:R0:W-:Y:S04]  /*14950*/  STL [R1+0x13d0], R14 ;  /* 0x0013d00e01007387 */ /* 0x0001e80000100800 */
[----:B------:R1:W-:Y:S04]  /*14960*/  STL [R1+0x13b4], R13 ;  /* 0x0013b40d01007387 */ /* 0x0003e80000100800 */
[----:B------:R-:W2:Y:S01]  /*14970*/  LDL.LU R61, [R1+0x68] ;  /* 0x00006800013d7983 */ /* 0x000ea20000300800 */
[----:B0-----:R-:W-:Y:S02]  /*14980*/  LEA R14, P3, R34, R41, 0x1 ;  /* 0x00000029220e7211 */ /* 0x001fe400078608ff */
[----:B-1----:R-:W-:-:S03]  /*14990*/  LEA.HI.X.SX32 R13, R27, R25, 0x1, P6 ;  /* 0x000000191b0d7211 */ /* 0x002fc600030f0eff */
[----:B------:R0:W-:Y:S04]  /*149a0*/  STL [R1+0x13b8], R14 ;  /* 0x0013b80e01007387 */ /* 0x0001e80000100800 */
[----:B------:R1:W-:Y:S04]  /*149b0*/  STL [R1+0x13ac], R13 ;  /* 0x0013ac0d01007387 */ /* 0x0003e80000100800 */
[----:B------:R-:W2:Y:S01]  /*149c0*/  LDL.LU R60, [R1+0x70] ;  /* 0x00007000013c7983 */ /* 0x000ea20000300800 */
[----:B0-----:R-:W-:Y:S02]  /*149d0*/  LEA R14, P2, R35, R41, 0x1 ;  /* 0x00000029230e7211 */ /* 0x001fe400078408ff */
[----:B-1----:R-:W-:-:S03]  /*149e0*/  LEA.HI.X.SX32 R13, R30, R25, 0x1, P1 ;  /* 0x000000191e0d7211 */ /* 0x002fc600008f0eff */
[----:B------:R-:W-:Y:S04]  /*149f0*/  STL [R1+0x13b0], R14 ;  /* 0x0013b00e01007387 */ /* 0x000fe80000100800 */
[----:B------:R0:W-:Y:S02]  /*14a00*/  STL [R1+0x13a4], R13 ;  /* 0x0013a40d01007387 */ /* 0x0001e40000100800 */
[----:B0-----:R-:W-:Y:S02]  /*14a10*/  LEA.HI.X.SX32 R13, R31, R25, 0x1, P0 ;  /* 0x000000191f0d7211 */ /* 0x001fe400000f0eff */
[----:B------:R-:W2:Y:S01]  /*14a20*/  LDL.LU R31, [R1+0x94] ;  /* 0x00009400011f7983 */ /* 0x000ea20000300800 */
[----:B------:R-:W-:-:S05]  /*14a30*/  LEA R14, P1, R42, R41, 0x1 ;  /* 0x000000292a0e7211 */ /* 0x000fca00078208ff */
[----:B------:R-:W-:Y:S04]  /*14a40*/  STL [R1+0x13a8], R14 ;  /* 0x0013a80e01007387 */ /* 0x000fe80000100800 */
[----:B------:R0:W-:Y:S02]  /*14a50*/  STL [R1+0x139c], R13 ;  /* 0x00139c0d01007387 */ /* 0x0001e40000100800 */
[----:B0-----:R-:W-:Y:S02]  /*14a60*/  LEA.HI.X.SX32 R13, R32, R25, 0x1, P5 ;  /* 0x00000019200d7211 */ /* 0x001fe400028f0eff */
[----:B------:R-:W2:Y:S01]  /*14a70*/  LDL.LU R32, [R1+0xa8] ;  /* 0x0000a80001207983 */ /* 0x000ea20000300800 */
[----:B------:R-:W-:-:S05]  /*14a80*/  LEA R14, P0, R55, R41, 0x1 ;  /* 0x00000029370e7211 */ /* 0x000fca00078008ff */
        /* <DEDUP_REMOVED lines=8> */
[----:B----4-:R-:W-:Y:S02]  /*14b10*/  LEA R14, P4, R12, R41, 0x1 ;  /* 0x000000290c0e7211 */ /* 0x010fe400078808ff */
[----:B0-----:R-:W-:-:S03]  /*14b20*/  LEA.HI.X.SX32 R13, R34, R25, 0x1, P3 ;  /* 0x00000019220d7211 */ /* 0x001fc600018f0eff */
[----:B------:R3:W-:Y:S04]  /*14b30*/  STL [R1+0x1390], R14 ;  /* 0x0013900e01007387 */ /* 0x0007e80000100800 */
[----:B------:R0:W-:Y:S04]  /*14b40*/  STL [R1+0x1384], R13 ;  /* 0x0013840d01007387 */ /* 0x0001e80000100800 */
[----:B------:R-:W4:Y:S01]  /*14b50*/  LDL.LU R26, [R1+0xb4] ;  /* 0x0000b400011a7983 */ /* 0x000f220000300800 */
[----:B---3--:R-:W-:Y:S02]  /*14b60*/  LEA R14, P3, R11, R41, 0x1 ;  /* 0x000000290b0e7211 */ /* 0x008fe400078608ff */
[----:B0-----:R-:W-:-:S03]  /*14b70*/  LEA.HI.X.SX32 R13, R35, R25, 0x1, P2 ;  /* 0x00000019230d7211 */ /* 0x001fc600010f0eff */
[----:B------:R0:W-:Y:S04]  /*14b80*/  STL [R1+0x1388], R14 ;  /* 0x0013880e01007387 */ /* 0x0001e80000100800 */
[----:B------:R1:W-:Y:S04]  /*14b90*/  STL [R1+0x137c], R13 ;  /* 0x00137c0d01007387 */ /* 0x0003e80000100800 */
[----:B------:R-:W3:Y:S01]  /*14ba0*/  LDL.LU R15, [R1+0xbc] ;  /* 0x0000bc00010f7983 */ /* 0x000ee20000300800 */
[----:B0-----:R-:W-:Y:S02]  /*14bb0*/  LEA R14, P2, R56, R41, 0x1 ;  /* 0x00000029380e7211 */ /* 0x001fe400078408ff */
[----:B-1----:R-:W-:-:S03]  /*14bc0*/  LEA.HI.X.SX32 R13, R42, R25, 0x1, P1 ;  /* 0x000000192a0d7211 */ /* 0x002fc600008f0eff */
[----:B------:R0:W-:Y:S04]  /*14bd0*/  STL [R1+0x1380], R14 ;  /* 0x0013800e01007387 */ /* 0x0001e80000100800 */
[----:B------:R1:W-:Y:S04]  /*14be0*/  STL [R1+0x1374], R13 ;  /* 0x0013740d01007387 */ /* 0x0003e80000100800 */
[----:B0-----:R-:W3:Y:S01]  /*14bf0*/  LDL.LU R14, [R1+0xd4] ;  /* 0x0000d400010e7983 */ /* 0x001ee20000300800 */
[----:B-1----:R-:W-:Y:S02]  /*14c00*/  LEA.HI.X.SX32 R13, R55, R25, 0x1, P0 ;  /* 0x00000019370d7211 */ /* 0x002fe400000f0eff */
[----:B--2---:R-:W-:-:S05]  /*14c10*/  LEA R33, P1, R58, R41, 0x1 ;  /* 0x000000293a217211 */ /* 0x004fca00078208ff */
[----:B------:R0:W-:Y:S04]  /*14c20*/  STL [R1+0x1378], R33 ;  /* 0x0013782101007387 */ /* 0x0001e80000100800 */
[----:B------:R1:W-:Y:S01]  /*14c30*/  STL [R1+0xbf0], R13 ;  /* 0x000bf00d01007387 */ /* 0x0003e20000100800 */
[----:B------:R-:W-:Y:S02]  /*14c40*/  LEA R34, P0, R59, R41, 0x1 ;  /* 0x000000293b227211 */ /* 0x000fe400078008ff */
[-C--:B0-----:R-:W-:Y:S01]  /*14c50*/  LEA.HI.X.SX32 R33, R57, R25.reuse, 0x1, P5 ;  /* 0x0000001939217211 */ /* 0x081fe200028f0eff */
[----:B-1----:R-:W2:Y:S04]  /*14c60*/  LDL.LU R13, [R1+0xe0] ;  /* 0x0000e000010d7983 */ /* 0x002ea80000300800 */
[----:B------:R-:W-:Y:S04]  /*14c70*/  STL [R1+0xc0c], R34 ;  /* 0x000c0c2201007387 */ /* 0x000fe80000100800 */
[----:B------:R0:W-:Y:S02]  /*14c80*/  STL [R1+0xbf4], R33 ;  /* 0x000bf42101007387 */ /* 0x0001e40000100800 */
[----:B0-----:R-:W-:-:S02]  /*14c90*/  LEA.HI.X.SX32 R33, R12, R25, 0x1, P4 ;  /* 0x000000190c217211 */ /* 0x001fc400020f0eff */
        /* <DEDUP_REMOVED lines=8> */
[----:B------:R1:W-:Y:S01]  /*14d20*/  STL [R1+0xbfc], R33 ;  /* 0x000bfc2101007387 */ /* 0x0003e20000100800 */
[----:B0-----:R-:W-:Y:S02]  /*14d30*/  LEA R34, P3, R60, R41, 0x1 ;  /* 0x000000293c227211 */ /* 0x001fe400078608ff */
[----:B-1----:R-:W-:Y:S02]  /*14d40*/  LEA.HI.X.SX32 R33, R56, R25, 0x1, P2 ;  /* 0x0000001938217211 */ /* 0x002fe400010f0eff */
[----:B------:R-:W2:Y:S04]  /*14d50*/  LDL.LU R56, [R1+0x110] ;  /* 0x0001100001387983 */ /* 0x000ea80000300800 */
[----:B------:R0:W-:Y:S04]  /*14d60*/  STL [R1+0xc24], R34 ;  /* 0x000c242201007387 */ /* 0x0001e80000100800 */
[----:B------:R1:W-:Y:S01]  /*14d70*/  STL [R1+0xc00], R33 ;  /* 0x000c002101007387 */ /* 0x0003e20000100800 */
[----:B0-----:R-:W-:-:S02]  /*14d80*/  LEA R34, P2, R31, R41, 0x1 ;  /* 0x000000291f227211 */ /* 0x001fc400078408ff */
[-C--:B-1----:R-:W-:Y:S02]  /*14d90*/  LEA.HI.X.SX32 R33, R58, R25.reuse, 0x1, P1 ;  /* 0x000000193a217211 */ /* 0x082fe400008f0eff */
[----:B------:R-:W2:Y:S04]  /*14da0*/  LDL.LU R58, [R1+0x114] ;  /* 0x00011400013a7983 */ /* 0x000ea80000300800 */
        /* <DEDUP_REMOVED lines=17> */
[----:B----4-:R-:W-:Y:S02]  /*14ec0*/  LEA R34, P4, R26, R41, 0x1 ;  /* 0x000000291a227211 */ /* 0x010fe400078808ff */
[----:B0-----:R-:W-:Y:S02]  /*14ed0*/  LEA.HI.X.SX32 R33, R60, R25, 0x1, P3 ;  /* 0x000000193c217211 */ /* 0x001fe400018f0eff */
[----:B------:R-:W4:Y:S04]  /*14ee0*/  LDL.LU R60, [R1+0x15c] ;  /* 0x00015c00013c7983 */ /* 0x000f280000300800 */
[----:B------:R3:W-:Y:S04]  /*14ef0*/  STL [R1+0xc4c], R34 ;  /* 0x000c4c2201007387 */ /* 0x0007e80000100800 */
[----:B------:R0:W-:Y:S01]  /*14f00*/  STL [R1+0xc20], R33 ;  /* 0x000c202101007387 */ /* 0x0001e20000100800 */
[----:B---3--:R-:W-:-:S02]  /*14f10*/  LEA R34, P3, R15, R41, 0x1 ;  /* 0x000000290f227211 */ /* 0x008fc400078608ff */
[----:B0-----:R-:W-:Y:S02]  /*14f20*/  LEA.HI.X.SX32 R33, R31, R25, 0x1, P2 ;  /* 0x000000191f217211 */ /* 0x001fe400010f0eff */
[----:B------:R-:W3:Y:S04]  /*14f30*/  LDL.LU R31, [R1+0x160] ;  /* 0x00016000011f7983 */ /* 0x000ee80000300800 */
[----:B------:R0:W-:Y:S04]  /*14f40*/  STL [R1+0xc54], R34 ;  /* 0x000c542201007387 */ /* 0x0001e80000100800 */
[----:B------:R1:W-:Y:S01]  /*14f50*/  STL [R1+0xc28], R33 ;  /* 0x000c282101007387 */ /* 0x0003e20000100800 */
[----:B0-----:R-:W-:-:S02]  /*14f60*/  LEA R34, P2, R14, R41, 0x1 ;  /* 0x000000290e227211 */ /* 0x001fc400078408ff */
[-C--:B-1----:R-:W-:Y:S02]  /*14f70*/  LEA.HI.X.SX32 R33, R32, R25.reuse, 0x1, P1 ;  /* 0x0000001920217211 */ /* 0x082fe400008f0eff */
[----:B------:R-:W3:Y:S04]  /*14f80*/  LDL.LU R32, [R1+0x170] ;  /* 0x0001700001207983 */ /* 0x000ee80000300800 */
[----:B------:R-:W-:Y:S04]  /*14f90*/  STL [R1+0xc5c], R34 ;  /* 0x000c5c2201007387 */ /* 0x000fe80000100800 */
[----:B------:R0:W-:Y:S02]  /*14fa0*/  STL [R1+0xc30], R33 ;  /* 0x000c302101007387 */ /* 0x0001e40000100800 */
[----:B0-----:R-:W-:-:S02]  /*14fb0*/  LEA.HI.X.SX32 R33, R30, R25, 0x1, P0 ;  /* 0x000000191e217211 */ /* 0x001fc400000f0eff */
[----:B------:R-:W3:Y:S01]  /*14fc0*/  LDL.LU R30, [R1+0x198] ;  /* 0x00019800011e7983 */ /* 0x000ee20000300800 */
[----:B--2---:R-:W-:-:S05]  /*14fd0*/  LEA R34, P1, R13, R41, 0x1 ;  /* 0x000000290d227211 */ /* 0x004fca00078208ff */
[----:B------:R-:W-:Y:S04]  /*14fe0*/  STL [R1+0xc64], R34 ;  /* 0x000c642201007387 */ /* 0x000fe80000100800 */
[----:B------:R0:W-:Y:S02]  /*14ff0*/  STL [R1+0xc38], R33 ;  /* 0x000c382101007387 */ /* 0x0001e40000100800 */
[----:B0-----:R-:W-:Y:S02]  /*15000*/  LEA.HI.X.SX32 R33, R27, R25, 0x1, P5 ;  /* 0x000000191b217211 */ /* 0x001fe400028f0eff */
[----:B------:R-:W-:Y:S01]  /*15010*/  LEA R34, P0, R12, R41, 0x1 ;  /* 0x000000290c227211 */ /* 0x000fe200078008ff */
        /* <DEDUP_REMOVED lines=35> */
[----:B----4-:R-:W-:-:S05]  /*15250*/  LEA R34, P5, R60, R41, 0x1 ;  /* 0x000000293c227211 */ /* 0x010fca00078a08ff */
[----:B------:R3:W-:Y:S04]  /*15260*/  STL [R1+0xca4], R34 ;  /* 0x000ca42201007387 */ /* 0x0007e80000100800 */
[----:B------:R0:W-:Y:S01]  /*15270*/  STL [R1+0xc78], R33 ;  /* 0x000c782101007387 */ /* 0x0001e20000100800 */
[----:B---3--:R-:W-:Y:S02]  /*15280*/  LEA R34, P4, R31, R41, 0x1 ;  /* 0x000000291f227211 */ /* 0x008fe400078808ff */
[----:B0-----:R-:W-:Y:S02]  /*15290*/  LEA.HI.X.SX32 R33, R58, R25, 0x1, P3 ;  /* 0x000000193a217211 */ /* 0x001fe400018f0eff */
[----:B------:R-:W3:Y:S04]  /*152a0*/  LDL.LU R58, [R1+0x1e0] ;  /* 0x0001e000013a7983 */ /* 0x000ee80000300800 */
[----:B------:R0:W-:Y:S04]  /*152b0*/  STL [R1+0xcac], R34 ;  /* 0x000cac2201007387 */ /* 0x0001e80000100800 */
[----:B------:R1:W-:Y:S01]  /*152c0*/  STL [R1+0xc80], R33 ;  /* 0x000c802101007387 */ /* 0x0003e20000100800 */
[----:B0-----:R-:W-:-:S02]  /*152d0*/  LEA R34, P3, R32, R41, 0x1 ;  /* 0x0000002920227211 */ /* 0x001fc400078608ff */
[----:B-1----:R-:W-:Y:S02]  /*152e0*/  LEA.HI.X.SX32 R33, R59, R25, 0x1, P2 ;  /* 0x000000193b217211 */ /* 0x002fe400010f0eff */
[----:B------:R-:W4:Y:S04]  /*152f0*/  LDL.LU R59, [R1+0x1e4] ;  /* 0x0001e400013b7983 */ /* 0x000f280000300800 */
[----:B------:R0:W-:Y:S04]  /*15300*/  STL [R1+0xcb4], R34 ;  /* 0x000cb42201007387 */ /* 0x0001e80000100800 */
[----:B------:R1:W-:Y:S01]  /*15310*/  STL [R1+0xc88], R33 ;  /* 0x000c882101007387 */ /* 0x0003e20000100800 */
[----:B0-----:R-:W-:-:S02]  /*15320*/  LEA R34, P2, R30, R41, 0x1 ;  /* 0x000000291e227211 */ /* 0x001fc400078408ff */
[-C--:B-1----:R-:W-:Y:S02]  /*15330*/  LEA.HI.X.SX32 R33, R3, R25.reuse, 0x1, P1 ;  /* 0x0000001903217211 */ /* 0x082fe400008f0eff */
[----:B------:R-:W4:Y:S04]  /*15340*/  LDL.LU R3, [R1+0x1e8] ;  /* 0x0001e80001037983 */ /* 0x000f280000300800 */
[----:B------:R-:W-:Y:S04]  /*15350*/  STL [R1+0xcbc], R34 ;  /* 0x000cbc2201007387 */ /* 0x000fe80000100800 */
[----:B------:R0:W-:Y:S02]  /*15360*/  STL [R1+0xc90], R33 ;  /* 0x000c902101007387 */ /* 0x0001e40000100800 */
[----:B0-----:R-:W-:-:S02]  /*15370*/  LEA.HI.X.SX32 R33, R61, R25, 0x1, P0 ;  /* 0x000000193d217211 */ /* 0x001fc400000f0eff */
[----:B------:R-:W4:Y:S01]  /*15380*/  LDL.LU R61, [R1+0x1f4] ;  /* 0x0001f400013d7983 */ /* 0x000f220000300800 */
        /* <DEDUP_REMOVED lines=40> */
[----:B---3--:R-:W-:-:S05]  /*15610*/  LEA R34, P5, R58, R41, 0x1 ;  /* 0x000000293a227211 */ /* 0x008fca00078a08ff */
[----:B------:R4:W-:Y:S04]  /*15620*/  STL [R1+0xd04], R34 ;  /* 0x000d042201007387 */ /* 0x0009e80000100800 */
[----:B------:R0:W-:Y:S01]  /*15630*/  STL [R1+0xcd8], R33 ;  /* 0x000cd82101007387 */ /* 0x0001e20000100800 */
[----:B----4-:R-:W-:Y:S02]  /*15640*/  LEA R34, P4, R59, R41, 0x1 ;  /* 0x000000293b227211 */ /* 0x010fe400078808ff */
        /* <DEDUP_REMOVED lines=117> */
[----:B------:R-:W-:Y:S04]  /*15da0*/  STL [R1+0xdc4], R34 ;  /* 0x000dc42201007387 */ /* 0x000fe80000100800 */
[----:B------:R0:W-:Y:S02]  /*15db0*/  STL [R1+0xd98], R33 ;  /* 0x000d982101007387 */ /* 0x0001e40000100800 */
[----:B0-----:R-:W-:Y:S02]  /*15dc0*/  LEA.HI.X.SX32 R33, R60, R25, 0x1, P3 ;  /* 0x000000193c217211 */ /* 0x001fe400018f0eff */
[-C--:B----4-:R-:W-:Y:S01]  /*15dd0*/  LEA R34, P4, R26, R41.reuse, 0x1 ;  /* 0x000000291a227211 */ /* 0x090fe200078808ff */
        /* <DEDUP_REMOVED lines=59> */
[----:B------:R-:W3:Y:S01]  /*16190*/  LDL.LU R58, [R1+0x2c4] ;  /* 0x0002c400013a7983 */ /* 0x000ee20000300800 */
[----:B----4-:R-:W-:-:S05]  /*161a0*/  LEA R34, P4, R31, R41, 0x1 ;  /* 0x000000291f227211 */ /* 0x010fca00078808ff */
[----:B------:R-:W-:Y:S04]  /*161b0*/  STL [R1+0xe2c], R34 ;  /* 0x000e2c2201007387 */ /* 0x000fe80000100800 */
[----:B------:R0:W-:Y:S02]  /*161c0*/  STL [R1+0xe00], R33 ;  /* 0x000e002101007387 */ /* 0x0001e40000100800 */
[----:B0-----:R-:W-:Y:S02]  /*161d0*/  LEA.HI.X.SX32 R33, R59, R25, 0x1, P2 ;  /* 0x000000193b217211 */ /* 0x001fe400010f0eff */
[-C--:B------:R-:W-:Y:S01]  /*161e0*/  LEA R34, P3, R32, R41.reuse, 0x1 ;  /* 0x0000002920227211 */ /* 0x080fe200078608ff */
        /* <DEDUP_REMOVED lines=59> */
[----:B------:R-:W4:Y:S01]  /*165a0*/  LDL.LU R12, [R1+0x2f8] ;  /* 0x0002f800010c7983 */ /* 0x000f220000300800 */
[----:B------:R-:W-:-:S05]  /*165b0*/  LEA R34, P3, R3, R41, 0x1 ;  /* 0x0000002903227211 */ /* 0x000fca00078608ff */
[----:B------:R-:W-:Y:S04]  /*165c0*/  STL [R1+0xe94], R34 ;  /* 0x000e942201007387 */ /* 0x000fe80000100800 */
[----:B------:R0:W-:Y:S02]  /*165d0*/  STL [R1+0xe68], R33 ;  /* 0x000e682101007387 */ /* 0x0001e40000100800 */
[----:B0-----:R-:W-:Y:S02]  /*165e0*/  LEA.HI.X.SX32 R33, R11, R25, 0x1, P1 ;  /* 0x000000190b217211 */ /* 0x001fe400008f0eff */
[----:B------:R-:W-:Y:S01]  /*165f0*/  LEA R34, P2, R61, R41, 0x1 ;  /* 0x000000293d227211 */ /* 0x000fe200078408ff */
        /* <DEDUP_REMOVED lines=109> */
[----:B----4-:R-:W-:Y:S01]  /*16cd0*/  LEA R34, P4, R26, R41, 0x1 ;  /* 0x000000291a227211 */ /* 0x010fe200078808ff */
[----:B------:R-:W3:Y:S04]  /*16ce0*/  LDL.LU R60, [R1+0x1bc] ;  /* 0x0001bc00013c7983 */ /* 0x000ee80000300800 */
[----:B------:R-:W-:Y:S04]  /*16cf0*/  STL [R1+0xf4c], R34 ;  /* 0x000f4c2201007387 */ /* 0x000fe80000100800 */
[----:B------:R0:W-:Y:S02]  /*16d00*/  STL [R1+0xf20], R33 ;  /* 0x000f202101007387 */ /* 0x0001e40000100800 */
[----:B0-----:R-:W-:-:S02]  /*16d10*/  LEA.HI.X.SX32 R33, R31, R25, 0x1, P2 ;  /* 0x000000191f217211 */ /* 0x001fc400010f0eff */
        /* <DEDUP_REMOVED lines=71> */
[----:B------:R-:W-:Y:S02]  /*17190*/  LEA.HI.X.SX32 R32, R32, R25, 0x1, P3 ;  /* 0x0000001920207211 */ /* 0x000fe400018f0eff */
        /* <DEDUP_REMOVED lines=12> */
[----:B------:R0:W-:Y:S04]  /*17260*/  STL [R1+0xfa8], R33 ;  /* 0x000fa82101007387 */ /* 0x0001e80000100800 */
[----:B0-----:R-:W2:Y:S01]  /*17270*/  LDL.LU R33, [R1+0x154] ;  /* 0x0001540001217983 */ /* 0x001ea20000300800 */
        /* <DEDUP_REMOVED lines=12> */
[----:B------:R0:W-:Y:S01]  /*17340*/  STL [R1+0xfc0], R32 ;  /* 0x000fc02001007387 */ /* 0x0001e20000100800 */
[----:B------:R-:W-:-:S03]  /*17350*/  LEA.HI.X.SX32 R26, R26, R25, 0x1, P0 ;  /* 0x000000191a1a7211 */ /* 0x000fc600000f0eff */
[----:B0-----:R-:W2:Y:S01]  /*17360*/  LDL.LU R32, [R1+0x148] ;  /* 0x0001480001207983 */ /* 0x001ea20000300800 */
[----:B------:R-:W-:-:S05]  /*17370*/  LEA R34, P1, R11, R41, 0x1 ;  /* 0x000000290b227211 */ /* 0x000fca00078208ff */
[----:B------:R-:W-:Y:S04]  /*17380*/  STL [R1+0xff4], R34 ;  /* 0x000ff42201007387 */ /* 0x000fe80000100800 */
[----:B------:R0:W-:Y:S01]  /*17390*/  STL [R1+0xfc8], R26 ;  /* 0x000fc81a01007387 */ /* 0x0001e20000100800 */
[----:B------:R-:W-:-:S03]  /*173a0*/  LEA.HI.X.SX32 R15, R15, R25, 0x1, P5 ;  /* 0x000000190f0f7211 */ /* 0x000fc600028f0eff */
[----:B0-----:R-:W2:Y:S01]  /*173b0*/  LDL.LU R26, [R1+0x144] ;  /* 0x00014400011a7983 */ /* 0x001ea20000300800 */
[----:B------:R-:W-:-:S05]  /*173c0*/  LEA R34, P0, R56, R41, 0x1 ;  /* 0x0000002938227211 */ /* 0x000fca00078008ff */
[----:B------:R-:W-:Y:S04]  /*173d0*/  STL [R1+0xffc], R34 ;  /* 0x000ffc2201007387 */ /* 0x000fe80000100800 */
[----:B------:R0:W-:Y:S04]  /*173e0*/  STL [R1+0xfd0], R15 ;  /* 0x000fd00f01007387 */ /* 0x0001e80000100800 */
[----:B0-----:R-:W2:Y:S01]  /*173f0*/  LDL.LU R15, [R1+0x140] ;  /* 0x00014000010f7983 */ /* 0x001ea20000300800 */
[----:B------:R-:W-:Y:S02]  /*17400*/  LEA.HI.X.SX32 R14, R14, R25, 0x1, P4 ;  /* 0x000000190e0e7211 */ /* 0x000fe400020f0eff */
[----:B---3--:R-:W-:-:S02]  /*17410*/  LEA R34, P5, R58, R41, 0x1 ;  /* 0x000000293a227211 */ /* 0x008fc400078a08ff */
[----:B------:R-:W-:-:S03]  /*17420*/  LEA.HI.X.SX32 R13, R13, R25, 0x1, P3 ;  /* 0x000000190d0d7211 */ /* 0x000fc600018f0eff */
[----:B------:R-:W-:Y:S04]  /*17430*/  STL [R1+0x1004], R34 ;  /* 0x0010042201007387 */ /* 0x000fe80000100800 */
[----:B------:R0:W-:Y:S01]  /*17440*/  STL [R1+0xfd8], R14 ;  /* 0x000fd80e01007387 */ /* 0x0001e20000100800 */
[----:B------:R-:W-:-:S03]  /*17450*/  LEA.HI.X.SX32 R12, R12, R25, 0x1, P2 ;  /* 0x000000190c0c7211 */ /* 0x000fc600010f0eff */
[----:B0-----:R-:W3:Y:S01]  /*17460*/  LDL.LU R14, [R1+0x138] ;  /* 0x00013800010e7983 */ /* 0x001ee20000300800 */
[----:B----4-:R-:W-:-:S05]  /*17470*/  LEA R34, P4, R59, R41, 0x1 ;  /* 0x000000293b227211 */ /* 0x010fca00078808ff */
[----:B------:R-:W-:Y:S04]  /*17480*/  STL [R1+0x100c], R34 ;  /* 0x00100c2201007387 */ /* 0x000fe80000100800 */
[----:B------:R0:W-:Y:S01]  /*17490*/  STL [R1+0xfe0], R13 ;  /* 0x000fe00d01007387 */ /* 0x0001e20000100800 */
[----:B------:R-:W-:-:S03]  /*174a0*/  LEA.HI.X.SX32 R11, R11, R25, 0x1, P1 ;  /* 0x000000190b0b7211 */ /* 0x000fc600008f0eff */
[----:B0-----:R-:W4:Y:S01]  /*174b0*/  LDL.LU R13, [R1+0x130] ;  /* 0x00013000010d7983 */ /* 0x001f220000300800 */
[----:B------:R-:W-:-:S05]  /*174c0*/  LEA R34, P3, R3, R41, 0x1 ;  /* 0x0000002903227211 */ /* 0x000fca00078608ff */
[----:B------:R-:W-:Y:S04]  /*174d0*/  STL [R1+0x1014], R34 ;  /* 0x0010142201007387 */ /* 0x000fe80000100800 */
[----:B------:R0:W-:Y:S01]  /*174e0*/  STL [R1+0xfe8], R12 ;  /* 0x000fe80c01007387 */ /* 0x0001e20000100800 */
[----:B------:R-:W-:-:S03]  /*174f0*/  LEA.HI.X.SX32 R35, R56, R25, 0x1, P0 ;  /* 0x0000001938237211 */ /* 0x000fc600000f0eff */
[----:B0-----:R-:W4:Y:S01]  /*17500*/  LDL.LU R12, [R1+0x12c] ;  /* 0x00012c00010c7983 */ /* 0x001f220000300800 */
[----:B------:R-:W-:-:S05]  /*17510*/  LEA R34, P2, R61, R41, 0x1 ;  /* 0x000000293d227211 */ /* 0x000fca00078408ff */
[----:B------:R-:W-:Y:S04]  /*17520*/  STL [R1+0x101c], R34 ;  /* 0x00101c2201007387 */ /* 0x000fe80000100800 */
[----:B------:R0:W-:Y:S04]  /*17530*/  STL [R1+0xff0], R11 ;  /* 0x000ff00b01007387 */ /* 0x0001e80000100800 */
[----:B0-----:R-:W4:Y:S01]  /*17540*/  LDL.LU R11, [R1+0x128] ;  /* 0x00012800010b7983 */ /* 0x001f220000300800 */
[----:B--2---:R-:W-:-:S05]  /*17550*/  LEA R34, P1, R60, R41, 0x1 ;  /* 0x000000293c227211 */ /* 0x004fca00078208ff */
[----:B------:R-:W-:Y:S04]  /*17560*/  STL [R1+0x1024], R34 ;  /* 0x0010242201007387 */ /* 0x000fe80000100800 */
[----:B------:R0:W-:Y:S04]  /*17570*/  STL [R1+0xff8], R35 ;  /* 0x000ff82301007387 */ /* 0x0001e80000100800 */
[----:B------:R-:W2:Y:S01]  /*17580*/  LDL.LU R56, [R1+0x124] ;  /* 0x0001240001387983 */ /* 0x000ea20000300800 */
[----:B0-----:R-:W-:Y:S02]  /*17590*/  LEA.HI.X.SX32 R35, R58, R25, 0x1, P5 ;  /* 0x000000193a237211 */ /* 0x001fe400028f0eff */
        /* <DEDUP_REMOVED lines=11> */
[----:B------:R0:W-:Y:S04]  /*17650*/  STL [R1+0x103c], R34 ;  /* 0x00103c2201007387 */ /* 0x0001e80000100800 */
[----:B------:R-:W2:Y:S04]  /*17660*/  LDL.LU R3, [R1+0x104] ;  /* 0x0001040001037983 */ /* 0x000ea80000300800 */
[----:B------:R1:W-:Y:S01]  /*17670*/  STL [R1+0x1010], R35 ;  /* 0x0010102301007387 */ /* 0x0003e20000100800 */
        /* <DEDUP_REMOVED lines=18> */
[----:B------:R-:W-:Y:S01]  /*177a0*/  STL [R1+0x1030], R35 ;  /* 0x0010302301007387 */ /* 0x000fe20000100800 */
[----:B0-----:R-:W-:-:S03]  /*177b0*/  LEA.HI.X.SX32 R34, R30, R25, 0x1, P4 ;  /* 0x000000191e227211 */ /* 0x001fc600020f0eff */
[----:B------:R-:W2:Y:S01]  /*177c0*/  LDL.LU R30, [R1+0xf4] ;  /* 0x0000f400011e7983 */ /* 0x000ea20000300800 */
[----:B---3--:R-:W-:-:S05]  /*177d0*/  LEA R33, P5, R14, R41, 0x1 ;  /* 0x000000290e217211 */ /* 0x008fca00078a08ff */
[----:B------:R4:W-:Y:S04]  /*177e0*/  STL [R1+0x1064], R33 ;  /* 0x0010642101007387 */ /* 0x0009e80000100800 */
[----:B------:R0:W-:Y:S01]  /*177f0*/  STL [R1+0x1038], R34 ;  /* 0x0010382201007387 */ /* 0x0001e20000100800 */
[----:B------:R-:W-:Y:S02]  /*17800*/  LEA.HI.X.SX32 R32, R32, R25, 0x1, P2 ;  /* 0x0000001920207211 */ /* 0x000fe400010f0eff */
[----:B----4-:R-:W-:Y:S02]  /*17810*/  LEA R33, P4, R13, R41, 0x1 ;  /* 0x000000290d217211 */ /* 0x010fe400078808ff */
[----:B0-----:R-:W-:Y:S02]  /*17820*/  LEA.HI.X.SX32 R34, R27, R25, 0x1, P3 ;  /* 0x000000191b227211 */ /* 0x001fe400018f0eff */
[----:B------:R-:W3:Y:S04]  /*17830*/  LDL.LU R27, [R1+0xf0] ;  /* 0x0000f000011b7983 */ /* 0x000ee80000300800 */
[----:B------:R-:W-:Y:S04]  /*17840*/  STL [R1+0x106c], R33 ;  /* 0x00106c2101007387 */ /* 0x000fe80000100800 */
[----:B------:R0:W-:Y:S04]  /*17850*/  STL [R1+0x1040], R34 ;  /* 0x0010402201007387 */ /* 0x0001e80000100800 */
[----:B0-----:R-:W4:Y:S01]  /*17860*/  LDL.LU R34, [R1+0xec] ;  /* 0x0000ec0001227983 */ /* 0x001f220000300800 */
[----:B------:R-:W-:-:S05]  /*17870*/  LEA R33, P3, R12, R41, 0x1 ;  /* 0x000000290c217211 */ /* 0x000fca00078608ff */
[----:B------:R0:W-:Y:S04]  /*17880*/  STL [R1+0x1074], R33 ;  /* 0x0010742101007387 */ /* 0x0001e80000100800 */
[----:B------:R1:W-:Y:S01]  /*17890*/  STL [R1+0x1048], R32 ;  /* 0x0010482001007387 */ /* 0x0003e20000100800 */
[----:B0-----:R-:W-:Y:S02]  /*178a0*/  LEA R33, P2, R11, R41, 0x1 ;  /* 0x000000290b217211 */ /* 0x001fe400078408ff */
[-C--:B-1----:R-:W-:Y:S02]  /*178b0*/  LEA.HI.X.SX32 R32, R26, R25.reuse, 0x1, P1 ;  /* 0x000000191a207211 */ /* 0x082fe400008f0eff */
[----:B------:R-:W4:Y:S04]  /*178c0*/  LDL.LU R26, [R1+0xe8] ;  /* 0x0000e800011a7983 */ /* 0x000f280000300800 */
[----:B------:R-:W-:Y:S04]  /*178d0*/  STL [R1+0x107c], R33 ;  /* 0x00107c2101007387 */ /* 0x000fe80000100800 */
[----:B------:R0:W-:Y:S02]  /*178e0*/  STL [R1+0x1050], R32 ;  /* 0x0010502001007387 */ /* 0x0001e40000100800 */
[----:B0-----:R-:W-:-:S02]  /*178f0*/  LEA.HI.X.SX32 R32, R15, R25, 0x1, P0 ;  /* 0x000000190f207211 */ /* 0x001fc400000f0eff */
[----:B------:R-:W4:Y:S01]  /*17900*/  LDL.LU R15, [R1+0xe4] ;  /* 0x0000e400010f7983 */ /* 0x000f220000300800 */
[----:B--2---:R-:W-:-:S05]  /*17910*/  LEA R33, P1, R56, R41, 0x1 ;  /* 0x0000002938217211 */ /* 0x004fca00078208ff */
[----:B------:R0:W-:Y:S04]  /*17920*/  STL [R1+0x1084], R33 ;  /* 0x0010842101007387 */ /* 0x0001e80000100800 */
[----:B------:R1:W-:Y:S01]  /*17930*/  STL [R1+0x1058], R32 ;  /* 0x0010582001007387 */ /* 0x0003e20000100800 */
[----:B0-----:R-:W-:Y:S02]  /*17940*/  LEA R33, P0, R58, R41, 0x1 ;  /* 0x000000293a217211 */ /* 0x001fe400078008ff */
[----:B-1----:R-:W-:-:S03]  /*17950*/  LEA.HI.X.SX32 R32, R14, R25, 0x1, P5 ;  /* 0x000000190e207211 */ /* 0x002fc600028f0eff */
[----:B------:R0:W-:Y:S04]  /*17960*/  STL [R1+0x108c], R33 ;  /* 0x00108c2101007387 */ /* 0x0001e80000100800 */
[----:B0-----:R-:W2:Y:S01]  /*17970*/  LDL.LU R33, [R1+0xdc] ;  /* 0x0000dc0001217983 */ /* 0x001ea20000300800 */
[----:B------:R-:W-:-:S03]  /*17980*/  LEA R14, P5, R59, R41, 0x1 ;  /* 0x000000293b0e7211 */ /* 0x000fc600078a08ff */
[----:B------:R-:W-:Y:S04]  /*17990*/  STL [R1+0x1060], R32 ;  /* 0x0010602001007387 */ /* 0x000fe80000100800 */
[----:B------:R0:W-:Y:S04]  /*179a0*/  STL [R1+0x1094], R14 ;  /* 0x0010940e01007387 */ /* 0x0001e80000100800 */
[----:B0-----:R-:W2:Y:S01]  /*179b0*/  LDL.LU R14, [R1+0xd8] ;  /* 0x0000d800010e7983 */ /* 0x001ea20000300800 */
[----:B------:R-:W-:Y:S02]  /*179c0*/  LEA.HI.X.SX32 R32, R13, R25, 0x1, P4 ;  /* 0x000000190d207211 */ /* 0x000fe400020f0eff */
[----:B------:R-:W-:-:S03]  /*179d0*/  LEA R13, P4, R3, R41, 0x1 ;  /* 0x00000029030d7211 */ /* 0x000fc600078808ff */
[----:B------:R0:W-:Y:S04]  /*179e0*/  STL [R1+0x1068], R32 ;  /* 0x0010682001007387 */ /* 0x0001e80000100800 */
[----:B------:R1:W-:Y:S01]  /*179f0*/  STL [R1+0x109c], R13 ;  /* 0x00109c0d01007387 */ /* 0x0003e20000100800 */
[----:B0-----:R-:W-:-:S03]  /*17a00*/  LEA.HI.X.SX32 R32, R12, R25, 0x1, P3 ;  /* 0x000000190c207211 */ /* 0x001fc600018f0eff */
[----:B-1----:R-:W2:Y:S04]  /*17a10*/  LDL.LU R13, [R1+0xd0] ;  /* 0x0000d000010d7983 */ /* 0x002ea80000300800 */
[----:B------:R0:W-:Y:S01]  /*17a20*/  STL [R1+0x1070], R32 ;  /* 0x0010702001007387 */ /* 0x0001e20000100800 */
[----:B------:R-:W-:Y:S02]  /*17a30*/  LEA R12, P3, R61, R41, 0x1 ;  /* 0x000000293d0c7211 */ /* 0x000fe400078608ff */
[----:B0-----:R-:W-:-:S03]  /*17a40*/  LEA.HI.X.SX32 R32, R11, R25, 0x1, P2 ;  /* 0x000000190b207211 */ /* 0x001fc600010f0eff */
[----:B------:R0:W-:Y:S04]  /*17a50*/  STL [R1+0x10a4], R12 ;  /* 0x0010a40c01007387 */ /* 0x0001e80000100800 */
[----:B0-----:R-:W2:Y:S01]  /*17a60*/  LDL.LU R12, [R1+0xcc] ;  /* 0x0000cc00010c7983 */ /* 0x001ea20000300800 */
[----:B------:R-:W-:-:S03]  /*17a70*/  LEA R11, P2, R60, R41, 0x1 ;  /* 0x000000293c0b7211 */ /* 0x000fc600078408ff */
[----:B------:R-:W-:Y:S04]  /*17a80*/  STL [R1+0x1078], R32 ;  /* 0x0010782001007387 */ /* 0x000fe80000100800 */
[----:B------:R0:W-:Y:S01]  /*17a90*/  STL [R1+0x10ac], R11 ;  /* 0x0010ac0b01007387 */ /* 0x0001e20000100800 */
[----:B------:R-:W-:-:S03]  /*17aa0*/  LEA.HI.X.SX32 R35, R56, R25, 0x1, P1 ;  /* 0x0000001938237211 */ /* 0x000fc600008f0eff */
[----:B0-----:R-:W2:Y:S01]  /*17ab0*/  LDL.LU R11, [R1+0xc8] ;  /* 0x0000c800010b7983 */ /* 0x001ea20000300800 */
[----:B------:R-:W-:-:S03]  /*17ac0*/  LEA R32, P1, R31, R41, 0x1 ;  /* 0x000000291f207211 */ /* 0x000fc600078208ff */
[----:B------:R0:W-:Y:S04]  /*17ad0*/  STL [R1+0x1080], R35 ;  /* 0x0010802301007387 */ /* 0x0001e80000100800 */
[----:B------:R-:W-:Y:S04]  /*17ae0*/  STL [R1+0x10b4], R32 ;  /* 0x0010b42001007387 */ /* 0x000fe80000100800 */
[----:B------:R-:W2:Y:S01]  /*17af0*/  LDL.LU R56, [R1+0xc4] ;  /* 0x0000c40001387983 */ /* 0x000ea20000300800 */
[----:B0-----:R-:W-:-:S05]  /*17b00*/  LEA.HI.X.SX32 R35, R58, R25, 0x1, P0 ;  /* 0x000000193a237211 */ /* 0x001fca00000f0eff */
[----:B------:R0:W-:Y:S04]  /*17b10*/  STL [R1+0x1088], R35 ;  /* 0x0010882301007387 */ /* 0x0001e80000100800 */
[----:B------:R-:W2:Y:S01]  /*17b20*/  LDL.LU R58, [R1+0xc0] ;  /* 0x0000c000013a7983 */ /* 0x000ea20000300800 */
[----:B0-----:R-:W-:Y:S02]  /*17b30*/  LEA.HI.X.SX32 R35, R59, R25, 0x1, P5 ;  /* 0x000000193b237211 */ /* 0x001fe400028f0eff */
[----:B------:R-:W-:-:S05]  /*17b40*/  LEA R32, P0, R30, R41, 0x1 ;  /* 0x000000291e207211 */ /* 0x000fca00078008ff */
[----:B------:R-:W-:Y:S04]  /*17b50*/  STL [R1+0x10bc], R32 ;  /* 0x0010bc2001007387 */ /* 0x000fe80000100800 */
[----:B------:R0:W-:Y:S04]  /*17b60*/  STL [R1+0x1090], R35 ;  /* 0x0010902301007387 */ /* 0x0001e80000100800 */
[----:B------:R-:W2:Y:S01]  /*17b70*/  LDL.LU R59, [R1+0xb8] ;  /* 0x0000b800013b7983 */ /* 0x000ea20000300800 */
[-C--:B------:R-:W-:Y:S02]  /*17b80*/  LEA.HI.X.SX32 R3, R3, R25.reuse, 0x1, P4 ;  /* 0x0000001903037211 */ /* 0x080fe400020f0eff */
[----:B0-----:R-:W-:-:S02]  /*17b90*/  LEA.HI.X.SX32 R35, R61, R25, 0x1, P3 ;  /* 0x000000193d237211 */ /* 0x001fc400018f0eff */
[----:B---3--:R-:W-:-:S05]  /*17ba0*/  LEA R32, P5, R27, R41, 0x1 ;  /* 0x000000291b207211 */ /* 0x008fca00078a08ff */
[----:B------:R4:W-:Y:S04]  /*17bb0*/  STL [R1+0x10c4], R32 ;  /* 0x0010c42001007387 */ /* 0x0009e80000100800 */
[----:B------:R0:W-:Y:S01]  /*17bc0*/  STL [R1+0x1098], R3 ;  /* 0x0010980301007387 */ /* 0x0001e20000100800 */
[----:B----4-:R-:W-:-:S03]  /*17bd0*/  LEA R32, P4, R34, R41, 0x1 ;  /* 0x0000002922207211 */ /* 0x010fc600078808ff */
[----:B0-----:R-:W3:Y:S04]  /*17be0*/  LDL.LU R3, [R1+0xa4] ;  /* 0x0000a40001037983 */ /* 0x001ee80000300800 */
[----:B------:R0:W-:Y:S04]  /*17bf0*/  STL [R1+0x10cc], R32 ;  /* 0x0010cc2001007387 */ /* 0x0001e80000100800 */
[----:B------:R-:W4:Y:S04]  /*17c00*/  LDL.LU R61, [R1+0xa0] ;  /* 0x0000a000013d7983 */ /* 0x000f280000300800 */
[----:B------:R1:W-:Y:S01]  /*17c10*/  STL [R1+0x10a0], R35 ;  /* 0x0010a02301007387 */ /* 0x0003e20000100800 */
[----:B------:R-:W-:-:S02]  /*17c20*/  LEA.HI.X.SX32 R31, R31, R25, 0x1, P1 ;  /* 0x000000191f1f7211 */ /* 0x000fc400008f0eff */
[----:B0-----:R-:W-:Y:S02]  /*17c30*/  LEA R32, P3, R26, R41, 0x1 ;  /* 0x000000291a207211 */ /* 0x001fe400078608ff */
[----:B-1----:R-:W-:-:S03]  /*17c40*/  LEA.HI.X.SX32 R35, R60, R25, 0x1, P2 ;  /* 0x000000193c237211 */ /* 0x002fc600010f0eff */
[----:B------:R0:W-:Y:S04]  /*17c50*/  STL [R1+0x10d4], R32 ;  /* 0x0010d42001007387 */ /* 0x0001e80000100800 */
[----:B------:R-:W4:Y:S04]  /*17c60*/  LDL.LU R60, [R1+0x9c] ;  /* 0x00009c00013c7983 */ /* 0x000f280000300800 */
[----:B------:R-:W-:Y:S01]  /*17c70*/  STL [R1+0x10a8], R35 ;  /* 0x0010a82301007387 */ /* 0x000fe20000100800 */
[----:B0-----:R-:W-:-:S05]  /*17c80*/  LEA R32, P2, R15, R41, 0x1 ;  /* 0x000000290f207211 */ /* 0x001fca00078408ff */
[----:B------:R0:W-:Y:S01]  /*17c90*/  STL [R1+0x10dc], R32 ;  /* 0x0010dc2001007387 */ /* 0x0001e20000100800 */
[----:B------:R-:W-:-:S03]  /*17ca0*/  LEA.HI.X.SX32 R30, R30, R25, 0x1, P0 ;  /* 0x000000191e1e7211 */ /* 0x000fc600000f0eff */
[----:B0-----:R-:W4:Y:S04]  /*17cb0*/  LDL.LU R32, [R1+0x98] ;  /* 0x0000980001207983 */ /* 0x001f280000300800 */
[----:B------:R0:W-:Y:S01]  /*17cc0*/  STL [R1+0x10b0], R31 ;  /* 0x0010b01f01007387 */ /* 0x0001e20000100800 */
[----:B------:R-:W-:-:S03]  /*17cd0*/  LEA.HI.X.SX32 R27, R27, R25, 0x1, P5 ;  /* 0x000000191b1b7211 */ /* 0x000fc600028f0eff */
[----:B0-----:R-:W4:Y:S01]  /*17ce0*/  LDL.LU R31, [R1+0x90] ;  /* 0x00009000011f7983 */ /* 0x001f220000300800 */
[-C--:B------:R-:W-:Y:S02]  /*17cf0*/  LEA.HI.X.SX32 R42, R34, R25.reuse, 0x1, P4 ;  /* 0x00000019222a7211 */ /* 0x080fe400020f0eff */
[----:B------:R-:W-:Y:S02]  /*17d00*/  LEA.HI.X.SX32 R34, R26, R25, 0x1, P3 ;  /* 0x000000191a227211 */ /* 0x000fe400018f0eff */
[----:B--2---:R-:W-:-:S05]  /*17d10*/  LEA R35, P1, R33, R41, 0x1 ;  /* 0x0000002921237211 */ /* 0x004fca00078208ff */
[----:B------:R-:W-:Y:S04]  /*17d20*/  STL [R1+0x10e4], R35 ;  /* 0x0010e42301007387 */ /* 0x000fe80000100800 */
[----:B------:R0:W-:Y:S04]  /*17d30*/  STL [R1+0x10b8], R30 ;  /* 0x0010b81e01007387 */ /* 0x0001e80000100800 */
[----:B0-----:R-:W2:Y:S01]  /*17d40*/  LDL.LU R30, [R1+0x8c] ;  /* 0x00008c00011e7983 */ /* 0x001ea20000300800 */
[----:B------:R-:W-:-:S05]  /*17d50*/  LEA R35, P0, R14, R41, 0x1 ;  /* 0x000000290e237211 */ /* 0x000fca00078008ff */
[----:B------:R-:W-:Y:S04]  /*17d60*/  STL [R1+0x10ec], R35 ;  /* 0x0010ec2301007387 */ /* 0x000fe80000100800 */
[----:B------:R0:W-:Y:S04]  /*17d70*/  STL [R1+0x10c0], R27 ;  /* 0x0010c01b01007387 */ /* 0x0001e80000100800 */
[----:B0-----:R-:W2:Y:S01]  /*17d80*/  LDL.LU R27, [R1+0x88] ;  /* 0x00008800011b7983 */ /* 0x001ea20000300800 */
[----:B------:R-:W-:-:S05]  /*17d90*/  LEA R35, P5, R13, R41, 0x1 ;  /* 0x000000290d237211 */ /* 0x000fca00078a08ff */
[----:B------:R0:W-:Y:S04]  /*17da0*/  STL [R1+0x10f4], R35 ;  /* 0x0010f42301007387 */ /* 0x0001e80000100800 */
[----:B------:R1:W-:Y:S04]  /*17db0*/  STL [R1+0x10c8], R42 ;  /* 0x0010c82a01007387 */ /* 0x0003e80000100800 */
[----:B------:R-:W2:Y:S01]  /*17dc0*/  LDL.LU R26, [R1+0x84] ;  /* 0x00008400011a7983 */ /* 0x000ea20000300800 */
[----:B0-----:R-:W-:-:S05]  /*17dd0*/  LEA R35, P4, R12, R41, 0x1 ;  /* 0x000000290c237211 */ /* 0x001fca00078808ff */
[----:B------:R0:W-:Y:S04]  /*17de0*/  STL [R1+0x10fc], R35 ;  /* 0x0010fc2301007387 */ /* 0x0001e80000100800 */
[----:B------:R0:W-:Y:S01]  /*17df0*/  STL [R1+0x10d0], R34 ;  /* 0x0010d02201007387 */ /* 0x0001e20000100800 */
[----:B-1----:R-:W-:Y:S02]  /*17e00*/  LEA R42, P3, R11, R41, 0x1 ;  /* 0x000000290b2a7211 */ /* 0x002fe400078608ff */
[----:B0-----:R-:W-:-:S03]  /*17e10*/  LEA.HI.X.SX32 R35, R15, R25, 0x1, P2 ;  /* 0x000000190f237211 */ /* 0x001fc600010f0eff */
[----:B------:R-:W-:Y:S04]  /*17e20*/  STL [R1+0x1104], R42 ;  /* 0x0011042a01007387 */ /* 0x000fe80000100800 */
[----:B------:R-:W2:Y:S04]  /*17e30*/  LDL.LU R15, [R1+0x80] ;  /* 0x00008000010f7983 */ /* 0x000ea80000300800 */
[----:B------:R0:W-:Y:S01]  /*17e40*/  STL [R1+0x10d8], R35 ;  /* 0x0010d82301007387 */ /* 0x0001e20000100800 */
[----:B------:R-:W-:-:S05]  /*17e50*/  LEA R34, P2, R56, R41, 0x1 ;  /* 0x0000002938227211 */ /* 0x000fca00078408ff */
[----:B------:R1:W-:Y:S01]  /*17e60*/  STL [R1+0x110c], R34 ;  /* 0x00110c2201007387 */ /* 0x0003e20000100800 */
[-C--:B0-----:R-:W-:Y:S02]  /*17e70*/  LEA.HI.X.SX32 R35, R33, R25.reuse, 0x1, P1 ;  /* 0x0000001921237211 */ /* 0x081fe400008f0eff */
[----:B------:R-:W-:-:S03]  /*17e80*/  LEA.HI.X.SX32 R33, R14, R25, 0x1, P0 ;  /* 0x000000190e217211 */ /* 0x000fc600000f0eff */
[----:B------:R0:W-:Y:S04]  /*17e90*/  STL [R1+0x10e0], R35 ;  /* 0x0010e02301007387 */ /* 0x0001e80000100800 */
[----:B------:R-:W2:Y:S01]  /*17ea0*/  LDL.LU R14, [R1+0x7c] ;  /* 0x00007c00010e7983 */ /* 0x000ea20000300800 */
[----:B-1----:R-:W-:-:S05]  /*17eb0*/  LEA R34, P1, R58, R41, 0x1 ;  /* 0x000000293a227211 */ /* 0x002fca00078208ff */
[----:B------:R1:W-:Y:S04]  /*17ec0*/  STL [R1+0x1114], R34 ;  /* 0x0011142201007387 */ /* 0x0003e80000100800 */
[----:B------:R-:W-:Y:S01]  /*17ed0*/  STL [R1+0x10e8], R33 ;  /* 0x0010e82101007387 */ /* 0x000fe20000100800 */
[----:B0-----:R-:W-:Y:S02]  /*17ee0*/  LEA R35, P0, R59, R41, 0x1 ;  /* 0x000000293b237211 */ /* 0x001fe400078008ff */
[----:B-1----:R-:W-:-:S03]  /*17ef0*/  LEA.HI.X.SX32 R34, R13, R25, 0x1, P5 ;  /* 0x000000190d227211 */ /* 0x002fc600028f0eff */
[----:B------:R0:W-:Y:S04]  /*17f00*/  STL [R1+0x111c], R35 ;  /* 0x00111c2301007387 */ /* 0x0001e80000100800 */
[----:B------:R-:W2:Y:S01]  /*17f10*/  LDL.LU R13, [R1+0x78] ;  /* 0x00007800010d7983 */ /* 0x000ea20000300800 */
[----:B------:R-:W-:-:S03]  /*17f20*/  LEA.HI.X.SX32 R12, R12, R25, 0x1, P4 ;  /* 0x000000190c0c7211 */ /* 0x000fc600020f0eff */
[----:B------:R4:W-:Y:S01]  /*17f30*/  STL [R1+0x10f0], R34 ;  /* 0x0010f02201007387 */ /* 0x0009e20000100800 */
[----:B0-----:R-:W-:Y:S02]  /*17f40*/  LEA.HI.X.SX32 R35, R58, R25, 0x1, P1 ;  /* 0x000000193a237211 */ /* 0x001fe400008f0eff */
[----:B---3--:R-:W-:-:S05]  /*17f50*/  LEA R33, P5, R3, R41, 0x1 ;  /* 0x0000002903217211 */ /* 0x008fca00078a08ff */
[----:B------:R0:W-:Y:S01]  /*17f60*/  STL [R1+0x1124], R33 ;  /* 0x0011242101007387 */ /* 0x0001e20000100800 */
[----:B----4-:R-:W-:-:S03]  /*17f70*/  LEA R34, P4, R61, R41, 0x1 ;  /* 0x000000293d227211 */ /* 0x010fc600078808ff */
[----:B------:R1:W-:Y:S01]  /*17f80*/  STL [R1+0x10f8], R12 ;  /* 0x0010f80c01007387 */ /* 0x0003e20000100800 */
[----:B0-----:R-:W-:-:S03]  /*17f90*/  LEA.HI.X.SX32 R33, R11, R25, 0x1, P3 ;  /* 0x000000190b217211 */ /* 0x001fc600018f0eff */
[----:B-1----:R-:W3:Y:S04]  /*17fa0*/  LDL.LU R12, [R1+0x74] ;  /* 0x00007400010c7983 */ /* 0x002ee80000300800 */
[----:B------:R0:W-:Y:S04]  /*17fb0*/  STL [R1+0x112c], R34 ;  /* 0x00112c2201007387 */ /* 0x0001e80000100800 */
[----:B------:R-:W-:Y:S01]  /*17fc0*/  STL [R1+0x1100], R33 ;  /* 0x0011002101007387 */ /* 0x000fe20000100800 */
[----:B0-----:R-:W-:Y:S02]  /*17fd0*/  LEA.HI.X.SX32 R34, R56, R25, 0x1, P2 ;  /* 0x0000001938227211 */ /* 0x001fe400010f0eff */
[----:B------:R-:W-:-:S05]  /*17fe0*/  LEA R11, P3, R60, R41, 0x1 ;  /* 0x000000293c0b7211 */ /* 0x000fca00078608ff */
[----:B------:R0:W-:Y:S04]  /*17ff0*/  STL [R1+0x1134], R11 ;  /* 0x0011340b01007387 */ /* 0x0001e80000100800 */
[----:B0-----:R-:W4:Y:S04]  /*18000*/  LDL.LU R11, [R1+0x6c] ;  /* 0x00006c00010b7983 */ /* 0x001f280000300800 */
[----:B------:R0:W-:Y:S01]  /*18010*/  STL [R1+0x1108], R34 ;  /* 0x0011082201007387 */ /* 0x0001e20000100800 */
[----:B------:R-:W-:-:S05]  /*18020*/  LEA R33, P2, R32, R41, 0x1 ;  /* 0x0000002920217211 */ /* 0x000fca00078408ff */
[----:B------:R1:W-:Y:S04]  /*18030*/  STL [R1+0x113c], R33 ;  /* 0x00113c2101007387 */ /* 0x0003e80000100800 */
[----:B------:R-:W-:Y:S04]  /*18040*/  STL [R1+0x1110], R35 ;  /* 0x0011102301007387 */ /* 0x000fe80000100800 */
[----:B------:R-:W4:Y:S01]  /*18050*/  LDL.LU R56, [R1+0x64] ;  /* 0x0000640001387983 */ /* 0x000f220000300800 */
[----:B0-----:R-:W-:Y:S02]  /*18060*/  LEA R34, P1, R31, R41, 0x1 ;  /* 0x000000291f227211 */ /* 0x001fe400078208ff */
[----:B-1----:R-:W-:-:S03]  /*18070*/  LEA.HI.X.SX32 R33, R59, R25, 0x1, P0 ;  /* 0x000000193b217211 */ /* 0x002fc600000f0eff */
[----:B------:R2:W-:Y:S01]  /*18080*/  STL [R1+0x1144], R34 ;  /* 0x0011442201007387 */ /* 0x0005e20000100800 */
[----:B------:R-:W-:-:S03]  /*18090*/  LEA.HI.X.SX32 R3, R3, R25, 0x1, P5 ;  /* 0x0000001903037211 */ /* 0x000fc600028f0eff */
[----:B------:R0:W-:Y:S01]  /*180a0*/  STL [R1+0x1118], R33 ;  /* 0x0011182101007387 */ /* 0x0001e20000100800 */
[----:B------:R-:W-:Y:S02]  /*180b0*/  LEA.HI.X.SX32 R31, R31, R25, 0x1, P1 ;  /* 0x000000191f1f7211 */ /* 0x000fe400008f0eff */
[----:B--2---:R-:W-:-:S05]  /*180c0*/  LEA R34, P0, R30, R41, 0x1 ;  /* 0x000000291e227211 */ /* 0x004fca00078008ff */
[----:B------:R-:W-:Y:S04]  /*180d0*/  STL [R1+0x114c], R34 ;  /* 0x00114c2201007387 */ /* 0x000fe80000100800 */
[----:B------:R-:W2:Y:S04]  /*180e0*/  LDL.LU R58, [R1+0x60] ;  /* 0x00006000013a7983 */ /* 0x000ea80000300800 */
[----:B------:R1:W-:Y:S01]  /*180f0*/  STL [R1+0x1120], R3 ;  /* 0x0011200301007387 */ /* 0x0003e20000100800 */
[----:B0-----:R-:W-:-:S05]  /*18100*/  LEA R33, P5, R27, R41, 0x1 ;  /* 0x000000291b217211 */ /* 0x001fca00078a08ff */
[----:B------:R-:W-:Y:S01]  /*18110*/  STL [R1+0x1154], R33 ;  /* 0x0011542101007387 */ /* 0x000fe20000100800 */
[----:B-1----:R-:W-:-:S03]  /*18120*/  LEA.HI.X.SX32 R3, R61, R25, 0x1, P4 ;  /* 0x000000193d037211 */ /* 0x002fc600020f0eff */
[----:B------:R-:W2:Y:S04]  /*18130*/  LDL.LU R59, [R1+0x5c] ;  /* 0x00005c00013b7983 */ /* 0x000ea80000300800 */
[----:B------:R0:W-:Y:S01]  /*18140*/  STL [R1+0x1128], R3 ;  /* 0x0011280301007387 */ /* 0x0001e20000100800 */
[----:B------:R-:W-:-:S03]  /*18150*/  LEA R34, P4, R26, R41, 0x1 ;  /* 0x000000291a227211 */ /* 0x000fc600078808ff */
[----:B0-----:R-:W2:Y:S01]  /*18160*/  LDL.LU R3, [R1+0x54] ;  /* 0x0000540001037983 */ /* 0x001ea20000300800 */
[----:B------:R-:W-:-:S03]  /*18170*/  LEA.HI.X.SX32 R33, R60, R25, 0x1, P3 ;  /* 0x000000193c217211 */ /* 0x000fc600018f0eff */
[----:B------:R0:W-:Y:S04]  /*18180*/  STL [R1+0x115c], R34 ;  /* 0x00115c2201007387 */ /* 0x0001e80000100800 */
[----:B------:R-:W2:Y:S04]  /*18190*/  LDL.LU R61, [R1+0x50] ;  /* 0x00005000013d7983 */ /* 0x000ea80000300800 */
[----:B------:R1:W-:Y:S04]  /*181a0*/  STL [R1+0x1130], R33 ;  /* 0x0011302101007387 */ /* 0x0003e80000100800 */
[----:B------:R-:W2:Y:S01]  /*181b0*/  LDL.LU R60, [R1+0x4c] ;  /* 0x00004c00013c7983 */ /* 0x000ea20000300800 */
[----:B0-----:R-:W-:-:S02]  /*181c0*/  LEA R34, P3, R15, R41, 0x1 ;  /* 0x000000290f227211 */ /* 0x001fc400078608ff */
[----:B-1----:R-:W-:-:S03]  /*181d0*/  LEA.HI.X.SX32 R33, R32, R25, 0x1, P2 ;  /* 0x0000001920217211 */ /* 0x002fc600010f0eff */
[----:B------:R-:W-:Y:S04]  /*181e0*/  STL [R1+0x1164], R34 ;  /* 0x0011642201007387 */ /* 0x000fe80000100800 */
[----:B------:R-:W2:Y:S04]  /*181f0*/  LDL.LU R57, [R1+0x44] ;  /* 0x0000440001397983 */ /* 0x000ea80000300800 */
[----:B------:R-:W-:Y:S04]  /*18200*/  STL [R1+0x1138], R33 ;  /* 0x0011382101007387 */ /* 0x000fe80000100800 */
[----:B------:R-:W2:Y:S01]  /*18210*/  LDL.LU R55, [R1+0x30] ;  /* 0x0000300001377983 */ /* 0x000ea20000300800 */
[----:B------:R-:W-:-:S05]  /*18220*/  LEA R32, P2, R14, R41, 0x1 ;  /* 0x000000290e207211 */ /* 0x000fca00078408ff */
[----:B------:R0:W-:Y:S04]  /*18230*/  STL [R1+0x116c], R32 ;  /* 0x00116c2001007387 */ /* 0x0001e80000100800 */
[----:B------:R-:W2:Y:S04]  /*18240*/  LDL.LU R42, [R1+0x2c] ;  /* 0x00002c00012a7983 */ /* 0x000ea80000300800 */
[----:B------:R1:W-:Y:S04]  /*18250*/  STL [R1+0x1140], R31 ;  /* 0x0011401f01007387 */ /* 0x0003e80000100800 */
[----:B------:R-:W2:Y:S01]  /*18260*/  LDL.LU R35, [R1+0x28] ;  /* 0x0000280001237983 */ /* 0x000ea20000300800 */
[----:B0-----:R-:W-:-:S02]  /*18270*/  LEA R32, P1, R13, R41, 0x1 ;  /* 0x000000290d207211 */ /* 0x001fc400078208ff */
[----:B-1----:R-:W-:-:S03]  /*18280*/  LEA.HI.X.SX32 R31, R30, R25, 0x1, P0 ;  /* 0x000000191e1f7211 */ /* 0x002fc600000f0eff */
[----:B------:R0:W-:Y:S04]  /*18290*/  STL [R1+0x1174], R32 ;  /* 0x0011742001007387 */ /* 0x0001e80000100800 */
[----:B------:R-:W2:Y:S04]  /*182a0*/  LDL.LU R34, [R1+0x24] ;  /* 0x0000240001227983 */ /* 0x000ea80000300800 */
[----:B------:R1:W-:Y:S04]  /*182b0*/  STL [R1+0x1148], R31 ;  /* 0x0011481f01007387 */ /* 0x0003e80000100800 */
[----:B------:R-:W2:Y:S01]  /*182c0*/  LDL.LU R33, [R1+0x20] ;  /* 0x0000200001217983 */ /* 0x000ea20000300800 */
[----:B------:R-:W-:-:S02]  /*182d0*/  LEA.HI.X.SX32 R27, R27, R25, 0x1, P5 ;  /* 0x000000191b1b7211 */ /* 0x000fc400028f0eff */
[-C--:B------:R-:W-:Y:S02]  /*182e0*/  LEA.HI.X.SX32 R15, R15, R25.reuse, 0x1, P3 ;  /* 0x000000190f0f7211 */ /* 0x080fe400018f0eff */
[----:B------:R-:W-:Y:S02]  /*182f0*/  LEA.HI.X.SX32 R14, R14, R25, 0x1, P2 ;  /* 0x000000190e0e7211 */ /* 0x000fe400010f0eff */
[----:B---3--:R-:W-:-:S05]  /*18300*/  LEA R30, P0, R12, R41, 0x1 ;  /* 0x000000290c1e7211 */ /* 0x008fca00078008ff */
[----:B------:R-:W-:Y:S04]  /*18310*/  STL [R1+0x117c], R30 ;  /* 0x00117c1e01007387 */ /* 0x000fe80000100800 */
[----:B0-----:R-:W3:Y:S04]  /*18320*/  LDL.LU R32, [R1+0x1c] ;  /* 0x00001c0001207983 */ /* 0x001ee80000300800 */
[----:B------:R0:W-:Y:S04]  /*18330*/  STL [R1+0x1150], R27 ;  /* 0x0011501b01007387 */ /* 0x0001e80000100800 */
[----:B-1----:R-:W3:Y:S01]  /*18340*/  LDL.LU R31, [R1+0x18] ;  /* 0x00001800011f7983 */ /* 0x002ee20000300800 */
[----:B0-----:R-:W-:-:S02]  /*18350*/  LEA.HI.X.SX32 R27, R26, R25, 0x1, P4 ;  /* 0x000000191a1b7211 */ /* 0x001fc400020f0eff */
[----:B----4-:R-:W-:-:S05]  /*18360*/  LEA R30, P5, R11, R41, 0x1 ;  /* 0x000000290b1e7211 */ /* 0x010fca00078a08ff */
[----:B------:R0:W-:Y:S04]  /*18370*/  STL [R1+0x1184], R30 ;  /* 0x0011841e01007387 */ /* 0x0001e80000100800 */
[----:B0-----:R-:W4:Y:S04]  /*18380*/  LDL.LU R30, [R1+0x14] ;  /* 0x00001400011e7983 */ /* 0x001f280000300800 */
[----:B------:R0:W-:Y:S01]  /*18390*/  STL [R1+0x1158], R27 ;  /* 0x0011581b01007387 */ /* 0x0001e20000100800 */
[----:B------:R-:W-:-:S03]  /*183a0*/  LEA R26, P4, R56, R41, 0x1 ;  /* 0x00000029381a7211 */ /* 0x000fc600078808ff */
[----:B0-----:R-:W4:Y:S04]  /*183b0*/  LDL.LU R27, [R1+0x10] ;  /* 0x00001000011b7983 */ /* 0x001f280000300800 */
[----:B------:R0:W-:Y:S04]  /*183c0*/  STL [R1+0x118c], R26 ;  /* 0x00118c1a01007387 */ /* 0x0001e80000100800 */
[----:B0-----:R-:W4:Y:S04]  /*183d0*/  LDL.LU R26, [R1+0xc] ;  /* 0x00000c00011a7983 */ /* 0x001f280000300800 */
[----:B------:R2:W-:Y:S01]  /*183e0*/  STL [R1+0x1160], R15 ;  /* 0x0011600f01007387 */ /* 0x0005e20000100800 */
[----:B------:R-:W-:-:S02]  /*183f0*/  LEA.HI.X.SX32 R13, R13, R25, 0x1, P1 ;  /* 0x000000190d0d7211 */ /* 0x000fc400008f0eff */
[-C--:B------:R-:W-:Y:S02]  /*18400*/  LEA.HI.X.SX32 R12, R12, R25.reuse, 0x1, P0 ;  /* 0x000000190c0c7211 */ /* 0x080fe400000f0eff */
[-C--:B------:R-:W-:Y:S02]  /*18410*/  LEA.HI.X.SX32 R11, R11, R25.reuse, 0x1, P5 ;  /* 0x000000190b0b7211 */ /* 0x080fe400028f0eff */
[----:B------:R-:W-:Y:S02]  /*18420*/  LEA.HI.X.SX32 R56, R56, R25, 0x1, P4 ;  /* 0x0000001938387211 */ /* 0x000fe400020f0eff */
[----:B--2---:R-:W-:-:S05]  /*18430*/  LEA R15, P3, R58, R41, 0x1 ;  /* 0x000000293a0f7211 */ /* 0x004fca00078608ff */
[----:B------:R0:W-:Y:S04]  /*18440*/  STL [R1+0x1194], R15 ;  /* 0x0011940f01007387 */ /* 0x0001e80000100800 */
[----:B0-----:R-:W2:Y:S04]  /*18450*/  LDL.LU R15, [R1+0x1430] ;  /* 0x00143000010f7983 */ /* 0x001ea80000300800 */
[----:B------:R0:W-:Y:S02]  /*18460*/  STL [R1+0x1168], R14 ;  /* 0x0011680e01007387 */ /* 0x0001e40000100800 */
[----:B0-----:R-:W-:-:S05]  /*18470*/  LEA R14, P2, R59, R41, 0x1 ;  /* 0x000000293b0e7211 */ /* 0x001fca00078408ff */
        /* <DEDUP_REMOVED lines=12> */
[----:B------:R0:W-:Y:S01]  /*18540*/  STL [R1+0x11b4], R11 ;  /* 0x0011b40b01007387 */ /* 0x0001e20000100800 */
[----:B------:R-:W-:-:S03]  /*18550*/  LEA.HI.X.SX32 R58, R58, R25, 0x1, P3 ;  /* 0x000000193a3a7211 */ /* 0x000fc600018f0eff */
        /* <DEDUP_REMOVED lines=28> */
[----:B0-----:R-:W2:Y:S01]  /*18720*/  LDL.LU R60, [R1+0x1408] ;  /* 0x00140800013c7983 */ /* 0x001ea20000300800 */
[----:B------:R-:W-:-:S05]  /*18730*/  LEA.HI.X.SX32 R57, R57, R25, 0x1, P4 ;  /* 0x0000001939397211 */ /* 0x000fca00020f0eff */
[----:B------:R3:W-:Y:S02]  /*18740*/  STL [R1+0x11b8], R57 ;  /* 0x0011b83901007387 */ /* 0x0007e40000100800 */
[----:B---3--:R-:W-:-:S05]  /*18750*/  LEA R57, P4, R32, R41, 0x1 ;  /* 0x0000002920397211 */ /* 0x008fca00078808ff */
[----:B------:R0:W-:Y:S02]  /*18760*/  STL [R1+0x11ec], R57 ;  /* 0x0011ec3901007387 */ /* 0x0001e40000100800 */
[----:B0-----:R-:W-:Y:S02]  /*18770*/  LEA.HI.X.SX32 R57, R55, R25, 0x1, P3 ;  /* 0x0000001937397211 */ /* 0x001fe400018f0eff */
[----:B------:R-:W-:-:S03]  /*18780*/  LEA R55, P3, R31, R41, 0x1 ;  /* 0x000000291f377211 */ /* 0x000fc600078608ff */
[----:B------:R0:W-:Y:S04]  /*18790*/  STL [R1+0x11c0], R57 ;  /* 0x0011c03901007387 */ /* 0x0001e80000100800 */
[----:B------:R1:W-:Y:S01]  /*187a0*/  STL [R1+0x11f4], R55 ;  /* 0x0011f43701007387 */ /* 0x0003e20000100800 */
[----:B0-----:R-:W-:Y:S02]  /*187b0*/  LEA.HI.X.SX32 R57, R42, R25, 0x1, P2 ;  /* 0x000000192a397211 */ /* 0x001fe400010f0eff */
[----:B----4-:R-:W-:Y:S02]  /*187c0*/  LEA R42, P2, R30, R41, 0x1 ;  /* 0x000000291e2a7211 */ /* 0x010fe400078408ff */
[----:B-1----:R-:W-:Y:S01]  /*187d0*/  LEA.HI.X.SX32 R55, R35, R25, 0x1, P1 ;  /* 0x0000001923377211 */ /* 0x002fe200008f0eff */
[----:B------:R-:W-:Y:S01]  /*187e0*/  STL [R1+0x11c8], R57 ;  /* 0x0011c83901007387 */ /* 0x000fe20000100800 */
[----:B------:R-:W-:-:S03]  /*187f0*/  LEA R35, P1, R27, R41, 0x1 ;  /* 0x000000291b237211 */ /* 0x000fc600078208ff */
[----:B------:R0:W-:Y:S04]  /*18800*/  STL [R1+0x11fc], R42 ;  /* 0x0011fc2a01007387 */ /* 0x0001e80000100800 */
[----:B------:R-:W-:Y:S01]  /*18810*/  STL [R1+0x11d0], R55 ;  /* 0x0011d03701007387 */ /* 0x000fe20000100800 */
[----:B0-----:R-:W-:Y:S02]  /*18820*/  LEA.HI.X.SX32 R42, R34, R25, 0x1, P0 ;  /* 0x00000019222a7211 */ /* 0x001fe400000f0eff */
[----:B------:R-:W-:Y:S01]  /*18830*/  LEA R34, P0, R26, R41, 0x1 ;  /* 0x000000291a227211 */ /* 0x000fe200078008ff */
[----:B------:R0:W-:Y:S04]  /*18840*/  STL [R1+0x1204], R35 ;  /* 0x0012042301007387 */ /* 0x0001e80000100800 */
[----:B------:R-:W-:Y:S04]  /*18850*/  STL [R1+0x11d8], R42 ;  /* 0x0011d82a01007387 */ /* 0x000fe80000100800 */
[----:B------:R1:W-:Y:S01]  /*18860*/  STL [R1+0x120c], R34 ;  /* 0x00120c2201007387 */ /* 0x0003e20000100800 */
[----:B0-----:R-:W-:-:S05]  /*18870*/  LEA.HI.X.SX32 R35, R33, R25, 0x1, P5 ;  /* 0x0000001921237211 */ /* 0x001fca00028f0eff */
[----:B------:R-:W-:Y:S01]  /*18880*/  STL [R1+0x11e0], R35 ;  /* 0x0011e02301007387 */ /* 0x000fe20000100800 */
[----:B-1----:R-:W-:Y:S01]  /*18890*/  LEA.HI.X.SX32 R34, R32, R25, 0x1, P4 ;  /* 0x0000001920227211 */ /* 0x002fe200020f0eff */
[----:B------:R-:W-:Y:S02]  /*188a0*/  IMAD R16, R16, UR6, RZ ;  /* 0x0000000610107c24 */ /* 0x000fe4000f8e02ff */
[----:B------:R-:W-:Y:S02]  /*188b0*/  IMAD R17, R17, UR6, RZ ;  /* 0x0000000611117c24 */ /* 0x000fe4000f8e02ff */
[----:B------:R-:W-:Y:S02]  /*188c0*/  IMAD R18, R18, UR6, RZ ;  /* 0x0000000612127c24 */ /* 0x000fe4000f8e02ff */
[----:B------:R-:W-:Y:S02]  /*188d0*/  IMAD R19, R19, UR6, RZ ;  /* 0x0000000613137c24 */ /* 0x000fe4000f8e02ff */
[----:B------:R-:W-:-:S02]  /*188e0*/  IMAD R20, R20, UR6, RZ ;  /* 0x0000000614147c24 */ /* 0x000fc4000f8e02ff */
[----:B------:R-:W-:Y:S02]  /*188f0*/  IMAD R21, R21, UR6, RZ ;  /* 0x0000000615157c24 */ /* 0x000fe4000f8e02ff */
        /* <DEDUP_REMOVED lines=18> */
[----:B------:R-:W-:Y:S01]  /*18a20*/  IMAD R43, R43, UR6, RZ ;  /* 0x000000062b2b7c24 */ /* 0x000fe2000f8e02ff */
[-C--:B--2---:R-:W-:Y:S02]  /*18a30*/  LEA R32, P4, R61, R41.reuse, 0x1 ;  /* 0x000000293d207211 */ /* 0x084fe400078808ff */
[----:B------:R-:W-:-:S05]  /*18a40*/  LEA R33, P5, R60, R41, 0x1 ;  /* 0x000000293c217211 */ /* 0x000fca00078a08ff */
[----:B------:R0:W-:Y:S04]  /*18a50*/  STL [R1+0x1214], R33 ;  /* 0x0012142101007387 */ /* 0x0001e80000100800 */
[----:B------:R-:W-:Y:S04]  /*18a60*/  STL [R1+0x11e8], R34 ;  /* 0x0011e82201007387 */ /* 0x000fe80000100800 */
[----:B------:R1:W-:Y:S01]  /*18a70*/  STL [R1+0x121c], R32 ;  /* 0x00121c2001007387 */ /* 0x0003e20000100800 */
[----:B0-----:R-:W-:Y:S02]  /*18a80*/  LEA.HI.X.SX32 R33, R31, R25, 0x1, P3 ;  /* 0x000000191f217211 */ /* 0x001fe400018f0eff */
[----:B------:R-:W-:-:S03]  /*18a90*/  LEA R31, P3, R3, R41, 0x1 ;  /* 0x00000029031f7211 */ /* 0x000fc600078608ff */
[----:B------:R-:W-:Y:S01]  /*18aa0*/  STL [R1+0x11f0], R33 ;  /* 0x0011f02101007387 */ /* 0x000fe20000100800 */
[----:B-1----:R-:W-:Y:S02]  /*18ab0*/  LEA.HI.X.SX32 R32, R30, R25, 0x1, P2 ;  /* 0x000000191e207211 */ /* 0x002fe400010f0eff */
[----:B------:R-:W-:Y:S01]  /*18ac0*/  LEA R30, P2, R59, R41, 0x1 ;  /* 0x000000293b1e7211 */ /* 0x000fe200078408ff */
[----:B------:R0:W-:Y:S04]  /*18ad0*/  STL [R1+0x1224], R31 ;  /* 0x0012241f01007387 */ /* 0x0001e80000100800 */
[----:B------:R-:W-:Y:S04]  /*18ae0*/  STL [R1+0x11f8], R32 ;  /* 0x0011f82001007387 */ /* 0x000fe80000100800 */
[----:B------:R1:W-:Y:S01]  /*18af0*/  STL [R1+0x122c], R30 ;  /* 0x00122c1e01007387 */ /* 0x0003e20000100800 */
[----:B0-----:R-:W-:-:S02]  /*18b00*/  LEA.HI.X.SX32 R31, R27, R25, 0x1, P1 ;  /* 0x000000191b1f7211 */ /* 0x001fc400008f0eff */
[----:B------:R-:W-:-:S03]  /*18b10*/  LEA R27, P1, R58, R41, 0x1 ;  /* 0x000000293a1b7211 */ /* 0x000fc600078208ff */
[----:B------:R-:W-:Y:S01]  /*18b20*/  STL [R1+0x1200], R31 ;  /* 0x0012001f01007387 */ /* 0x000fe20000100800 */
[----:B-1----:R-:W-:Y:S02]  /*18b30*/  LEA.HI.X.SX32 R30, R26, R25, 0x1, P0 ;  /* 0x000000191a1e7211 */ /* 0x002fe400000f0eff */
[----:B------:R-:W-:Y:S01]  /*18b40*/  LEA R26, P0, R56, R41, 0x1 ;  /* 0x00000029381a7211 */ /* 0x000fe200078008ff */
[----:B------:R0:W-:Y:S04]  /*18b50*/  STL [R1+0x1234], R27 ;  /* 0x0012341b01007387 */ /* 0x0001e80000100800 */
[----:B------:R1:W-:Y:S01]  /*18b60*/  STL [R1+0x1208], R30 ;  /* 0x0012081e01007387 */ /* 0x0003e20000100800 */
[----:B0-----:R-:W-:-:S03]  /*18b70*/  LEA.HI.X.SX32 R27, R60, R25, 0x1, P5 ;  /* 0x000000193c1b7211 */ /* 0x001fc600028f0eff */
[----:B------:R-:W2:Y:S04]  /*18b80*/  LDL.LU R60, [R1+0x1404] ;  /* 0x00140400013c7983 */ /* 0x000ea80000300800 */
[----:B------:R0:W-:Y:S01]  /*18b90*/  STL [R1+0x123c], R26 ;  /* 0x00123c1a01007387 */ /* 0x0001e20000100800 */
[----:B-1----:R-:W-:-:S03]  /*18ba0*/  LEA.HI.X.SX32 R30, R61, R25, 0x1, P4 ;  /* 0x000000193d1e7211 */ /* 0x002fc600020f0eff */
[----:B------:R1:W-:Y:S04]  /*18bb0*/  STL [R1+0x1210], R27 ;  /* 0x0012101b01007387 */ /* 0x0003e80000100800 */
[----:B------:R-:W2:Y:S01]  /*18bc0*/  LDL.LU R61, [R1+0x1400] ;  /* 0x00140000013d7983 */ /* 0x000ea20000300800 */
[-C--:B0-----:R-:W-:Y:S02]  /*18bd0*/  LEA R26, P5, R11, R41.reuse, 0x1 ;  /* 0x000000290b1a7211 */ /* 0x081fe400078a08ff */
[----:B-1----:R-:W-:-:S03]  /*18be0*/  LEA R27, P4, R12, R41, 0x1 ;  /* 0x000000290c1b7211 */ /* 0x002fc600078808ff */
[----:B------:R0:W-:Y:S04]  /*18bf0*/  STL [R1+0x1244], R26 ;  /* 0x0012441a01007387 */ /* 0x0001e80000100800 */
[----:B------:R1:W-:Y:S01]  /*18c00*/  STL [R1+0x1218], R30 ;  /* 0x0012181e01007387 */ /* 0x0003e20000100800 */
[----:B0-----:R-:W-:-:S03]  /*18c10*/  LEA.HI.X.SX32 R26, R3, R25, 0x1, P3 ;  /* 0x00000019031a7211 */ /* 0x001fc600018f0eff */
[----:B------:R-:W3:Y:S01]  /*18c20*/  LDL.LU R3, [R1+0x13fc] ;  /* 0x0013fc0001037983 */ /* 0x000ee20000300800 */
[----:B-1----:R-:W-:-:S03]  /*18c30*/  LEA R30, P3, R13, R41, 0x1 ;  /* 0x000000290d1e7211 */ /* 0x002fc600078608ff */
[----:B------:R0:W-:Y:S04]  /*18c40*/  STL [R1+0x124c], R27 ;  /* 0x00124c1b01007387 */ /* 0x0001e80000100800 */
[----:B------:R1:W-:Y:S01]  /*18c50*/  STL [R1+0x1220], R26 ;  /* 0x0012201a01007387 */ /* 0x0003e20000100800 */
[----:B0-----:R-:W-:-:S03]  /*18c60*/  LEA.HI.X.SX32 R27, R59, R25, 0x1, P2 ;  /* 0x000000193b1b7211 */ /* 0x001fc600010f0eff */
[----:B------:R0:W-:Y:S01]  /*18c70*/  STL [R1+0x1254], R30 ;  /* 0x0012541e01007387 */ /* 0x0001e20000100800 */
[----:B-1----:R-:W-:-:S03]  /*18c80*/  LEA R26, P2, R14, R41, 0x1 ;  /* 0x000000290e1a7211 */ /* 0x002fc600078408ff */
[----:B------:R1:W-:Y:S04]  /*18c90*/  STL [R1+0x1228], R27 ;  /* 0x0012281b01007387 */ /* 0x0003e80000100800 */
[----:B------:R4:W-:Y:S01]  /*18ca0*/  STL [R1+0x125c], R26 ;  /* 0x00125c1a01007387 */ /* 0x0009e20000100800 */
[----:B0-----:R-:W-:Y:S02]  /*18cb0*/  LEA.HI.X.SX32 R30, R58, R25, 0x1, P1 ;  /* 0x000000193a1e7211 */ /* 0x001fe400008f0eff */
[----:B-1----:R-:W-:-:S03]  /*18cc0*/  LEA R27, P1, R15, R41, 0x1 ;  /* 0x000000290f1b7211 */ /* 0x002fc600078208ff */
[----:B------:R0:W-:Y:S01]  /*18cd0*/  STL [R1+0x1230], R30 ;  /* 0x0012301e01007387 */ /* 0x0001e20000100800 */
[----:B----4-:R-:W-:-:S03]  /*18ce0*/  LEA.HI.X.SX32 R26, R56, R25, 0x1, P0 ;  /* 0x00000019381a7211 */ /* 0x010fc600000f0eff */
[----:B------:R1:W-:Y:S04]  /*18cf0*/  STL [R1+0x1264], R27 ;  /* 0x0012641b01007387 */ /* 0x0003e80000100800 */
[----:B------:R4:W-:Y:S01]  /*18d00*/  STL [R1+0x1238], R26 ;  /* 0x0012381a01007387 */ /* 0x0009e20000100800 */
[----:B0-----:R-:W-:Y:S02]  /*18d10*/  LEA R30, P0, R16, R41, 0x1 ;  /* 0x00000029101e7211 */ /* 0x001fe400078008ff */
[-C--:B-1----:R-:W-:Y:S02]  /*18d20*/  LEA.HI.X.SX32 R27, R11, R25.reuse, 0x1, P5 ;  /* 0x000000190b1b7211 */ /* 0x082fe400028f0eff */
[----:B------:R-:W-:Y:S02]  /*18d30*/  LEA.HI.X.SX32 R11, R12, R25, 0x1, P4 ;  /* 0x000000190c0b7211 */ /* 0x000fe400020f0eff */
[-C--:B----4-:R-:W-:Y:S01]  /*18d40*/  LEA R26, P5, R17, R41.reuse, 0x1 ;  /* 0x00000029111a7211 */ /* 0x090fe200078a08ff */
[----:B------:R-:W-:Y:S01]  /*18d50*/  STL [R1+0x126c], R30 ;  /* 0x00126c1e01007387 */ /* 0x000fe20000100800 */
[----:B------:R-:W-:-:S03]  /*18d60*/  LEA R12, P4, R18, R41, 0x1 ;  /* 0x00000029120c7211 */ /* 0x000fc600078808ff */
[----:B------:R-:W-:Y:S01]  /*18d70*/  STL [R1+0x1240], R27 ;  /* 0x0012401b01007387 */ /* 0x000fe20000100800 */
[----:B------:R-:W-:-:S03]  /*18d80*/  LEA.HI.X.SX32 R13, R13, R25, 0x1, P3 ;  /* 0x000000190d0d7211 */ /* 0x000fc600018f0eff */
[----:B------:R0:W-:Y:S04]  /*18d90*/  STL [R1+0x1274], R26 ;  /* 0x0012741a01007387 */ /* 0x0001e80000100800 */
[----:B------:R1:W-:Y:S04]  /*18da0*/  STL [R1+0x1248], R11 ;  /* 0x0012480b01007387 */ /* 0x0003e80000100800 */
[----:B------:R4:W-:Y:S01]  /*18db0*/  STL [R1+0x127c], R12 ;  /* 0x00127c0c01007387 */ /* 0x0009e20000100800 */
[----:B------:R-:W-:Y:S01]  /*18dc0*/  IMAD R40, R40, UR6, RZ ;  /* 0x0000000628287c24 */ /* 0x000fe2000f8e02ff */
[----:B0-----:R-:W0:Y:S01]  /*18dd0*/  LDC R26, c[0x0][0x238] ;  /* 0x00008e00ff1a7b82 */ /* 0x001e220000000800 */
[----:B-1----:R-:W-:Y:S01]  /*18de0*/  LEA R11, P3, R19, R41, 0x1 ;  /* 0x00000029130b7211 */ /* 0x002fe200078608ff */
[----:B------:R1:W-:Y:S01]  /*18df0*/  STL [R1+0x1250], R13 ;  /* 0x0012500d01007387 */ /* 0x0003e20000100800 */
[----:B----4-:R-:W-:-:S03]  /*18e00*/  LEA.HI.X.SX32 R12, R14, R25, 0x1, P2 ;  /* 0x000000190e0c7211 */ /* 0x010fc600010f0eff */
[----:B------:R4:W-:Y:S04]  /*18e10*/  STL [R1+0x1284], R11 ;  /* 0x0012840b01007387 */ /* 0x0009e80000100800 */
[----:B------:R4:W-:Y:S01]  /*18e20*/  STL [R1+0x1258], R12 ;  /* 0x0012580c01007387 */ /* 0x0009e20000100800 */
[----:B-1----:R-:W-:Y:S02]  /*18e30*/  LEA R13, P2, R20, R41, 0x1 ;  /* 0x00000029140d7211 */ /* 0x002fe400078408ff */
[----:B----4-:R-:W-:-:S03]  /*18e40*/  LEA.HI.X.SX32 R11, R15, R25, 0x1, P1 ;  /* 0x000000190f0b7211 */ /* 0x010fc600008f0eff */
[----:B------:R1:W-:Y:S01]  /*18e50*/  STL [R1+0x128c], R13 ;  /* 0x00128c0d01007387 */ /* 0x0003e20000100800 */
[----:B------:R-:W-:-:S03]  /*18e60*/  LEA R12, P1, R21, R41, 0x1 ;  /* 0x00000029150c7211 */ /* 0x000fc600078208ff */
[----:B------:R4:W-:Y:S04]  /*18e70*/  STL [R1+0x1260], R11 ;  /* 0x0012600b01007387 */ /* 0x0009e80000100800 */
[----:B------:R4:W-:Y:S01]  /*18e80*/  STL [R1+0x1294], R12 ;  /* 0x0012940c01007387 */ /* 0x0009e20000100800 */
[----:B-1----:R-:W-:Y:S02]  /*18e90*/  LEA.HI.X.SX32 R13, R16, R25, 0x1, P0 ;  /* 0x00000019100d7211 */ /* 0x002fe400000f0eff */
[----:B----4-:R-:W-:-:S03]  /*18ea0*/  LEA R11, P0, R22, R41, 0x1 ;  /* 0x00000029160b7211 */ /* 0x010fc600078008ff */
[----:B------:R1:W-:Y:S01]  /*18eb0*/  STL [R1+0x1268], R13 ;  /* 0x0012680d01007387 */ /* 0x0003e20000100800 */
[----:B------:R-:W-:-:S03]  /*18ec0*/  LEA.HI.X.SX32 R12, R17, R25, 0x1, P5 ;  /* 0x00000019110c7211 */ /* 0x000fc600028f0eff */
[----:B------:R4:W-:Y:S04]  /*18ed0*/  STL [R1+0x129c], R11 ;  /* 0x00129c0b01007387 */ /* 0x0009e80000100800 */
[----:B------:R0:W-:Y:S01]  /*18ee0*/  STL [R1+0x1270], R12 ;  /* 0x0012700c01007387 */ /* 0x0001e20000100800 */
[----:B-1----:R-:W-:Y:S02]  /*18ef0*/  LEA R13, P5, R23, R41, 0x1 ;  /* 0x00000029170d7211 */ /* 0x002fe400078a08ff */
[----:B----4-:R-:W-:-:S03]  /*18f00*/  LEA.HI.X.SX32 R11, R18, R25, 0x1, P4 ;  /* 0x00000019120b7211 */ /* 0x010fc600020f0eff */
[----:B------:R1:W-:Y:S01]  /*18f10*/  STL [R1+0x12a4], R13 ;  /* 0x0012a40d01007387 */ /* 0x0003e20000100800 */
[----:B0-----:R-:W-:-:S03]  /*18f20*/  LEA R12, P4, R24, R41, 0x1 ;  /* 0x00000029180c7211 */ /* 0x001fc600078808ff */
[----:B------:R0:W-:Y:S04]  /*18f30*/  STL [R1+0x1278], R11 ;  /* 0x0012780b01007387 */ /* 0x0001e80000100800 */
[----:B------:R4:W-:Y:S01]  /*18f40*/  STL [R1+0x12ac], R12 ;  /* 0x0012ac0c01007387 */ /* 0x0009e20000100800 */
[----:B-1----:R-:W-:Y:S02]  /*18f50*/  LEA.HI.X.SX32 R13, R19, R25, 0x1, P3 ;  /* 0x00000019130d7211 */ /* 0x002fe400018f0eff */
[----:B0-----:R-:W-:-:S03]  /*18f60*/  LEA R11, P3, R0, R41, 0x1 ;  /* 0x00000029000b7211 */ /* 0x001fc600078608ff */
[----:B------:R0:W-:Y:S01]  /*18f70*/  STL [R1+0x1280], R13 ;  /* 0x0012800d01007387 */ /* 0x0001e20000100800 */
[----:B----4-:R-:W-:-:S03]  /*18f80*/  LEA.HI.X.SX32 R12, R20, R25, 0x1, P2 ;  /* 0x00000019140c7211 */ /* 0x010fc600010f0eff */
[----:B------:R1:W-:Y:S04]  /*18f90*/  STL [R1+0x12b4], R11 ;  /* 0x0012b40b01007387 */ /* 0x0003e80000100800 */
[----:B------:R4:W-:Y:S01]  /*18fa0*/  STL [R1+0x1288], R12 ;  /* 0x0012880c01007387 */ /* 0x0009e20000100800 */
[----:B0-----:R-:W-:Y:S02]  /*18fb0*/  LEA R13, P2, R2, R41, 0x1 ;  /* 0x00000029020d7211 */ /* 0x001fe400078408ff */
[----:B-1----:R-:W-:-:S03]  /*18fc0*/  LEA.HI.X.SX32 R11, R21, R25, 0x1, P1 ;  /* 0x00000019150b7211 */ /* 0x002fc600008f0eff */
[----:B------:R0:W-:Y:S01]  /*18fd0*/  STL [R1+0x12bc], R13 ;  /* 0x0012bc0d01007387 */ /* 0x0001e20000100800 */
[----:B----4-:R-:W-:-:S03]  /*18fe0*/  LEA R12, P1, R4, R41, 0x1 ;  /* 0x00000029040c7211 */ /* 0x010fc600078208ff */
[----:B------:R1:W-:Y:S04]  /*18ff0*/  STL [R1+0x1290], R11 ;  /* 0x0012900b01007387 */ /* 0x0003e80000100800 */
[----:B------:R4:W-:Y:S01]  /*19000*/  STL [R1+0x12c4], R12 ;  /* 0x0012c40c01007387 */ /* 0x0009e20000100800 */
[----:B0-----:R-:W-:Y:S02]  /*19010*/  LEA.HI.X.SX32 R13, R22, R25, 0x1, P0 ;  /* 0x00000019160d7211 */ /* 0x001fe400000f0eff */
[----:B-1----:R-:W-:-:S03]  /*19020*/  LEA R11, P0, R5, R41, 0x1 ;  /* 0x00000029050b7211 */ /* 0x002fc600078008ff */
[----:B------:R0:W-:Y:S01]  /*19030*/  STL [R1+0x1298], R13 ;  /* 0x0012980d01007387 */ /* 0x0001e20000100800 */
[----:B----4-:R-:W-:-:S03]  /*19040*/  LEA.HI.X.SX32 R12, R23, R25, 0x1, P5 ;  /* 0x00000019170c7211 */ /* 0x010fc600028f0eff */
[----:B------:R1:W-:Y:S01]  /*19050*/  STL [R1+0x12cc], R11 ;  /* 0x0012cc0b01007387 */ /* 0x0003e20000100800 */
[----:B------:R-:W-:-:S03]  /*19060*/  LEA.HI.X.SX32 R0, R0, R25, 0x1, P3 ;  /* 0x0000001900007211 */ /* 0x000fc600018f0eff */
[----:B------:R4:W-:Y:S01]  /*19070*/  STL [R1+0x12a0], R12 ;  /* 0x0012a00c01007387 */ /* 0x0009e20000100800 */
[----:B0-----:R-:W-:Y:S02]  /*19080*/  LEA R13, P5, R6, R41, 0x1 ;  /* 0x00000029060d7211 */ /* 0x001fe400078a08ff */
[----:B-1----:R-:W-:-:S03]  /*19090*/  LEA.HI.X.SX32 R11, R24, R25, 0x1, P4 ;  /* 0x00000019180b7211 */ /* 0x002fc600020f0eff */
[----:B------:R-:W-:Y:S01]  /*190a0*/  STL [R1+0x12d4], R13 ;  /* 0x0012d40d01007387 */ /* 0x000fe20000100800 */
[----:B----4-:R-:W-:-:S03]  /*190b0*/  LEA R12, P4, R7, R41, 0x1 ;  /* 0x00000029070c7211 */ /* 0x010fc600078808ff */
[----:B------:R0:W-:Y:S01]  /*190c0*/  STL [R1+0x12a8], R11 ;  /* 0x0012a80b01007387 */ /* 0x0001e20000100800 */
[----:B------:R-:W-:-:S03]  /*190d0*/  LEA.HI.X.SX32 R2, R2, R25, 0x1, P2 ;  /* 0x0000001902027211 */ /* 0x000fc600010f0eff */
[----:B------:R-:W-:Y:S01]  /*190e0*/  STL [R1+0x12dc], R12 ;  /* 0x0012dc0c01007387 */ /* 0x000fe20000100800 */
[----:B------:R-:W-:-:S03]  /*190f0*/  LEA.HI.X.SX32 R4, R4, R25, 0x1, P1 ;  /* 0x0000001904047211 */ /* 0x000fc600008f0eff */
[----:B------:R1:W-:Y:S01]  /*19100*/  STL [R1+0x12b0], R0 ;  /* 0x0012b00001007387 */ /* 0x0003e20000100800 */
[----:B0-----:R-:W-:-:S05]  /*19110*/  LEA R11, P3, R8, R41, 0x1 ;  /* 0x00000029080b7211 */ /* 0x001fca00078608ff */
[----:B------:R-:W-:Y:S01]  /*19120*/  STL [R1+0x12e4], R11 ;  /* 0x0012e40b01007387 */ /* 0x000fe20000100800 */
[----:B-1----:R-:W-:-:S03]  /*19130*/  LEA R0, P2, R9, R41, 0x1 ;  /* 0x0000002909007211 */ /* 0x002fc600078408ff */
[----:B------:R0:W-:Y:S04]  /*19140*/  STL [R1+0x12b8], R2 ;  /* 0x0012b80201007387 */ /* 0x0001e80000100800 */
        /* <DEDUP_REMOVED lines=31> */
[----:B------:R4:W-:Y:S04]  /*19340*/  STL [R1+0x132c], R4 ;  /* 0x00132c0401007387 */ /* 0x0009e80000100800 */
[----:B------:R-:W3:Y:S01]  /*19350*/  LDL R30, [R1+0x9dc] ;  /* 0x0009dc00011e7983 */ /* 0x000ee20000100800 */
[----:B0-----:R-:W-:Y:S01]  /*19360*/  LEA.HI.X.SX32 R2, R51, R25, 0x1, P5 ;  /* 0x0000001933027211 */ /* 0x001fe200028f0eff */
[----:B------:R-:W-:Y:S01]  /*19370*/  IMAD R39, R39, UR6, RZ ;  /* 0x0000000627277c24 */ /* 0x000fe2000f8e02ff */
[----:B-1----:R-:W-:Y:S01]  /*19380*/  LEA R0, P5, R40, R41, 0x1 ;  /* 0x0000002928007211 */ /* 0x002fe200078a08ff */
[----:B------:R-:W-:-:S02]  /*19390*/  IMAD R38, R38, UR6, RZ ;  /* 0x0000000626267c24 */ /* 0x000fc4000f8e02ff */
[----:B------:R0:W-:Y:S01]  /*193a0*/  STL [R1+0x1300], R2 ;  /* 0x0013000201007387 */ /* 0x0001e20000100800 */
[----:B----4-:R-:W-:-:S03]  /*193b0*/  LEA.HI.X.SX32 R4, R53, R25, 0x1, P3 ;  /* 0x0000001935047211 */ /* 0x010fc600018f0eff */
[----:B------:R1:W-:Y:S01]  /*193c0*/  STL [R1+0x1334], R0 ;  /* 0x0013340001007387 */ /* 0x0003e20000100800 */
[----:B------:R-:W-:Y:S01]  /*193d0*/  IMAD R37, R37, UR6, RZ ;  /* 0x0000000625257c24 */ /* 0x000fe2000f8e02ff */
[----:B0-----:R-:W-:Y:S02]  /*193e0*/  LEA.HI.X.SX32 R2, R52, R25, 0x1, P4 ;  /* 0x0000001934027211 */ /* 0x001fe400020f0eff */
[----:B-1----:R-:W-:-:S03]  /*193f0*/  LEA R0, P4, R39, R41, 0x1 ;  /* 0x0000002927007211 */ /* 0x002fc600078808ff */
[----:B------:R0:W-:Y:S01]  /*19400*/  STL [R1+0x1308], R2 ;  /* 0x0013080201007387 */ /* 0x0001e20000100800 */
[----:B------:R-:W-:-:S03]  /*19410*/  IMAD R36, R36, UR6, RZ ;  /* 0x0000000624247c24 */ /* 0x000fc6000f8e02ff */
[----:B------:R1:W-:Y:S04]  /*19420*/  STL [R1+0x133c], R0 ;  /* 0x00133c0001007387 */ /* 0x0003e80000100800 */
[----:B------:R4:W-:Y:S01]  /*19430*/  STL [R1+0x1310], R4 ;  /* 0x0013100401007387 */ /* 0x0009e20000100800 */
[----:B0-----:R-:W-:Y:S02]  /*19440*/  LEA R2, P3, R38, R41, 0x1 ;  /* 0x0000002926027211 */ /* 0x001fe400078608ff */
[----:B-1----:R-:W-:-:S03]  /*19450*/  LEA.HI.X.SX32 R0, R54, R25, 0x1, P2 ;  /* 0x0000001936007211 */ /* 0x002fc600010f0eff */
[----:B------:R0:W-:Y:S01]  /*19460*/  STL [R1+0x1344], R2 ;  /* 0x0013440201007387 */ /* 0x0001e20000100800 */
[----:B----4-:R-:W-:-:S03]  /*19470*/  LEA R4, P2, R37, R41, 0x1 ;  /* 0x0000002925047211 */ /* 0x010fc600078408ff */
[----:B------:R1:W-:Y:S01]  /*19480*/  STL [R1+0x1318], R0 ;  /* 0x0013180001007387 */ /* 0x0003e20000100800 */
[----:B------:R-:W-:-:S03]  /*19490*/  IMAD R49, R49, UR6, RZ ;  /* 0x0000000631317c24 */ /* 0x000fc6000f8e02ff */
[----:B------:R4:W-:Y:S01]  /*194a0*/  STL [R1+0x134c], R4 ;  /* 0x00134c0401007387 */ /* 0x0009e20000100800 */
[----:B0-----:R-:W-:Y:S01]  /*194b0*/  LEA.HI.X.SX32 R2, R44, R25, 0x1, P1 ;  /* 0x000000192c027211 */ /* 0x001fe200008f0eff */
[----:B------:R-:W-:Y:S01]  /*194c0*/  IMAD R48, R48, UR6, RZ ;  /* 0x0000000630307c24 */ /* 0x000fe2000f8e02ff */
[----:B-1----:R-:W-:-:S03]  /*194d0*/  LEA R0, P1, R36, R41, 0x1 ;  /* 0x0000002924007211 */ /* 0x002fc600078208ff */
[----:B------:R0:W-:Y:S01]  /*194e0*/  STL [R1+0x1320], R2 ;  /* 0x0013200201007387 */ /* 0x0001e20000100800 */
[----:B----4-:R-:W-:-:S03]  /*194f0*/  LEA.HI.X.SX32 R4, R43, R25, 0x1, P0 ;  /* 0x000000192b047211 */ /* 0x010fc600000f0eff */
[----:B------:R1:W-:Y:S01]  /*19500*/  STL [R1+0x1354], R0 ;  /* 0x0013540001007387 */ /* 0x0003e20000100800 */
[----:B------:R-:W-:-:S03]  /*19510*/  IMAD R47, R47, UR6, RZ ;  /* 0x000000062f2f7c24 */ /* 0x000fc6000f8e02ff */
        /* <DEDUP_REMOVED lines=14> */
[----:B------:R-:W-:Y:S02]  /*19600*/  IMAD R27, R26, 0x1f, RZ ;  /* 0x0000001f1a1b7824 */ /* 0x000fe400078e02ff */
[----:B------:R-:W4:Y:S01]  /*19610*/  LDC R26, c[0x0][0x238] ;  /* 0x00008e00ff1a7b82 */ /* 0x000f220000000800 */
[----:B------:R2:W-:Y:S01]  /*19620*/  STL [R1+0x1340], R4 ;  /* 0x0013400401007387 */ /* 0x0005e20000100800 */
[----:B0-----:R-:W-:Y:S01]  /*19630*/  LEA R2, P3, R46, R41, 0x1 ;  /* 0x000000292e027211 */ /* 0x001fe200078608ff */
[----:B------:R-:W-:Y:S01]  /*19640*/  IMAD R28, R28, UR6, RZ ;  /* 0x000000061c1c7c24 */ /* 0x000fe2000f8e02ff */
[----:B-1----:R-:W-:-:S03]  /*19650*/  LEA.HI.X.SX32 R0, R37, R25, 0x1, P2 ;  /* 0x0000001925007211 */ /* 0x002fc600010f0eff */
[----:B------:R0:W-:Y:S01]  /*19660*/  STL [R1+0x1368], R2 ;  /* 0x0013680201007387 */ /* 0x0001e20000100800 */
[----:B--2---:R-:W-:-:S03]  /*19670*/  LEA R4, P2, R45, R41, 0x1 ;  /* 0x000000292d047211 */ /* 0x004fc600078408ff */
[----:B------:R1:W-:Y:S01]  /*19680*/  STL [R1+0x1348], R0 ;  /* 0x0013480001007387 */ /* 0x0003e20000100800 */
[----:B------:R-:W-:-:S03]  /*19690*/  IMAD R29, R29, UR6, RZ ;  /* 0x000000061d1d7c24 */ /* 0x000fc6000f8e02ff */
[----:B------:R2:W-:Y:S01]  /*196a0*/  STL [R1+0x136c], R4 ;  /* 0x00136c0401007387 */ /* 0x0005e20000100800 */
[----:B0-----:R-:W-:Y:S02]  /*196b0*/  LEA.HI.X.SX32 R2, R36, R25, 0x1, P1 ;  /* 0x0000001924027211 */ /* 0x001fe400008f0eff */
[----:B-1----:R-:W-:-:S03]  /*196c0*/  LEA R0, P1, R28, R41, 0x1 ;  /* 0x000000291c007211 */ /* 0x002fc600078208ff */
[----:B------:R0:W-:Y:S01]  /*196d0*/  STL [R1+0x1350], R2 ;  /* 0x0013500201007387 */ /* 0x0001e20000100800 */
[----:B--2---:R-:W-:-:S03]  /*196e0*/  LEA.HI.X.SX32 R4, R49, R25, 0x1, P0 ;  /* 0x0000001931047211 */ /* 0x004fc600000f0eff */
[----:B------:R1:W-:Y:S04]  /*196f0*/  STL [R1+0x1370], R0 ;  /* 0x0013700001007387 */ /* 0x0003e80000100800 */
[----:B------:R2:W-:Y:S01]  /*19700*/  STL [R1+0x1358], R4 ;  /* 0x0013580401007387 */ /* 0x0005e20000100800 */
[----:B0-----:R-:W-:Y:S02]  /*19710*/  LEA R2, P0, R29, R41, 0x1 ;  /* 0x000000291d027211 */ /* 0x001fe400078008ff */
[----:B-1----:R-:W-:-:S03]  /*19720*/  LEA.HI.X.SX32 R0, R48, R25, 0x1, P5 ;  /* 0x0000001930007211 */ /* 0x002fc600028f0eff */
[----:B------:R-:W-:Y:S01]  /*19730*/  STL [R1+0xbe8], R2 ;  /* 0x000be80201007387 */ /* 0x000fe20000100800 */
[----:B--2---:R-:W-:-:S03]  /*19740*/  LEA.HI.X.SX32 R4, R47, R25, 0x1, P4 ;  /* 0x000000192f047211 */ /* 0x004fc600020f0eff */
[----:B------:R-:W-:Y:S04]  /*19750*/  STL [R1+0xbd8], R0 ;  /* 0x000bd80001007387 */ /* 0x000fe80000100800 */
[----:B------:R3:W-:Y:S01]  /*19760*/  STL [R1+0xbdc], R4 ;  /* 0x000bdc0401007387 */ /* 0x0007e20000100800 */
[----:B------:R-:W-:-:S04]  /*19770*/  IMAD.WIDE R6, R27, 0x2, R60 ;  /* 0x000000021b067825 */ /* 0x000fc800078e023c */
[----:B---3--:R-:W-:Y:S01]  /*19780*/  IMAD.MOV.U32 R4, RZ, RZ, R3 ;  /* 0x000000ffff047224 */ /* 0x008fe200078e0003 */
[-C--:B------:R-:W-:Y:S02]  /*19790*/  LEA.HI.X.SX32 R0, R46, R25.reuse, 0x1, P3 ;  /* 0x000000192e007211 */ /* 0x080fe400018f0eff */
[----:B------:R-:W-:-:S03]  /*197a0*/  LEA.HI.X.SX32 R2, R45, R25, 0x1, P2 ;  /* 0x000000192d027211 */ /* 0x000fc600010f0eff */
[----:B------:R0:W-:Y:S04]  /*197b0*/  STL [R1+0xbe0], R0 ;  /* 0x000be00001007387 */ /* 0x0001e80000100800 */
[----:B------:R-:W-:Y:S01]  /*197c0*/  STL [R1+0xbe4], R2 ;  /* 0x000be40201007387 */ /* 0x000fe20000100800 */
[----:B0-----:R-:W-:-:S05]  /*197d0*/  LEA.HI.X.SX32 R0, R28, R25, 0x1, P1 ;  /* 0x000000191c007211 */ /* 0x001fca00008f0eff */
[----:B------:R0:W-:Y:S04]  /*197e0*/  STL [R1+0xbec], R0 ;  /* 0x000bec0001007387 */ /* 0x0001e80000100800 */
[----:B------:R1:W5:Y:S01]  /*197f0*/  LDL.LU R3, [R1+0x13f8] ;  /* 0x0013f80001037983 */ /* 0x0003620000300800 */
[----:B0-----:R-:W-:-:S05]  /*19800*/  LEA.HI.X.SX32 R0, R29, R25, 0x1, P0 ;  /* 0x000000191d007211 */ /* 0x001fca00000f0eff */
[----:B------:R-:W-:Y:S04]  /*19810*/  STL [R1+0x9e4], R0 ;  /* 0x0009e40001007387 */ /* 0x000fe80000100800 */
[----:B------:R-:W-:Y:S04]  /*19820*/  STL [R1+0x9ec], R6 ;  /* 0x0009ec0601007387 */ /* 0x000fe80000100800 */
[----:B------:R0:W-:Y:S01]  /*19830*/  STL [R1+0x9e8], R7 ;  /* 0x0009e80701007387 */ /* 0x0001e20000100800 */
[----:B------:R-:W-:Y:S02]  /*19840*/  IMAD.MOV.U32 R5, RZ, RZ, R30 ;  /* 0x000000ffff057224 */ /* 0x000fe400078e001e */
[----:B------:R-:W-:-:S04]  /*19850*/  IMAD.WIDE R8, R27, 0x2, R4 ;  /* 0x000000021b087825 */ /* 0x000fc800078e0204 */
[----:B----4-:R-:W-:Y:S02]  /*19860*/  IMAD R27, R26, 0x1e, RZ ;  /* 0x0000001e1a1b7824 */ /* 0x010fe400078e02ff */
[----:B------:R-:W2:Y:S02]  /*19870*/  LDC R26, c[0x0][0x238] ;  /* 0x00008e00ff1a7b82 */ /* 0x000ea40000000800 */
[C---:B0-----:R-:W-:Y:S01]  /*19880*/  IMAD.WIDE R6, R27.reuse, 0x2, R60 ;  /* 0x000000021b067825 */ /* 0x041fe200078e023c */
[----:B------:R-:W-:Y:S04]  /*19890*/  STL [R1+0x9f4], R8 ;  /* 0x0009f40801007387 */ /* 0x000fe80000100800 */
[----:B------:R0:W-:Y:S04]  /*198a0*/  STL [R1+0x9f0], R9 ;  /* 0x0009f00901007387 */ /* 0x0001e80000100800 */
[----:B------:R-:W-:Y:S04]  /*198b0*/  STL [R1+0x9fc], R6 ;  /* 0x0009fc0601007387 */ /* 0x000fe80000100800 */
[----:B------:R3:W-:Y:S01]  /*198c0*/  STL [R1+0x9f8], R7 ;  /* 0x0009f80701007387 */ /* 0x0007e20000100800 */
[----:B0-----:R-:W-:-:S04]  /*198d0*/  IMAD.WIDE R8, R27, 0x2, R4 ;  /* 0x000000021b087825 */ /* 0x001fc800078e0204 */
[----:B--2---:R-:W-:Y:S01]  /*198e0*/  IMAD R10, R26, 0x1d, RZ ;  /* 0x0000001d1a0a7824 */ /* 0x004fe200078e02ff */
[----:B------:R-:W-:Y:S03]  /*198f0*/  STL [R1+0xa04], R8 ;  /* 0x000a040801007387 */ /* 0x000fe60000100800 */
[----:B---3--:R-:W-:Y:S01]  /*19900*/  IMAD.WIDE R6, R10, 0x2, R60 ;  /* 0x000000020a067825 */ /* 0x008fe200078e023c */
[----:B------:R0:W-:Y:S03]  /*19910*/  STL [R1+0xa00], R9 ;  /* 0x000a000901007387 */ /* 0x0001e60000100800 */
[----:B------:R-:W-:Y:S01]  /*19920*/  IMAD R0, R26, 0x1c, RZ ;  /* 0x0000001c1a007824 */ /* 0x000fe200078e02ff */
[----:B------:R-:W-:Y:S01]  /*19930*/  STL [R1+0xa0c], R6 ;  /* 0x000a0c0601007387 */ /* 0x000fe20000100800 */
[----:B------:R-:W-:-:S03]  /*19940*/  IMAD.WIDE R10, R10, 0x2, R4 ;  /* 0x000000020a0a7825 */ /* 0x000fc600078e0204 */
[----:B------:R2:W-:Y:S04]  /*19950*/  STL [R1+0xa08], R7 ;  /* 0x000a080701007387 */ /* 0x0005e80000100800 */
[----:B------:R3:W-:Y:S01]  /*19960*/  STL [R1+0xa14], R10 ;  /* 0x000a140a01007387 */ /* 0x0007e20000100800 */
[----:B0-----:R-:W-:-:S04]  /*19970*/  IMAD.WIDE R8, R0, 0x2, R4 ;  /* 0x0000000200087825 */ /* 0x001fc800078e0204 */
[----:B--2---:R-:W-:Y:S01]  /*19980*/  IMAD.WIDE R6, R0, 0x2, R60 ;  /* 0x0000000200067825 */ /* 0x004fe200078e023c */
[----:B------:R-:W-:Y:S03]  /*19990*/  STL [R1+0xa10], R11 ;  /* 0x000a100b01007387 */ /* 0x000fe60000100800 */
[C---:B---3--:R-:W-:Y:S01]  /*199a0*/  IMAD R10, R26.reuse, 0x1b, RZ ;  /* 0x0000001b1a0a7824 */ /* 0x048fe200078e02ff */
[----:B------:R-:W-:Y:S04]  /*199b0*/  STL [R1+0xa1c], R6 ;  /* 0x000a1c0601007387 */ /* 0x000fe80000100800 */
[----:B------:R0:W-:Y:S01]  /*199c0*/  STL [R1+0xa18], R7 ;  /* 0x000a180701007387 */ /* 0x0001e20000100800 */
[----:B------:R-:W-:-:S03]  /*199d0*/  IMAD R0, R26, 0x1a, RZ ;  /* 0x0000001a1a007824 */ /* 0x000fc600078e02ff */
[----:B------:R-:W-:Y:S01]  /*199e0*/  STL [R1+0xa24], R8 ;  /* 0x000a240801007387 */ /* 0x000fe20000100800 */
[----:B0-----:R-:W-:-:S03]  /*199f0*/  IMAD.WIDE R6, R10, 0x2, R60 ;  /* 0x000000020a067825 */ /* 0x001fc600078e023c */
[----:B------:R0:W-:Y:S01]  /*19a00*/  STL [R1+0xa20], R9 ;  /* 0x000a200901007387 */ /* 0x0001e20000100800 */
[----:B------:R-:W-:-:S03]  /*19a10*/  IMAD.WIDE R10, R10, 0x2, R4 ;  /* 0x000000020a0a7825 */ /* 0x000fc600078e0204 */
[----:B------:R-:W-:Y:S04]  /*19a20*/  STL [R1+0xa2c], R6 ;  /* 0x000a2c0601007387 */ /* 0x000fe80000100800 */
        /* <DEDUP_REMOVED lines=64> */
[----:B------:R-:W-:-:S03]  /*19e30*/  IMAD.SHL.U32 R0, R26, 0x10, RZ ;  /* 0x000000101a007824 */ /* 0x000fc600078e00ff */
        /* <DEDUP_REMOVED lines=104> */
[----:B------:R-:W-:Y:S01]  /*1a4c0*/  STL [R1+0xbb4], R10 ;  /* 0x000bb40a01007387 */ /* 0x000fe20000100800 */
[----:B0-----:R-:W-:-:S03]  /*1a4d0*/  IMAD.WIDE R8, R26, 0x2, R60 ;  /* 0x000000021a087825 */ /* 0x001fc600078e023c */
[----:B------:R0:W-:Y:S01]  /*1a4e0*/  STL [R1+0xbb0], R11 ;  /* 0x000bb00b01007387 */ /* 0x0001e20000100800 */
[----:B--2---:R-:W-:-:S03]  /*1a4f0*/  IMAD.WIDE R6, R0, 0x2, R60 ;  /* 0x0000000200067825 */ /* 0x004fc600078e023c */
[----:B------:R1:W5:Y:S01]  /*1a500*/  LDL.LU.64 R60, [R1+0x13f0] ;  /* 0x0013f000013c7983 */ /* 0x0003620000300a00 */
[----:B0-----:R-:W-:-:S03]  /*1a510*/  IMAD.WIDE R10, R0, 0x2, R4 ;  /* 0x00000002000a7825 */ /* 0x001fc600078e0204 */
[----:B------:R-:W-:Y:S01]  /*1a520*/  STL [R1+0xbbc], R6 ;  /* 0x000bbc0601007387 */ /* 0x000fe20000100800 */
[----:B------:R-:W-:-:S03]  /*1a530*/  IMAD.WIDE R4, R26, 0x2, R4 ;  /* 0x000000021a047825 */ /* 0x000fc600078e0204 */
[----:B------:R-:W-:Y:S04]  /*1a540*/  STL [R1+0xbb8], R7 ;  /* 0x000bb80701007387 */ /* 0x000fe80000100800 */
[----:B------:R-:W-:Y:S04]  /*1a550*/  STL [R1+0xbc4], R10 ;  /* 0x000bc40a01007387 */ /* 0x000fe80000100800 */
[----:B------:R-:W-:Y:S04]  /*1a560*/  STL [R1+0xbc0], R11 ;  /* 0x000bc00b01007387 */ /* 0x000fe80000100800 */
[----:B------:R-:W-:Y:S04]  /*1a570*/  STL [R1+0xbcc], R8 ;  /* 0x000bcc0801007387 */ /* 0x000fe80000100800 */
[----:B------:R-:W-:Y:S04]  /*1a580*/  STL [R1+0xbc8], R9 ;  /* 0x000bc80901007387 */ /* 0x000fe80000100800 */
[----:B------:R0:W-:Y:S04]  /*1a590*/  STL [R1+0xbd4], R4 ;  /* 0x000bd40401007387 */ /* 0x0001e80000100800 */
[----:B------:R2:W-:Y:S04]  /*1a5a0*/  STL [R1+0xbd0], R5 ;  /* 0x000bd00501007387 */ /* 0x0005e80000100800 */
[----:B------:R1:W-:Y:S04]  /*1a5b0*/  STL [R1+0x9d4], RZ ;  /* 0x0009d4ff01007387 */ /* 0x0003e80000100800 */
        /* <DEDUP_REMOVED lines=432> */
[----:B------:R1:W-:Y:S01]  /*1c0c0*/  STL [R1+0x850], RZ ;  /* 0x000850ff01007387 */ /* 0x0003e20000100800 */
[----:B------:R-:W3:Y:S03]  /*1c0d0*/  S2R R27, SR_TID.X ;  /* 0x00000000001b7919 */ /* 0x000ee60000002100 */
        /* <DEDUP_REMOVED lines=18> */
[----:B---3--:R-:W-:Y:S01]  /*1c200*/  LOP3.LUT R27, R27, 0x1f, RZ, 0xc0, !PT ;  /* 0x0000001f1b1b7812 */ /* 0x008fe200078ec0ff */
[----:B0-----:R-:W-:Y:S01]  /*1c210*/  IMAD.SHL.U32 R4, R26, 0x20, RZ ;  /* 0x000000201a047824 */ /* 0x001fe200078e00ff */
[----:B------:R-:W-:-:S03]  /*1c220*/  USHF.L.U32 UR5, UR5, 0x5, URZ ;  /* 0x0000000505057899 */ /* 0x000fc6000800063f */
[----:B------:R-:W-:Y:S01]  /*1c230*/  IMAD.SHL.U32 R0, R27, 0x2, RZ ;  /* 0x000000021b007824 */ /* 0x000fe200078e00ff */
[----:B------:R-:W-:Y:S01]  /*1c240*/  SHF.R.S32.HI R2, RZ, 0x1f, R4 ;  /* 0x0000001fff027819 */ /* 0x000fe20000011404 */
[----:B------:R-:W-:Y:S01]  /*1c250*/  USHF.R.S32.HI UR6, URZ, 0x1f, UR5 ;  /* 0x0000001f3f067899 */ /* 0x000fe20008011405 */
[----:B------:R-:W0:Y:S01]  /*1c260*/  LDC R27, c[0x0][0x230] ;  /* 0x00008c00ff1b7b82 */ /* 0x000e220000000800 */
[----:B------:R1:W-:Y:S01]  /*1c270*/  STL [R1+0x81c], RZ ;  /* 0x00081cff01007387 */ /* 0x0003e20000100800 */
[----:B------:R-:W-:Y:S01]  /*1c280*/  SHF.L.U64.HI R2, R4, 0x1, R2 ;  /* 0x0000000104027819 */ /* 0x000fe20000010202 */
[----:B------:R-:W-:Y:S01]  /*1c290*/  USHF.L.U32 UR7, UR5, 0x1, URZ ;  /* 0x0000000105077899 */ /* 0x000fe2000800063f */
[C---:B------:R-:W-:Y:S01]  /*1c2a0*/  LOP3.LUT R6, R0.reuse, 0x10, RZ, 0x3c, !PT ;  /* 0x0000001000067812 */ /* 0x040fe200078e3cff */
[----:B------:R1:W-:Y:S01]  /*1c2b0*/  STL [R1+0x800], RZ ;  /* 0x000800ff01007387 */ /* 0x0003e20000100800 */
[----:B------:R-:W-:Y:S01]  /*1c2c0*/  LOP3.LUT R4, R0, 0x30, RZ, 0x3c, !PT ;  /* 0x0000003000047812 */ /* 0x000fe200078e3cff */
[----:B------:R-:W-:-:S02]  /*1c2d0*/  USHF.L.U64.HI UR6, UR5, 0x1, UR6 ;  /* 0x0000000105067899 */ /* 0x000fc40008010206 */
[----:B------:R1:W-:Y:S04]  /*1c2e0*/  STL [R1+0x804], RZ ;  /* 0x000804ff01007387 */ /* 0x0003e80000100800 */
[----:B------:R1:W-:Y:S04]  /*1c2f0*/  STL [R1+0x808], RZ ;  /* 0x000808ff01007387 */ /* 0x0003e80000100800 */
[----:B------:R1:W-:Y:S04]  /*1c300*/  STL [R1+0x80c], RZ ;  /* 0x00080cff01007387 */ /* 0x0003e80000100800 */
[----:B------:R1:W-:Y:S01]  /*1c310*/  STL [R1+0x7f0], RZ ;  /* 0x0007f0ff01007387 */ /* 0x0003e20000100800 */
[----:B0-----:R-:W-:-:S03]  /*1c320*/  VIADD R27, R27, 0x1f ;  /* 0x0000001f1b1b7836 */ /* 0x001fc60000000000 */
[----:B------:R1:W-:Y:S04]  /*1c330*/  STL [R1+0x7f4], RZ ;  /* 0x0007f4ff01007387 */ /* 0x0003e80000100800 */
[----:B------:R1:W-:Y:S01]  /*1c340*/  STL [R1+0x7f8], RZ ;  /* 0x0007f8ff01007387 */ /* 0x0003e20000100800 */
[----:B------:R-:W-:-:S03]  /*1c350*/  SHF.R.S32.HI R26, RZ, 0x1f, R27 ;  /* 0x0000001fff1a7819 */ /* 0x000fc6000001141b */
[----:B------:R1:W-:Y:S01]  /*1c360*/  STL [R1+0x7fc], RZ ;  /* 0x0007fcff01007387 */ /* 0x0003e20000100800 */
[----:B------:R-:W-:-:S03]  /*1c370*/  LEA.HI R26, R26, R27, RZ, 0x5 ;  /* 0x0000001b1a1a7211 */ /* 0x000fc600078f28ff */
[----:B------:R1:W-:Y:S01]  /*1c380*/  STL [R1+0x7e0], RZ ;  /* 0x0007e0ff01007387 */ /* 0x0003e20000100800 */
[----:B--2---:R-:W-:Y:S02]  /*1c390*/  SHF.R.S32.HI R5, RZ, 0x5, R26 ;  /* 0x00000005ff057819 */ /* 0x004fe4000001141a */
[----:B------:R-:W-:Y:S01]  /*1c3a0*/  LOP3.LUT R5, R0, 0x20, RZ, 0x3c, !PT ;  /* 0x0000002000057812 */ /* 0x000fe200078e3cff */
        /* <DEDUP_REMOVED lines=21> */
[----:B------:R-:W0:Y:S03]  /*1c500*/  S2R R26, SR_TID.X ;  /* 0x00000000001a7919 */ /* 0x000e260000002100 */
        /* <DEDUP_REMOVED lines=8> */
[C---:B0-----:R-:W-:Y:S01]  /*1c590*/  LOP3.LUT R30, R26.reuse, 0x7, RZ, 0xc0, !PT ;  /* 0x000000071a1e7812 */ /* 0x041fe200078ec0ff */
[----:B------:R-:W-:-:S02]  /*1c5a0*/  IMAD.SHL.U32 R27, R26, 0x40, RZ ;  /* 0x000000401a1b7824 */ /* 0x000fc400078e00ff */
[----:B------:R1:W-:Y:S01]  /*1c5b0*/  STL [R1+0x778], RZ ;  /* 0x000778ff01007387 */ /* 0x0003e20000100800 */
[----:B------:R-:W-:Y:S02]  /*1c5c0*/  IMAD.SHL.U32 R26, R26, 0x2, RZ ;  /* 0x000000021a1a7824 */ /* 0x000fe400078e00ff */
[----:B------:R-:W-:Y:S01]  /*1c5d0*/  IMAD R30, R30, 0x90, RZ ;  /* 0x000000901e1e7824 */ /* 0x000fe200078e02ff */
[----:B------:R1:W-:Y:S04]  /*1c5e0*/  STL [R1+0x77c], RZ ;  /* 0x00077cff01007387 */ /* 0x0003e80000100800 */
[----:B------:R1:W-:Y:S01]  /*1c5f0*/  STL [R1+0x760], RZ ;  /* 0x000760ff01007387 */ /* 0x0003e20000100800 */
[----:B------:R-:W-:-:S03]  /*1c600*/  LOP3.LUT R26, R30, 0x10, R26, 0x78, !PT ;  /* 0x000000101e1a7812 */ /* 0x000fc600078e781a */
[----:B------:R1:W-:Y:S01]  /*1c610*/  STL [R1+0x764], RZ ;  /* 0x000764ff01007387 */ /* 0x0003e20000100800 */
[----:B------:R-:W-:-:S03]  /*1c620*/  LOP3.LUT R26, R26, 0x400, R27, 0xf8, !PT ;  /* 0x000004001a1a7812 */ /* 0x000fc600078ef81b */
[----:B------:R1:W-:Y:S01]  /*1c630*/  STL [R1+0x768], RZ ;  /* 0x000768ff01007387 */ /* 0x0003e20000100800 */
[C---:B------:R-:W-:Y:S02]  /*1c640*/  LOP3.LUT R6, R26.reuse, 0x20, RZ, 0x3c, !PT ;  /* 0x000000201a067812 */ /* 0x040fe400078e3cff */
[C---:B------:R-:W-:Y:S01]  /*1c650*/  LOP3.LUT R5, R26.reuse, 0x40, RZ, 0x3c, !PT ;  /* 0x000000401a057812 */ /* 0x040fe200078e3cff */
[----:B------:R1:W-:Y:S01]  /*1c660*/  STL [R1+0x76c], RZ ;  /* 0x00076cff01007387 */ /* 0x0003e20000100800 */
[----:B------:R-:W-:-:S03]  /*1c670*/  LOP3.LUT R4, R26, 0x60, RZ, 0x3c, !PT ;  /* 0x000000601a047812 */ /* 0x000fc600078e3cff */
        /* <DEDUP_REMOVED lines=15> */
[----:B------:R1:W-:Y:S02]  /*1c770*/  STL [R1+0x32c], RZ ;  /* 0x00032cff01007387 */ /* 0x0003e40000100800 */
.L_x_1:
[----:B-----5:R0:W-:Y:S01]  /*1c780*/  STL [R1+0x21b4], R25 ;  /* 0x0021b41901007387 */ /* 0x0201e20000100800 */
[----:B------:R-:W2:Y:S03]  /*1c790*/  LDC R4, c[0x0][0x230] ;  /* 0x00008c00ff047b82 */ /* 0x000ea60000000800 */
[----:B------:R-:W3:Y:S04]  /*1c7a0*/  LDL R7, [R1+0x9dc] ;  /* 0x0009dc0001077983 */ /* 0x000ee80000100800 */
[----:B------:R-:W3:Y:S04]  /*1c7b0*/  LDL R6, [R1+0x9e0] ;  /* 0x0009e00001067983 */ /* 0x000ee80000100800 */
[----:B0-----:R-:W2:Y:S04]  /*1c7c0*/  LDL R25, [R1+0x9d4] ;  /* 0x0009d40001197983 */ /* 0x001ea80000100800 */
[----:B------:R0:W-:Y:S04]  /*1c7d0*/  STL [R1+0x21b0], R36 ;  /* 0x0021b02401007387 */ /* 0x0001e80000100800 */
[----:B------:R-:W-:Y:S04]  /*1c7e0*/  STL [R1+0x21ac], R37 ;  /* 0x0021ac2501007387 */ /* 0x000fe80000100800 */
        /* <DEDUP_REMOVED lines=100> */
[----:B-----5:R-:W-:Y:S04]  /*1ce30*/  STL [R1+0x1e38], R60 ;  /* 0x001e383c01007387 */ /* 0x020fe80000100800 */
        /* <DEDUP_REMOVED lines=17> */
[----:B------:R-:W-:Y:S01]  /*1cf50*/  STL [R1+0x1f18], R60 ;  /* 0x001f183c01007387 */ /* 0x000fe20000100800 */
[----:B--2---:R-:W-:-:S03]  /*1cf60*/  IMAD R4, R25, -0x20, R4 ;  /* 0xffffffe019047824 */ /* 0x004fc600078e0204 */
[----:B------:R-:W-:Y:S04]  /*1cf70*/  STL [R1+0x1f20], R60 ;  /* 0x001f203c01007387 */ /* 0x000fe80000100800 */
[----:B------:R-:W-:Y:S04]  /*1cf80*/  STL [R1+0x1f28], R60 ;  /* 0x001f283c01007387 */ /* 0x000fe80000100800 */
[----:B------:R-:W-:Y:S04]  /*1cf90*/  STL [R1+0x1f30], R60 ;  /* 0x001f303c01007387 */ /* 0x000fe80000100800 */
[----:B------:R-:W-:Y:S04]  /*1cfa0*/  STL [R1+0x1f38], R60 ;  /* 0x001f383c01007387 */ /* 0x000fe80000100800 */
[----:B------:R-:W-:Y:S01]  /*1cfb0*/  STL [R1+0x1f40], R60 ;  /* 0x001f403c01007387 */ /* 0x000fe20000100800 */
[----:B------:R-:W-:-:S03]  /*1cfc0*/  ISETP.GT.AND P0, PT, R4, RZ, PT ;  /* 0x000000ff0400720c */ /* 0x000fc60003f04270 */
[----:B------:R-:W-:Y:S04]  /*1cfd0*/  STL [R1+0x1f48], R60 ;  /* 0x001f483c01007387 */ /* 0x000fe80000100800 */
[----:B------:R-:W-:Y:S04]  /*1cfe0*/  STL [R1+0x1f50], R60 ;  /* 0x001f503c01007387 */ /* 0x000fe80000100800 */
[----:B------:R-:W-:Y:S04]  /*1cff0*/  STL [R1+0x1f58], R60 ;  /* 0x001f583c01007387 */ /* 0x000fe80000100800 */
[----:B------:R-:W-:Y:S04]  /*1d000*/  STL [R1+0x1f60], R60 ;  /* 0x001f603c01007387 */ /* 0x000fe80000100800 */
[----:B------:R-:W-:Y:S04]  /*1d010*/  STL [R1+0x1f68], R60 ;  /* 0x001f683c01007387 */ /* 0x000fe80000100800 */
[----:B------:R-:W-:Y:S04]  /*1d020*/  STL [R1+0x1f70], R60 ;  /* 0x001f703c01007387 */ /* 0x000fe80000100800 */
[----:B------:R-:W-:Y:S01]  /*1d030*/  STL [R1+0x1f78], R60 ;  /* 0x001f783c01007387 */ /* 0x000fe20000100800 */
[----:B------:R-:W-:-:S03]  /*1d040*/  PRMT R28, RZ, 0x7610, R28 ;  /* 0x00007610ff1c7816 */ /* 0x000fc6000000001c */
        /* <DEDUP_REMOVED lines=9> */
[----:B------:R-:W2:Y:S04]  /*1d0e0*/  LDL.LU R25, [R1+0x21b4] ;  /* 0x0021b40001197983 */ /* 0x000ea80000300800 */
[----:B---3--:R-:W3:Y:S04]  /*1d0f0*/  @P0 LDG.E.U16 R28, desc[UR8][R6.64] ;  /* 0x00000008061c0981 */ /* 0x008ee8000c1e1500 */
[----:B------:R-:W4:Y:S01]  /*1d100*/  LDL.64 R6, [R1+0x968] ;  /* 0x0009680001067983 */ /* 0x000f220000100a00 */
[----:B------:R-:W-:-:S02]  /*1d110*/  PRMT R29, RZ, 0x7610, R29 ;  /* 0x00007610ff1d7816 */ /* 0x000fc4000000001d */
[----:B------:R-:W-:-:S04]  /*1d120*/  ISETP.GT.AND P1, PT, R4, 0x1, PT ;  /* 0x000000010400780c */ /* 0x000fc80003f24270 */
[----:B----4-:R4:W3:Y:S04]  /*1d130*/  @P0 LDG.E.U16 R29, desc[UR8][R6.64] ;  /* 0x00000008061d0981 */ /* 0x0108e8000c1e1500 */
[----:B------:R-:W4:Y:S04]  /*1d140*/  LDL R6, [R1+0xbd0] ;  /* 0x000bd00001067983 */ /* 0x000f280000100800 */
[----:B------:R-:W4:Y:S01]  /*1d150*/  LDL R7, [R1+0xbd4] ;  /* 0x000bd40001077983 */ /* 0x000f220000100800 */
[----:B------:R-:W-:Y:S02]  /*1d160*/  PRMT R38, RZ, 0x7610, R38 ;  /* 0x00007610ff267816 */ /* 0x000fe40000000026 */
[----:B----4-:R-:W-:-:S04]  /*1d170*/  @P1 LOP3.LUT R7, R7, R6, RZ, 0x3c, !PT ;  /* 0x0000000607071212 */ /* 0x010fc800078e3cff */
[----:B------:R-:W-:-:S04]  /*1d180*/  @P1 LOP3.LUT R6, R7, R6, RZ, 0x3c, !PT ;  /* 0x0000000607061212 */ /* 0x000fc800078e3cff */
[----:B------:R-:W-:-:S05]  /*1d190*/  @P1 LOP3.LUT R7, R7, R6, RZ, 0x3c, !PT ;  /* 0x0000000607071212 */ /* 0x000fca00078e3cff */
[----:B------:R4:W3:Y:S04]  /*1d1a0*/  @P1 LDG.E.U16 R38, desc[UR8][R6.64] ;  /* 0x0000000806261981 */ /* 0x0008e8000c1e1500 */
        /* <DEDUP_REMOVED lines=9> */
[----:B------:R-:W-:Y:S02]  /*1d240*/  ISETP.GT.AND P2, PT, R4, 0x2, PT ;  /* 0x000000020400780c */ /* 0x000fe40003f44270 */
[----:B0-----:R-:W-:-:S11]  /*1d250*/  PRMT R36, RZ, 0x7610, R36 ;  /* 0x00007610ff247816 */ /* 0x001fd60000000024 */
[----:B----4-:R-:W-:-:S04]  /*1d260*/  @P2 LOP3.LUT R7, R7, R6, RZ, 0x3c, !PT ;  /* 0x0000000607072212 */ /* 0x010fc800078e3cff */
[----:B------:R-:W-:-:S04]  /*1d270*/  @P2 LOP3.LUT R6, R7, R6, RZ, 0x3c, !PT ;  /* 0x0000000607062212 */ /* 0x000fc800078e3cff */
[----:B------:R-:W-:-:S05]  /*1d280*/  @P2 LOP3.LUT R7, R7, R6, RZ, 0x3c, !PT ;  /* 0x0000000607072212 */ /* 0x000fca00078e3cff */
[----:B------:R-:W4:Y:S04]  /*1d290*/  @P2 LDG.E.U16 R36, desc[UR8][R6.64] ;  /* 0x0000000806242981 */ /* 0x000f28000c1e1500 */
[----:B----4-:R0:W-:Y:S04]  /*1d2a0*/  STL [R1+0x934], R36 ;  /* 0x0009342401007387 */ /* 0x0101e80000100800 */
[----:B0-----:R-:W4:Y:S04]  /*1d2b0*/  LDL.LU R36, [R1+0x21b0] ;  /* 0x0021b00001247983 */ /* 0x001f280000300800 */
[----:B------:R-:W2:Y:S04]  /*1d2c0*/  LDL R6, [R1+0xbb8] ;  /* 0x000bb80001067983 */ /* 0x000ea80000100800 */
[----:B------:R-:W2:Y:S01]  /*1d2d0*/  LDL R7, [R1+0xbbc] ;  /* 0x000bbc0001077983 */ /* 0x000ea20000100800 */
[----:B------:R-:W-:-:S02]  /*1d2e0*/  PRMT R37, RZ, 0x7610, R37 ;  /* 0x00007610ff257816 */ /* 0x000fc40000000025 */
[----:B--2---:R-:W-:-:S04]  /*1d2f0*/  @P2 LOP3.LUT R7, R7, R6, RZ, 0x3c, !PT ;  /* 0x0000000607072212 */ /* 0x004fc800078e3cff */
[----:B------:R-:W-:-:S04]  /*1d300*/  @P2 LOP3.LUT R6, R7, R6, RZ, 0x3c, !PT ;  /* 0x0000000607062212 */ /* 0x000fc800078e3cff */
[----:B------:R-:W-:-:S05]  /*1d310*/  @P2 LOP3.LUT R7, R7, R6, RZ, 0x3c, !PT ;  /* 0x0000000607072212 */ /* 0x000fca00078e3cff */
[----:B------:R-:W2:Y:S01]  /*1d320*/  @P2 LDG.E.U16 R37, desc[UR8][R6.64] ;  /* 0x0000000806252981 */ /* 0x000ea2000c1e1500 */
[----:B------:R-:W-:-:S03]  /*1d330*/  ISETP.GT.AND P0, PT, R4, 0x3, PT ;  /* 0x000000030400780c */ /* 0x000fc60003f04270 */
[----:B--2---:R0:W-:Y:S04]  /*1d340*/  STL [R1+0x938], R37 ;  /* 0x0009382501007387 */ /* 0x0041e80000100800 */
[----:B0-----:R-:W2:Y:S04]  /*1d350*/  LDL.LU R37, [R1+0x21ac] ;  /* 0x0021ac0001257983 */ /* 0x001ea80000300800 */
[----:B------:R-:W3:Y:S04]  /*1d360*/  LDL R6, [R1+0xbb0] ;  /* 0x000bb00001067983 */ /* 0x000ee80000100800 */
[----:B------:R-:W3:Y:S01]  /*1d370*/  LDL R7, [R1+0xbb4] ;  /* 0x000bb40001077983 */ /* 0x000ee20000100800 */
[----:B------:R-:W-:-:S02]  /*1d380*/  PRMT R20, RZ, 0x7610, R20 ;  /* 0x00007610ff147816 */ /* 0x000fc40000000014 */
[----:B---3--:R-:W-:-:S04]  /*1d390*/  @P0 LOP3.LUT R7, R7, R6, RZ, 0x3c, !PT ;  /* 0x0000000607070212 */ /* 0x008fc800078e3cff */
[----:B------:R-:W-:-:S04]  /*1d3a0*/  @P0 LOP3.LUT R6, R7, R6, RZ, 0x3c, !PT ;  /* 0x0000000607060212 */ /* 0x000fc800078e3cff */
[----:B------:R-:W-:-:S05]  /*1d3b0*/  @P0 LOP3.LUT R7, R7, R6, RZ, 0x3c, !PT ;  /* 0x0000000607070212 */ /* 0x000fca00078e3cff */
[----:B------:R-:W3:Y:S04]  /*1d3c0*/  @P0 LDG.E.U16 R20, desc[UR8][R6.64] ;  /* 0x0000000806140981 */ /* 0x000ee8000c1e1500 */
[----:B---3--:R0:W-:Y:S04]  /*1d3d0*/  STL [R1+0x95c], R20 ;  /* 0x00095c1401007387 */ /* 0x0081e80000100800 */
[----:B0-----:R-:W3:Y:S04]  /*1d3e0*/  LDL.LU R20, [R1+0x21a8] ;  /* 0x0021a80001147983 */ /* 0x001ee80000300800 */
[----:B------:R-:W4:Y:S04]  /*1d3f0*/  LDL R6, [R1+0xba8] ;  /* 0x000ba80001067983 */ /* 0x000f280000100800 */
[----:B------:R-:W4:Y:S01]  /*1d400*/  LDL R7, [R1+0xbac] ;  /* 0x000bac0001077983 */ /* 0x000f220000100800 */
[----:B------:R-:W-:-:S02]  /*1d410*/  PRMT R21, RZ, 0x7610, R21 ;  /* 0x00007610ff157816 */ /* 0x000fc40000000015 */
[----:B----4-:R-:W-:-:S04]  /*1d420*/  @P0 LOP3.LUT R7, R7, R6, RZ, 0x3c, !PT ;  /* 0x0000000607070212 */ /* 0x010fc800078e3cff */
[----:B------:R-:W-:-:S04]  /*1d430*/  @P0 LOP3.LUT R6, R7, R6, RZ, 0x3c, !PT ;  /* 0x0000000607060212 */ /* 0x000fc800078e3cff */
[----:B------:R-:W-:-:S05]  /*1d440*/  @P0 LOP3.LUT R7, R7, R6, RZ, 0x3c, !PT ;  /* 0x0000000607070212 */ /* 0x000fca00078e3cff */
[----:B------:R-:W4:Y:S01]  /*1d450*/  @P0 LDG.E.U16 R21, desc[UR8][R6.64] ;  /* 0x0000000806150981 */ /* 0x000f22000c1e1500 */
[----:B------:R-:W-:-:S03]  /*1d460*/  ISETP.GT.AND P1, PT, R4, 0x4, PT ;  /* 0x000000040400780c */ /* 0x000fc60003f24270 */
        /* <DEDUP_REMOVED lines=8> */
[----:B------:R0:W2:Y:S04]  /*1d4f0*/  @P1 LDG.E.U16 R24, desc[UR8][R6.64] ;  /* 0x0000000806181981 */ /* 0x0000a8000c1e1500 */
[----:B------:R-:W0:Y:S04]  /*1d500*/  LDL R6, [R1+0xb98] ;  /* 0x000b980001067983 */ /* 0x000e280000100800 */
[----:B------:R-:W0:Y:S01]  /*1d510*/  LDL R7, [R1+0xb9c] ;  /* 0x000b9c0001077983 */ /* 0x000e220000100800 */
[----:B------:R-:W-:Y:S02]  /*1d520*/  PRMT R25, RZ, 0x7610, R25 ;  /* 0x00007610ff197816 */ /* 0x000fe40000000019 */
[----:B0-----:R-:W-:-:S04]  /*1d530*/  @P1 LOP3.LUT R7, R7, R6, RZ, 0x3c, !PT ;  /* 0x0000000607071212 */ /* 0x001fc800078e3cff */
[----:B------:R-:W-:-:S04]  /*1d540*/  @P1 LOP3.LUT R6, R7, R6, RZ, 0x3c, !PT ;  /* 0x0000000607061212 */ /* 0x000fc800078e3cff */
[----:B------:R-:W-:-:S05]  /*1d550*/  @P1 LOP3.LUT R7, R7, R6, RZ, 0x3c, !PT ;  /* 0x0000000607071212 */ /* 0x000fca00078e3cff */
[----:B------:R0:W2:Y:S04]  /*1d560*/  @P1 LDG.E.U16 R25, desc[UR8][R6.64] ;  /* 0x0000000806191981 */ /* 0x0000a8000c1e1500 */
[----:B------:R-:W0:Y:S04]  /*1d570*/  LDL R6, [R1+0xb90] ;  /* 0x000b900001067983 */ /* 0x000e280000100800 */
[----:B------:R-:W0:Y:S01]  /*1d580*/  LDL R7, [R1+0xb94] ;  /* 0x000b940001077983 */ /* 0x000e220000100800 */
[----:B------:R-:W-:Y:S02]  /*1d590*/  ISETP.GT.AND P2, PT, R4, 0x5, PT ;  /* 0x000000050400780c */ /* 0x000fe40003f44270 */
[----:B------:R-:W-:-:S11]  /*1d5a0*/  PRMT R36, RZ, 0x7610, R36 ;  /* 0x00007610ff247816 */ /* 0x000fd60000000024 */
[----:B0-----:R-:W-:-:S04]  /*1d5b0*/  @P2 LOP3.LUT R7, R7, R6, RZ, 0x3c, !PT ;  /* 0x0000000607072212 */ /* 0x001fc800078e3cff */
        /* <DEDUP_REMOVED lines=36> */
[----:B------:R-:W2:Y:S04]  /*1d800*/  @P1 LDG.E.U16 R16, desc[UR8][R6.64] ;  /* 0x0000000806101981 */ /* 0x000ea8000c1e1500 */
        /* <DEDUP_REMOVED lines=8> */
[----:B------:R-:W3:Y:S01]  /*1d890*/  @P1 LDG.E.U16 R17, desc[UR8][R6.64] ;  /* 0x0000000806111981 */ /* 0x000ee2000c1e1500 */
[----:B------:R-:W-:-:S03]  /*1d8a0*/  ISETP.GT.AND P2, PT, R4, 0x8, PT ;  /* 0x000000080400780c */ /* 0x000fc60003f44270 */
        /* <DEDUP_REMOVED lines=8> */
[----:B------:R0:W4:Y:S04]  /*1d930*/  @P2 LDG.E.U16 R20, desc[UR8][R6.64] ;  /* 0x0000000806142981 */ /* 0x000128000c1e1500 */
[----:B------:R-:W0:Y:S04]  /*1d940*/  LDL R6, [R1+0xb58] ;  /* 0x000b580001067983 */ /* 0x000e280000100800 */
[----:B------:R-:W0:Y:S01]  /*1d950*/  LDL R7, [R1+0xb5c] ;  /* 0x000b5c0001077983 */ /* 0x000e220000100800 */
[----:B------:R-:W-:Y:S02]  /*1d960*/  PRMT R21, RZ, 0x7610, R21 ;  /* 0x00007610ff157816 */ /* 0x000fe40000000015 */
[----:B0-----:R-:W-:-:S04]  /*1d970*/  @P2 LOP3.LUT R7, R7, R6, RZ, 0x3c, !PT ;  /* 0x0000000607072212 */ /* 0x001fc800078e3cff */
[----:B------:R-:W-:-:S04]  /*1d980*/  @P2 LOP3.LUT R6, R7, R6, RZ, 0x3c, !PT ;  /* 0x0000000607062212 */ /* 0x000fc800078e3cff */
[----:B------:R-:W-:-:S05]  /*1d990*/  @P2 LOP3.LUT R7, R7, R6, RZ, 0x3c, !PT ;  /* 0x0000000607072212 */ /* 0x000fca00078e3cff */
[----:B------:R0:W4:Y:S04]  /*1d9a0*/  @P2 LDG.E.U16 R21, desc[UR8][R6.64] ;  /* 0x0000000806152981 */ /* 0x000128000c1e1500 */
[----:B------:R-:W0:Y:S04]  /*1d9b0*/  LDL R6, [R1+0xb50] ;  /* 0x000b500001067983 */ /* 0x000e280000100800 */
[----:B------:R-:W0:Y:S01]  /*1d9c0*/  LDL R7, [R1+0xb54] ;  /* 0x000b540001077983 */ /* 0x000e220000100800 */
[----:B------:R-:W-:Y:S02]  /*1d9d0*/  ISETP.GT.AND P0, PT, R4, 0x9, PT ;  /* 0x000000090400780c */ /* 0x000fe40003f04270 */
[----:B------:R-:W-:-:S11]  /*1d9e0*/  PRMT R34, RZ, 0x7610, R34 ;  /* 0x00007610ff227816 */ /* 0x000fd60000000022 */
[----:B0-----:R-:W-:-:S04]  /*1d9f0*/  @P0 LOP3.LUT R7, R7, R6, RZ, 0x3c, !PT ;  /* 0x0000000607070212 */ /* 0x001fc800078e3cff */
        /* <DEDUP_REMOVED lines=55> */
[----:B------:R0:W3:Y:S04]  /*1dd70*/  @P0 LDG.E.U16 R16, desc[UR8][R6.64] ;  /* 0x0000000806100981 */ /* 0x0000e8000c1e1500 */
[----:B------:R-:W0:Y:S04]  /*1dd80*/  LDL R6, [R1+0xb18] ;  /* 0x000b180001067983 */ /* 0x000e280000100800 */
[----:B------:R-:W0:Y:S01]  /*1dd90*/  LDL R7, [R1+0xb1c] ;  /* 0x000b1c0001077983 */ /* 0x000e220000100800 */
[----:B------:R-:W-:Y:S02]  /*1dda0*/  PRMT R17, RZ, 0x7610, R17 ;  /* 0x00007610ff117816 */ /* 0x000fe40000000011 */
[----:B0-----:R-:W-:-:S04]  /*1ddb0*/  @P0 LOP3.LUT R7, R7, R6, RZ, 0x3c, !PT ;  /* 0x0000000607070212 */ /* 0x001fc800078e3cff */
[----:B------:R-:W-:-:S04]  /*1ddc0*/  @P0 LOP3.LUT R6, R7, R6, RZ, 0x3c, !PT ;  /* 0x0000000607060212 */ /* 0x000fc800078e3cff */
[----:B------:R-:W-:-:S05]  /*1ddd0*/  @P0 LOP3.LUT R7, R7, R6, RZ, 0x3c, !PT ;  /* 0x0000000607070212 */ /* 0x000fca00078e3cff */
[----:B------:R0:W3:Y:S04]  /*1dde0*/  @P0 LDG.E.U16 R17, desc[UR8][R6.64] ;  /* 0x0000000806110981 */ /* 0x0000e8000c1e1500 */
[----:B------:R-:W0:Y:S04]  /*1ddf0*/  LDL R6, [R1+0xb10] ;  /* 0x000b100001067983 */ /* 0x000e280000100800 */
[----:B------:R-:W0:Y:S01]  /*1de00*/  LDL R7, [R1+0xb14] ;  /* 0x000b140001077983 */ /* 0x000e220000100800 */
[----:B------:R-:W-:Y:S02]  /*1de10*/  ISETP.GT.AND P1, PT, R4, 0xd, PT ;  /* 0x0000000d0400780c */ /* 0x000fe40003f24270 */
[----:B------:R-:W-:-:S11]  /*1de20*/  PRMT R32, RZ, 0x7610, R32 ;  /* 0x00007610ff207816 */ /* 0x000fd60000000020 */
[----:B0-----:R-:W-:-:S04]  /*1de30*/  @P1 LOP3.LUT R7, R7, R6, RZ, 0x3c, !PT ;  /* 0x0000000607071212 */ /* 0x001fc800078e3cff */
        /* <DEDUP_REMOVED lines=179> */
[----:B------:R-:W2:Y:S04]  /*1e970*/  @P2 LDG.E.U16 R23, desc[UR8][R6.64] ;  /* 0x0000000806172981 */ /* 0x000ea8000c1e1500 */
[----:B----4-:R0:W-:Y:S04]  /*1e980*/  STL [R1+0x91c], R5 ;  /* 0x00091c0501007387 */ /* 0x0101e80000100800 */
[----:B0-----:R-:W4:Y:S04]  /*1e990*/  LDL R5, [R1+0xa4c] ;  /* 0x000a4c0001057983 */ /* 0x001f280000100800 */
[----:B--2---:R0:W-:Y:S04]  /*1e9a0*/  STL [R1+0x930], R23 ;  /* 0x0009301701007387 */ /* 0x0041e80000100800 */
[----:B0-----:R-:W2:Y:S04]  /*1e9b0*/  LDL.LU R23, [R1+0x2158] ;  /* 0x0021580001177983 */ /* 0x001ea80000300800 */
[----:B------:R-:W3:Y:S04]  /*1e9c0*/  LDL R6, [R1+0xa60] ;  /* 0x000a600001067983 */ /* 0x000ee80000100800 */
[----:B------:R-:W3:Y:S01]  /*1e9d0*/  LDL R7, [R1+0xa64] ;  /* 0x000a640001077983 */ /* 0x000ee20000100800 */
[----:B------:R-:W-:-:S02]  /*1e9e0*/  ISETP.GT.AND P0, PT, R4, 0x18, PT ;  /* 0x000000180400780c */ /* 0x000fc40003f04270 */
[----:B------:R-:W-:-:S11]  /*1e9f0*/  PRMT R10, RZ, 0x7610, R10 ;  /* 0x00007610ff0a7816 */ /* 0x000fd6000000000a */
        /* <DEDUP_REMOVED lines=19> */
[----:B------:R-:W3:Y:S01]  /*1eb30*/  LDL R7, [R1+0xa48] ;  /* 0x000a480001077983 */ /* 0x000ee20000100800 */
[----:B--2---:R-:W-:Y:S01]  /*1eb40*/  PRMT R23, RZ, 0x7610, R23 ;  /* 0x00007610ff177816 */ /* 0x004fe20000000017 */
[----:B----4-:R-:W-:Y:S01]  /*1eb50*/  @P1 IMAD.MOV.U32 R6, RZ, RZ, R5 ;  /* 0x000000ffff061224 */ /* 0x010fe200078e0005 */
[----:B------:R-:W-:Y:S01]  /*1eb60*/  ISETP.GT.AND P2, PT, R4, 0x1a, PT ;  /* 0x0000001a0400780c */ /* 0x000fe20003f44270 */
[----:B------:R-:W2:Y:S04]  /*1eb70*/  LDL R5, [R1+0xa1c] ;  /* 0x000a1c0001057983 */ /* 0x000ea80000100800 */
[----:B---3--:R0:W3:Y:S04]  /*1eb80*/  @P1 LDG.E.U16 R23, desc[UR8][R6.64] ;  /* 0x0000000806171981 */ /* 0x0080e8000c1e1500 */
[----:B------:R-:W0:Y:S04]  /*1eb90*/  LDL R6, [R1+0xa40] ;  /* 0x000a400001067983 */ /* 0x000e280000100800 */
[----:B------:R-:W0:Y:S01]  /*1eba0*/  LDL R7, [R1+0xa44] ;  /* 0x000a440001077983 */ /* 0x000e220000100800 */
[----:B------:R-:W-:-:S02]  /*1ebb0*/  PRMT R9, RZ, 0x7610, R9 ;  /* 0x00007610ff097816 */ /* 0x000fc40000000009 */
        /* <DEDUP_REMOVED lines=42> */
[----:B------:R-:W3:Y:S01]  /*1ee60*/  LDL R7, [R1+0xa18] ;  /* 0x000a180001077983 */ /* 0x000ee20000100800 */
[----:B------:R-:W-:Y:S01]  /*1ee70*/  PRMT R8, RZ, 0x7610, R8 ;  /* 0x00007610ff087816 */ /* 0x000fe20000000008 */
[----:B0-----:R-:W-:Y:S01]  /*1ee80*/  @P1 IMAD.MOV.U32 R6, RZ, RZ, R5 ;  /* 0x000000ffff061224 */ /* 0x001fe200078e0005 */
        /* <DEDUP_REMOVED lines=9> */
[----:B------:R0:W3:Y:S04]  /*1ef20*/  @P0 LDG.E.U16 R18, desc[UR8][R6.64] ;  /* 0x0000000806120981 */ /* 0x0000e8000c1e1500 */
[----:B------:R-:W0:Y:S04]  /*1ef30*/  LDL R6, [R1+0xa08] ;  /* 0x000a080001067983 */ /* 0x000e280000100800 */
[----:B------:R-:W0:Y:S01]  /*1ef40*/  LDL R7, [R1+0xa0c] ;  /* 0x000a0c0001077983 */ /* 0x000e220000100800 */
[----:B----4-:R-:W-:Y:S02]  /*1ef50*/  PRMT R19, RZ, 0x7610, R19 ;  /* 0x00007610ff137816 */ /* 0x010fe40000000013 */
        /* <DEDUP_REMOVED lines=13> */
[----:B------:R-:W2:Y:S04]  /*1f030*/  LDL R6, [R1+0x9f8] ;  /* 0x0009f80001067983 */ /* 0x000ea80000100800 */
[----:B------:R-:W2:Y:S01]  /*1f040*/  LDL R7, [R1+0x9fc] ;  /* 0x0009fc0001077983 */ /* 0x000ea20000100800 */
[----:B0-----:R-:W0:Y:S01]  /*1f050*/  S2R R0, SR_TID.X ;  /* 0x0000000000007919 */ /* 0x001e220000002100 */
[----:B------:R-:W-:-:S02]  /*1f060*/  PRMT R2, RZ, 0x7610, R2 ;  /* 0x00007610ff027816 */ /* 0x000fc40000000002 */
[----:B------:R-:W-:Y:S02]  /*1f070*/  ISETP.GT.AND P0, PT, R4, 0x1f, PT ;  /* 0x0000001f0400780c */ /* 0x000fe40003f04270 */
[----:B0-----:R-:W-:Y:S02]  /*1f080*/  LOP3.LUT R0, R0, 0x1f, RZ, 0xc0, !PT ;  /* 0x0000001f00007812 */ /* 0x001fe400078ec0ff */
[----:B--2---:R-:W-:-:S04]  /*1f090*/  @P1 LOP3.LUT R7, R7, R6, RZ, 0x3c, !PT ;  /* 0x0000000607071212 */ /* 0x004fc800078e3cff */
[----:B------:R-:W-:-:S04]  /*1f0a0*/  @P1 LOP3.LUT R6, R7, R6, RZ, 0x3c, !PT ;  /* 0x0000000607061212 */ /* 0x000fc800078e3cff */
[----:B------:R-:W-:-:S05]  /*1f0b0*/  @P1 LOP3.LUT R7, R7, R6, RZ, 0x3c, !PT ;  /* 0x0000000607071212 */ /* 0x000fca00078e3cff */
[----:B------:R-:W2:Y:S01]  /*1f0c0*/  @P1 LDG.E.U16 R2, desc[UR8][R6.64] ;  /* 0x0000000806021981 */ /* 0x000ea2000c1e1500 */
[----:B------:R-:W-:-:S03]  /*1f0d0*/  ISETP.GE.AND P1, PT, R0, R4, PT ;  /* 0x000000040000720c */ /* 0x000fc60003f26270 */
[----:B------:R-:W3:Y:S04]  /*1f0e0*/  LDL.LU R0, [R1+0x2144] ;  /* 0x0021440001007983 */ /* 0x000ee80000300800 */
[----:B------:R-:W4:Y:S02]  /*1f0f0*/  LDL R4, [R1+0x9f0] ;  /* 0x0009f00001047983 */ /* 0x000f240000100800 */
[----:B----4-:R-:W-:-:S04]  /*1f100*/  @P0 LOP3.LUT R5, R5, R4, RZ, 0x3c, !PT ;  /* 0x0000000405050212 */ /* 0x010fc800078e3cff */
[C---:B------:R-:W-:Y:S02]  /*1f110*/  @P0 LOP3.LUT R4, R5.reuse, R4, RZ, 0x3c, !PT ;  /* 0x0000000405040212 */ /* 0x040fe400078e3cff */
[----:B---3--:R-:W-:Y:S02]  /*1f120*/  PRMT R0, RZ, 0x7610, R0 ;  /* 0x00007610ff007816 */ /* 0x008fe40000000000 */
[----:B------:R-:W-:-:S05]  /*1f130*/  @P0 LOP3.LUT R5, R5, R4, RZ, 0x3c, !PT ;  /* 0x0000000405050212 */ /* 0x000fca00078e3cff */
[----:B------:R-:W3:Y:S04]  /*1f140*/  @P0 LDG.E.U16 R0, desc[UR8][R4.64] ;  /* 0x0000000804000981 */ /* 0x000ee8000c1e1500 */
[----:B---3--:R0:W-:Y:S04]  /*1f150*/  STL [R1+0x5b8], R0 ;  /* 0x0005b80001007387 */ /* 0x0081e80000100800 */
[----:B0-----:R-:W3:Y:S04]  /*1f160*/  LDL.LU R0, [R1+0x2140] ;  /* 0x0021400001007983 */ /* 0x001ee80000300800 */
[----:B------:R-:W4:Y:S04]  /*1f170*/  LDL R4, [R1+0x9e8] ;  /* 0x0009e80001047983 */ /* 0x000f280000100800 */
[----:B------:R-:W4:Y:S01]  /*1f180*/  LDL R5, [R1+0x9ec] ;  /* 0x0009ec0001057983 */ /* 0x000f220000100800 */
[----:B---3--:R-:W-:-:S02]  /*1f190*/  PRMT R0, RZ, 0x7610, R0 ;  /* 0x00007610ff007816 */ /* 0x008fc40000000000 */
[----:B----4-:R-:W-:-:S04]  /*1f1a0*/  @P0 LOP3.LUT R5, R5, R4, RZ, 0x3c, !PT ;  /* 0x0000000405050212 */ /* 0x010fc800078e3cff */
[----:B------:R-:W-:-:S04]  /*1f1b0*/  @P0 LOP3.LUT R4, R5, R4, RZ, 0x3c, !PT ;  /* 0x0000000405040212 */ /* 0x000fc800078e3cff */
[----:B------:R-:W-:-:S05]  /*1f1c0*/  @P0 LOP3.LUT R5, R5, R4, RZ, 0x3c, !PT ;  /* 0x0000000405050212 */ /* 0x000fca00078e3cff */
[----:B------:R-:W3:Y:S01]  /*1f1d0*/  @P0 LDG.E.U16 R0, desc[UR8][R4.64] ;  /* 0x0000000804000981 */ /* 0x000ee2000c1e1500 */
[----:B------:R-:W-:Y:S06]  /*1f1e0*/  BAR.SYNC.DEFER_BLOCKING 0x0 ;  /* 0x0000000000007b1d */ /* 0x000fec0000010000 */
[----:B---3--:R0:W-:Y:S04]  /*1f1f0*/  STL [R1+0x5b4], R0 ;  /* 0x0005b40001007387 */ /* 0x0081e80000100800 */
[----:B0-----:R-:W3:Y:S04]  /*1f200*/  LDL.LU R0, [R1+0x213c] ;  /* 0x00213c0001007983 */ /* 0x001ee80000300800 */
[----:B------:R-:W4:Y:S04]  /*1f210*/  LDL R4, [R1+0xbec] ;  /* 0x000bec0001047983 */ /* 0x000f280000100800 */
[----:B------:R-:W4:Y:S01]  /*1f220*/  LDL R5, [R1+0x1370] ;  /* 0x0013700001057983 */ /* 0x000f220000100800 */
[----:B---3--:R-:W-:-:S02]  /*1f230*/  PRMT R0, RZ, 0x7610, R0 ;  /* 0x00007610ff007816 */ /* 0x008fc40000000000 */
[----:B----4-:R-:W-:-:S04]  /*1f240*/  @!P1 LOP3.LUT R5, R5, R4, RZ, 0x3c, !PT ;  /* 0x0000000405059212 */ /* 0x010fc800078e3cff */
[----:B------:R-:W-:-:S04]  /*1f250*/  @!P1 LOP3.LUT R4, R5, R4, RZ, 0x3c, !PT ;  /* 0x0000000405049212 */ /* 0x000fc800078e3cff */
[----:B------:R-:W-:-:S05]  /*1f260*/  @!P1 LOP3.LUT R5, R5, R4, RZ, 0x3c, !PT ;  /* 0x0000000405059212 */ /* 0x000fca00078e3cff */
[----:B------:R-:W3:Y:S04]  /*1f270*/  @!P1 LDG.E.U16 R0, desc[UR8][R4.64] ;  /* 0x0000000804009981 */ /* 0x000ee8000c1e1500 */
        /* <DEDUP_REMOVED lines=463> */
[----:B------:R-:W-:-:S02]  /*20f70*/  PRMT R59, RZ, 0x7610, R59 ;  /* 0x00007610ff3b7816 */ /* 0x000fc4000000003b */
[----:B----4-:R-:W-:-:S04]  /*20f80*/  @!P1 LOP3.LUT R5, R5, R4, RZ, 0x3c, !PT ;  /* 0x0000000405059212 */ /* 0x010fc800078e3cff */
[----:B------:R-:W-:-:S04]  /*20f90*/  @!P1 LOP3.LUT R4, R5, R4, RZ, 0x3c, !PT ;  /* 0x0000000405049212 */ /* 0x000fc800078e3cff */
[----:B------:R-:W-:-:S05]  /*20fa0*/  @!P1 LOP3.LUT R5, R5, R4, RZ, 0x3c, !PT ;  /* 0x0000000405059212 */ /* 0x000fca00078e3cff */
[----:B------:R-:W4:Y:S04]  /*20fb0*/  @!P1 LDG.E.U16 R59, desc[UR8][R4.64] ;  /* 0x00000008043b9981 */ /* 0x000f28000c1e1500 */
[----:B----4-:R0:W-:Y:S04]  /*20fc0*/  STL [R1+0x70], R59 ;  /* 0x0000703b01007387 */ /* 0x0101e80000100800 */
[----:B0-----:R-:W4:Y:S04]  /*20fd0*/  LDL.LU R59, [R1+0x2068] ;  /* 0x00206800013b7983 */ /* 0x001f280000300800 */
[----:B------:R-:W2:Y:S04]  /*20fe0*/  LDL R4, [R1+0xd00] ;  /* 0x000d000001047983 */ /* 0x000ea80000100800 */
[----:B------:R-:W2:Y:S01]  /*20ff0*/  LDL R5, [R1+0xd04] ;  /* 0x000d040001057983 */ /* 0x000ea20000100800 */
[----:B------:R-:W-:-:S02]  /*21000*/  PRMT R58, RZ, 0x7610, R58 ;  /* 0x00007610ff3a7816 */ /* 0x000fc4000000003a */
[----:B--2---:R-:W-:-:S04]  /*21010*/  @!P1 LOP3.LUT R5, R5, R4, RZ, 0x3c, !PT ;  /* 0x0000000405059212 */ /* 0x004fc800078e3cff */
[----:B------:R-:W-:-:S04]  /*21020*/  @!P1 LOP3.LUT R4, R5, R4, RZ, 0x3c, !PT ;  /* 0x0000000405049212 */ /* 0x000fc800078e3cff */
[----:B------:R-:W-:-:S05]  /*21030*/  @!P1 LOP3.LUT R5, R5, R4, RZ, 0x3c, !PT ;  /* 0x0000000405059212 */ /* 0x000fca00078e3cff */
[----:B------:R-:W2:Y:S04]  /*21040*/  @!P1 LDG.E.U16 R58, desc[UR8][R4.64] ;  /* 0x00000008043a9981 */ /* 0x000ea8000c1e1500 */
[----:B--2---:R0:W-:Y:S04]  /*21050*/  STL [R1+0x6c], R58 ;  /* 0x00006c3a01007387 */ /* 0x0041e80000100800 */
[----:B0-----:R-:W2:Y:S04]  /*21060*/  LDL.LU R58, [R1+0x2064] ;  /* 0x00206400013a7983 */ /* 0x001ea80000300800 */
[----:B------:R-:W3:Y:S04]  /*21070*/  LDL R4, [R1+0xcc8] ;  /* 0x000cc80001047983 */ /* 0x000ee80000100800 */
[----:B------:R-:W3:Y:S01]  /*21080*/  LDL R5, [R1+0xccc] ;  /* 0x000ccc0001057983 */ /* 0x000ee20000100800 */
[----:B------:R-:W-:-:S02]  /*21090*/  PRMT R57, RZ, 0x7610, R57 ;  /* 0x00007610ff397816 */ /* 0x000fc40000000039 */
[----:B---3--:R-:W-:-:S04]  /*210a0*/  @!P1 LOP3.LUT R5, R5, R4, RZ, 0x3c, !PT ;  /* 0x0000000405059212 */ /* 0x008fc800078e3cff */
        /* <DEDUP_REMOVED lines=92> */
[----:B------:R0:W4:Y:S04]  /*21670*/  @!P1 LDG.E.U16 R60, desc[UR8][R4.64] ;  /* 0x00000008043c9981 */ /* 0x000128000c1e1500 */
[----:B------:R-:W0:Y:S04]  /*21680*/  LDL R4, [R1+0xbe0] ;  /* 0x000be00001047983 */ /* 0x000e280000100800 */
[----:B------:R-:W0:Y:S01]  /*21690*/  LDL R5, [R1+0x1368] ;  /* 0x0013680001057983 */ /* 0x000e220000100800 */
[----:B------:R-:W-:Y:S02]  /*216a0*/  PRMT R47, RZ, 0x7610, R47 ;  /* 0x00007610ff2f7816 */ /* 0x000fe4000000002f */
[----:B0-----:R-:W-:-:S04]  /*216b0*/  @!P1 LOP3.LUT R5, R5, R4, RZ, 0x3c, !PT ;  /* 0x0000000405059212 */ /* 0x001fc800078e3cff */
[----:B------:R-:W-:-:S04]  /*216c0*/  @!P1 LOP3.LUT R4, R5, R4, RZ, 0x3c, !PT ;  /* 0x0000000405049212 */ /* 0x000fc800078e3cff */
[----:B------:R-:W-:-:S05]  /*216d0*/  @!P1 LOP3.LUT R5, R5, R4, RZ, 0x3c, !PT ;  /* 0x0000000405059212 */ /* 0x000fca00078e3cff */
[----:B------:R-:W2:Y:S04]  /*216e0*/  @!P1 LDG.E.U16 R47, desc[UR8][R4.64] ;  /* 0x00000008042f9981 */ /* 0x000ea8000c1e1500 */
[----:B----4-:R0:W-:Y:S04]  /*216f0*/  STL [R1+0x40], R60 ;  /* 0x0000403c01007387 */ /* 0x0101e80000100800 */
[----:B0-----:R-:W4:Y:S04]  /*21700*/  LDL R60, [R1+0x12bc] ;  /* 0x0012bc00013c7983 */ /* 0x001f280000100800 */
        /* <DEDUP_REMOVED lines=35> */
[----:B------:R-:W3:Y:S01]  /*21940*/  @!P1 LDG.E.U16 R43, desc[UR8][R4.64] ;  /* 0x00000008042b9981 */ /* 0x000ee2000c1e1500 */
[----:B------:R-:W-:-:S03]  /*21950*/  PRMT R42, RZ, 0x7610, R42 ;  /* 0x00007610ff2a7816 */ /* 0x000fc6000000002a */
[----:B---3--:R0:W-:Y:S04]  /*21960*/  STL [R1+0x2c], R43 ;  /* 0x00002c2b01007387 */ /* 0x0081e80000100800 */
[----:B0-----:R-:W3:Y:S04]  /*21970*/  LDL.LU R43, [R1+0x2028] ;  /* 0x00202800012b7983 */ /* 0x001ee80000300800 */
[----:B------:R-:W4:Y:S01]  /*21980*/  LDL R5, [R1+0x12b8] ;  /* 0x0012b80001057983 */ /* 0x000f220000100800 */
[----:B------:R-:W-:-:S03]  /*21990*/  @!P1 IMAD.MOV.U32 R4, RZ, RZ, R60 ;  /* 0x000000ffff049224 */ /* 0x000fc600078e003c */
[----:B------:R-:W2:Y:S04]  /*219a0*/  LDL R60, [R1+0x1234] ;  /* 0x00123400013c7983 */ /* 0x000ea80000100800 */
[----:B----4-:R-:W4:Y:S04]  /*219b0*/  @!P1 LDG.E.U16 R42, desc[UR8][R4.64] ;  /* 0x00000008042a9981 */ /* 0x010f28000c1e1500 */
[----:B----4-:R0:W-:Y:S04]  /*219c0*/  STL [R1+0x28], R42 ;  /* 0x0000282a01007387 */ /* 0x0101e80000100800 */
[----:B0-----:R-:W4:Y:S04]  /*219d0*/  LDL.LU R42, [R1+0x2024] ;  /* 0x00202400012a7983 */ /* 0x001f280000300800 */
[----:B------:R-:W3:Y:S04]  /*219e0*/  LDL R4, [R1+0x12b0] ;  /* 0x0012b00001047983 */ /* 0x000ee80000100800 */
[----:B------:R-:W3:Y:S01]  /*219f0*/  LDL R5, [R1+0x12b4] ;  /* 0x0012b40001057983 */ /* 0x000ee20000100800 */
[----:B------:R-:W-:-:S02]  /*21a00*/  PRMT R3, RZ, 0x7610, R3 ;  /* 0x00007610ff037816 */ /* 0x000fc40000000003 */
[----:B---3--:R-:W-:-:S04]  /*21a10*/  @!P1 LOP3.LUT R5, R5, R4, RZ, 0x3c, !PT ;  /* 0x0000000405059212 */ /* 0x008fc800078e3cff */
[----:B------:R-:W-:-:S04]  /*21a20*/  @!P1 LOP3.LUT R4, R5, R4, RZ, 0x3c, !PT ;  /* 0x0000000405049212 */ /* 0x000fc800078e3cff */
[----:B------:R-:W-:-:S05]  /*21a30*/  @!P1 LOP3.LUT R5, R5, R4, RZ, 0x3c, !PT ;  /* 0x0000000405059212 */ /* 0x000fca00078e3cff */
[----:B------:R0:W3:Y:S04]  /*21a40*/  @!P1 LDG.E.U16 R3, desc[UR8][R4.64] ;  /* 0x0000000804039981 */ /* 0x0000e8000c1e1500 */
[----:B------:R-:W0:Y:S04]  /*21a50*/  LDL R4, [R1+0x1278] ;  /* 0x0012780001047983 */ /* 0x000e280000100800 */
[----:B------:R-:W0:Y:S01]  /*21a60*/  LDL R5, [R1+0x127c] ;  /* 0x00127c0001057983 */ /* 0x000e220000100800 */
[----:B------:R-:W-:Y:S02]  /*21a70*/  PRMT R41, RZ, 0x7610, R41 ;  /* 0x00007610ff297816 */ /* 0x000fe40000000029 */
[----:B0-----:R-:W-:-:S04]  /*21a80*/  @!P1 LOP3.LUT R5, R5, R4, RZ, 0x3c, !PT ;  /* 0x0000000405059212 */ /* 0x001fc800078e3cff */
[----:B------:R-:W-:-:S04]  /*21a90*/  @!P1 LOP3.LUT R4, R5, R4, RZ, 0x3c, !PT ;  /* 0x0000000405049212 */ /* 0x000fc800078e3cff */
[----:B------:R-:W-:-:S05]  /*21aa0*/  @!P1 LOP3.LUT R5, R5, R4, RZ, 0x3c, !PT ;  /* 0x0000000405059212 */ /* 0x000fca00078e3cff */
[----:B------:R-:W2:Y:S04]  /*21ab0*/  @!P1 LDG.E.U16 R41, desc[UR8][R4.64] ;  /* 0x0000000804299981 */ /* 0x000ea8000c1e1500 */
[----:B---3--:R0:W-:Y:S04]  /*21ac0*/  STL [R1+0x24], R3 ;  /* 0x0000240301007387 */ /* 0x0081e80000100800 */
[----:B0-----:R-:W3:Y:S04]  /*21ad0*/  LDL R3, [R1+0x11fc] ;  /* 0x0011fc0001037983 */ /* 0x001ee80000100800 */
[----:B--2---:R0:W-:Y:S04]  /*21ae0*/  STL [R1+0x20], R41 ;  /* 0x0000202901007387 */ /* 0x0041e80000100800 */
[----:B0-----:R-:W2:Y:S04]  /*21af0*/  LDL.LU R41, [R1+0x2020] ;  /* 0x0020200001297983 */ /* 0x001ea80000300800 */
        /* <DEDUP_REMOVED lines=17> */
[----:B------:R-:W3:Y:S01]  /*21c10*/  LDL R5, [R1+0x1230] ;  /* 0x0012300001057983 */ /* 0x000ee20000100800 */
[----:B0-----:R-:W0:Y:S01]  /*21c20*/  S2R R0, SR_TID.X ;  /* 0x0000000000007919 */ /* 0x001e220000002100 */
[----:B------:R-:W-:-:S02]  /*21c30*/  @!P1 IMAD.MOV.U32 R4, RZ, RZ, R60 ;  /* 0x000000ffff049224 */ /* 0x000fc400078e003c */
[----:B------:R-:W2:Y:S01]  /*21c40*/  LDL R60, [R1+0x11b4] ;  /* 0x0011b400013c7983 */ /* 0x000ea20000100800 */
[----:B0-----:R-:W-:-:S05]  /*21c50*/  LOP3.LUT R0, R0, 0x1f, RZ, 0xc0, !PT ;  /* 0x0000001f00007812 */ /* 0x001fca00078ec0ff */
[----:B------:R-:W-:-:S05]  /*21c60*/  IMAD.SHL.U32 R0, R0, 0x2, RZ ;  /* 0x0000000200007824 */ /* 0x000fca00078e00ff */
[----:B------:R0:W-:Y:S02]  /*21c70*/  STS.U16 [R0+UR4+0x4000], R28 ;  /* 0x0040001c00007988 */ /* 0x0001e40008000404 */
[----:B0-----:R-:W-:-:S06]  /*21c80*/  PRMT R0, RZ, 0x7610, R0 ;  /* 0x00007610ff007816 */ /* 0x001fcc0000000000 */
[----:B---3--:R-:W3:Y:S04]  /*21c90*/  @!P1 LDG.E.U16 R0, desc[UR8][R4.64] ;  /* 0x0000000804009981 */ /* 0x008ee8000c1e1500 */
[----:B---3--:R0:W-:Y:S04]  /*21ca0*/  STL [R1+0x14], R0 ;  /* 0x0000140001007387 */ /* 0x0081e80000100800 */
[----:B------:R-:W3:Y:S01]  /*21cb0*/  LDL R5, [R1+0x11f8] ;  /* 0x0011f80001057983 */ /* 0x000ee20000100800 */
[----:B0-----:R-:W0:Y:S01]  /*21cc0*/  S2R R0, SR_TID.X ;  /* 0x0000000000007919 */ /* 0x001e220000002100 */
[----:B------:R-:W-:-:S02]  /*21cd0*/  @!P1 IMAD.MOV.U32 R4, RZ, RZ, R3 ;  /* 0x000000ffff049224 */ /* 0x000fc400078e0003 */
[----:B------:R-:W4:Y:S01]  /*21ce0*/  LDL R3, [R1+0x117c] ;  /* 0x00117c0001037983 */ /* 0x000f220000100800 */
[----:B0-----:R-:W-:-:S05]  /*21cf0*/  LOP3.LUT R0, R0, 0x1f, RZ, 0xc0, !PT ;  /* 0x0000001f00007812 */ /* 0x001fca00078ec0ff */
[----:B------:R-:W-:-:S05]  /*21d00*/  IMAD.SHL.U32 R0, R0, 0x2, RZ ;  /* 0x0000000200007824 */ /* 0x000fca00078e00ff */
[----:B------:R0:W-:Y:S02]  /*21d10*/  STS.U16 [R0+UR4+0x4040], R29 ;  /* 0x0040401d00007988 */ /* 0x0001e40008000404 */
[----:B0-----:R-:W-:-:S06]  /*21d20*/  PRMT R0, RZ, 0x7610, R0 ;  /* 0x00007610ff007816 */ /* 0x001fcc0000000000 */
[----:B---3--:R-:W3:Y:S04]  /*21d30*/  @!P1 LDG.E.U16 R0, desc[UR8][R4.64] ;  /* 0x0000000804009981 */ /* 0x008ee8000c1e1500 */
[----:B---3--:R0:W-:Y:S04]  /*21d40*/  STL [R1+0x10], R0 ;  /* 0x0000100001007387 */ /* 0x0081e80000100800 */
[----:B------:R-:W3:Y:S04]  /*21d50*/  LDL R4, [R1+0x11f0] ;  /* 0x0011f00001047983 */ /* 0x000ee80000100800 */
[----:B------:R-:W3:Y:S01]  /*21d60*/  LDL R5, [R1+0x11f4] ;  /* 0x0011f40001057983 */ /* 0x000ee20000100800 */
[----:B0-----:R-:W0:Y:S02]  /*21d70*/  S2R R0, SR_TID.X ;  /* 0x0000000000007919 */ /* 0x001e240000002100 */
[----:B0-----:R-:W-:-:S05]  /*21d80*/  LOP3.LUT R0, R0, 0x1f, RZ, 0xc0, !PT ;  /* 0x0000001f00007812 */ /* 0x001fca00078ec0ff */
[----:B------:R-:W-:-:S05]  /*21d90*/  IMAD.SHL.U32 R0, R0, 0x2, RZ ;  /* 0x0000000200007824 */ /* 0x000fca00078e00ff */
[----:B------:R0:W-:Y:S02]  /*21da0*/  STS.U16 [R0+UR4+0x4240], R24 ;  /* 0x0042401800007988 */ /* 0x0001e40008000404 */
[----:B0-----:R-:W-:Y:S02]  /*21db0*/  PRMT R0, RZ, 0x7610, R0 ;  /* 0x00007610ff007816 */ /* 0x001fe40000000000 */
[----:B---3--:R-:W-:-:S04]  /*21dc0*/  @!P1 LOP3.LUT R5, R5, R4, RZ, 0x3c, !PT ;  /* 0x0000000405059212 */ /* 0x008fc800078e3cff */
[----:B------:R-:W-:-:S04]  /*21dd0*/  @!P1 LOP3.LUT R4, R5, R4, RZ, 0x3c, !PT ;  /* 0x0000000405049212 */ /* 0x000fc800078e3cff */
[----:B------:R-:W-:-:S05]  /*21de0*/  @!P1 LOP3.LUT R5, R5, R4, RZ, 0x3c, !PT ;  /* 0x0000000405059212 */ /* 0x000fca00078e3cff */
[----:B------:R-:W3:Y:S04]  /*21df0*/  @!P1 LDG.E.U16 R0, desc[UR8][R4.64] ;  /* 0x0000000804009981 */ /* 0x000ee8000c1e1500 */
        /* <DEDUP_REMOVED lines=13> */
[----:B------:R-:W3:Y:S01]  /*21ed0*/  LDL R5, [R1+0x11b0] ;  /* 0x0011b00001057983 */ /* 0x000ee20000100800 */
[----:B0-----:R-:W0:Y:S01]  /*21ee0*/  S2R R0, SR_TID.X ;  /* 0x0000000000007919 */ /* 0x001e220000002100 */
[----:B--2---:R-:W-:-:S02]  /*21ef0*/  @!P1 IMAD.MOV.U32 R4, RZ, RZ, R60 ;  /* 0x000000ffff049224 */ /* 0x004fc400078e003c */
[----:B------:R-:W2:Y:S01]  /*21f00*/  LDL R60, [R1+0x113c] ;  /* 0x00113c00013c7983 */ /* 0x000ea20000100800 */
[----:B0-----:R-:W-:-:S05]  /*21f10*/  LOP3.LUT R0, R0, 0x1f, RZ, 0xc0, !PT ;  /* 0x0000001f00007812 */ /* 0x001fca00078ec0ff */
[----:B------:R-:W-:-:S05]  /*21f20*/  IMAD.SHL.U32 R0, R0, 0x2, RZ ;  /* 0x0000000200007824 */ /* 0x000fca00078e00ff */
[----:B------:R0:W-:Y:S02]  /*21f30*/  STS.U16 [R0+UR4+0x4400], R20 ;  /* 0x0044001400007988 */ /* 0x0001e40008000404 */
[----:B0-----:R-:W-:-:S06]  /*21f40*/  PRMT R0, RZ, 0x7610, R0 ;  /* 0x00007610ff007816 */ /* 0x001fcc0000000000 */
[----:B---3--:R-:W3:Y:S01]  /*21f50*/  @!P1 LDG.E.U16 R0, desc[UR8][R4.64] ;  /* 0x0000000804009981 */ /* 0x008ee2000c1e1500 */
[----:B------:R-:W-:-:S03]  /*21f60*/  PRMT R61, RZ, 0x7610, R61 ;  /* 0x00007610ff3d7816 */ /* 0x000fc6000000003d */
[----:B---3--:R-:W-:Y:S04]  /*21f70*/  STL [R1+0x4], R0 ;  /* 0x0000040001007387 */ /* 0x008fe80000100800 */
[----:B------:R-:W3:Y:S01]  /*21f80*/  LDL R5, [R1+0x1178] ;  /* 0x0011780001057983 */ /* 0x000ee20000100800 */
[----:B----4-:R-:W-:Y:S01]  /*21f90*/  @!P1 IMAD.MOV.U32 R4, RZ, RZ, R3 ;  /* 0x000000ffff049224 */ /* 0x010fe200078e0003 */
[----:B------:R-:W-:Y:S02]  /*21fa0*/  PRMT R59, RZ, 0x7610, R59 ;  /* 0x00007610ff3b7816 */ /* 0x000fe4000000003b */
[----:B------:R-:W4:Y:S04]  /*21fb0*/  LDL R3, [R1+0x1134] ;  /* 0x0011340001037983 */ /* 0x000f280000100800 */
[----:B---3--:R-:W3:Y:S04]  /*21fc0*/  @!P1 LDG.E.U16 R61, desc[UR8][R4.64] ;  /* 0x00000008043d9981 */ /* 0x008ee8000c1e1500 */
[----:B------:R-:W2:Y:S04]  /*21fd0*/  LDL R4, [R1+0x1170] ;  /* 0x0011700001047983 */ /* 0x000ea80000100800 */
[----:B------:R-:W2:Y:S04]  /*21fe0*/  LDL R5, [R1+0x1174] ;  /* 0x0011740001057983 */ /* 0x000ea80000100800 */
[----:B---3--:R0:W-:Y:S01]  /*21ff0*/  STL [R1+0x1fac], R61 ;  /* 0x001fac3d01007387 */ /* 0x0081e20000100800 */
[----:B------:R-:W-:-:S03]  /*22000*/  PRMT R58, RZ, 0x7610, R58 ;  /* 0x00007610ff3a7816 */ /* 0x000fc6000000003a */
[----:B0-----:R-:W3:Y:S01]  /*22010*/  LDL R61, [R1+0x10fc] ;  /* 0x0010fc00013d7983 */ /* 0x001ee20000100800 */
[----:B--2---:R-:W-:-:S04]  /*22020*/  @!P1 LOP3.LUT R5, R5, R4, RZ, 0x3c, !PT ;  /* 0x0000000405059212 */ /* 0x004fc800078e3cff */
[----:B------:R-:W-:-:S04]  /*22030*/  @!P1 LOP3.LUT R4, R5, R4, RZ, 0x3c, !PT ;  /* 0x0000000405049212 */ /* 0x000fc800078e3cff */
[----:B------:R-:W-:-:S05]  /*22040*/  @!P1 LOP3.LUT R5, R5, R4, RZ, 0x3c, !PT ;  /* 0x0000000405059212 */ /* 0x000fca00078e3cff */
[----:B------:R0:W2:Y:S04]  /*22050*/  @!P1 LDG.E.U16 R59, desc[UR8][R4.64] ;  /* 0x00000008043b9981 */ /* 0x0000a8000c1e1500 */
[----:B------:R-:W4:Y:S01]  /*22060*/  LDL R5, [R1+0x1138] ;  /* 0x0011380001057983 */ /* 0x000f220000100800 */
[----:B0-----:R-:W-:-:S03]  /*22070*/  @!P1 IMAD.MOV.U32 R4, RZ, RZ, R60 ;  /* 0x000000ffff049224 */ /* 0x001fc600078e003c */
[----:B--2---:R0:W-:Y:S01]  /*22080*/  STL [R1+0x1fb0], R59 ;  /* 0x001fb03b01007387 */ /* 0x0041e20000100800 */
[----:B------:R-:W-:-:S03]  /*22090*/  PRMT R57, RZ, 0x7610, R57 ;  /* 0x00007610ff397816 */ /* 0x000fc60000000039 */
[----:B------:R-:W2:Y:S04]  /*220a0*/  LDL R60, [R1+0x10f4] ;  /* 0x0010f400013c7983 */ /* 0x000ea80000100800 */
[----:B----4-:R4:W3:Y:S04]  /*220b0*/  @!P1 LDG.E.U16 R58, desc[UR8][R4.64] ;  /* 0x00000008043a9981 */ /* 0x0108e8000c1e1500 */
[----:B0-----:R-:W2:Y:S04]  /*220c0*/  LDL R59, [R1+0x10f8] ;  /* 0x0010f800013b7983 */ /* 0x001ea80000100800 */
[----:B------:R-:W3:Y:S01]  /*220d0*/  LDL R5, [R1+0x1130] ;  /* 0x0011300001057983 */ /* 0x000ee20000100800 */
[----:B----4-:R-:W-:Y:S01]  /*220e0*/  @!P1 IMAD.MOV.U32 R4, RZ, RZ, R3 ;  /* 0x000000ffff049224 */ /* 0x010fe200078e0003 */
[----:B------:R-:W-:-:S04]  /*220f0*/  PRMT R56, RZ, 0x7610, R56 ;  /* 0x00007610ff387816 */ /* 0x000fc80000000038 */
[----:B---3--:R0:W3:Y:S04]  /*22100*/  @!P1 LDG.E.U16 R57, desc[UR8][R4.64] ;  /* 0x0000000804399981 */ /* 0x0080e8000c1e1500 */
[----:B------:R4:W-:Y:S04]  /*22110*/  STL [R1+0x1fb4], R58 ;  /* 0x001fb43a01007387 */ /* 0x0009e80000100800 */
[----:B------:R-:W3:Y:S01]  /*22120*/  LDL R3, [R1+0x10bc] ;  /* 0x0010bc0001037983 */ /* 0x000ee20000100800 */
[----:B0-----:R-:W-:Y:S02]  /*22130*/  @!P1 IMAD.MOV.U32 R4, RZ, RZ, R61 ;  /* 0x000000ffff049224 */ /* 0x001fe400078e003d */
[----:B--2---:R-:W-:Y:S01]  /*22140*/  @!P1 IMAD.MOV.U32 R5, RZ, RZ, R59 ;  /* 0x000000ffff059224 */ /* 0x004fe200078e003b */
[----:B----4-:R-:W2:Y:S04]  /*22150*/  LDL R58, [R1+0x10f0] ;  /* 0x0010f000013a7983 */ /* 0x010ea80000100800 */
[----:B------:R0:W4:Y:S04]  /*22160*/  @!P1 LDG.E.U16 R56, desc[UR8][R4.64] ;  /* 0x0000000804389981 */ /* 0x000128000c1e1500 */
[----:B---3--:R3:W-:Y:S04]  /*22170*/  STL [R1+0x1fb8], R57 ;  /* 0x001fb83901007387 */ /* 0x0087e80000100800 */
[----:B------:R-:W4:Y:S04]  /*22180*/  LDL R61, [R1+0x10b0] ;  /* 0x0010b000013d7983 */ /* 0x000f280000100800 */
[----:B------:R-:W4:Y:S04]  /*22190*/  LDL R59, [R1+0x10b4] ;  /* 0x0010b400013b7983 */ /* 0x000f280000100800 */
[----:B---3--:R-:W3:Y:S01]  /*221a0*/  LDL R57, [R1+0x10b8] ;  /* 0x0010b80001397983 */ /* 0x008ee20000100800 */
[----:B------:R-:W-:Y:S01]  /*221b0*/  PRMT R55, RZ, 0x7610, R55 ;  /* 0x00007610ff377816 */ /* 0x000fe20000000037 */
[----:B0-----:R-:W-:-:S02]  /*221c0*/  @!P1 IMAD.MOV.U32 R4, RZ, RZ, R60 ;  /* 0x000000ffff049224 */ /* 0x001fc400078e003c */
[----:B--2---:R-:W-:Y:S01]  /*221d0*/  @!P1 IMAD.MOV.U32 R5, RZ, RZ, R58 ;  /* 0x000000ffff059224 */ /* 0x004fe200078e003a */
[----:B------:R-:W-:Y:S01]  /*221e0*/  PRMT R54, RZ, 0x7610, R54 ;  /* 0x00007610ff367816 */ /* 0x000fe20000000036 */
[----:B----4-:R0:W-:Y:S04]  /*221f0*/  STL [R1+0x1fbc], R56 ;  /* 0x001fbc3801007387 */ /* 0x0101e80000100800 */
[----:B------:R2:W4:Y:S04]  /*22200*/  @!P1 LDG.E.U16 R55, desc[UR8][R4.64] ;  /* 0x0000000804379981 */ /* 0x000528000c1e1500 */
[----:B------:R-:W4:Y:S04]  /*22210*/  LDL R60, [R1+0x1078] ;  /* 0x00107800013c7983 */ /* 0x000f280000100800 */
[----:B------:R-:W4:Y:S01]  /*22220*/  LDL R58, [R1+0x107c] ;  /* 0x00107c00013a7983 */ /* 0x000f220000100800 */
[----:B--2---:R-:W-:Y:S01]  /*22230*/  @!P1 IMAD.MOV.U32 R4, RZ, RZ, R3 ;  /* 0x000000ffff049224 */ /* 0x004fe200078e0003 */
[----:B------:R-:W-:Y:S01]  /*22240*/  PRMT R53, RZ, 0x7610, R53 ;  /* 0x00007610ff357816 */ /* 0x000fe20000000035 */
[----:B---3--:R-:W-:-:S05]  /*22250*/  @!P1 IMAD.MOV.U32 R5, RZ, RZ, R57 ;  /* 0x000000ffff059224 */ /* 0x008fca00078e0039 */
[----:B------:R2:W3:Y:S02]  /*22260*/  @!P1 LDG.E.U16 R54, desc[UR8][R4.64] ;  /* 0x0000000804369981 */ /* 0x0004e4000c1e1500 */
[----:B--2---:R-:W-:Y:S02]  /*22270*/  @!P1 IMAD.MOV.U32 R4, RZ, RZ, R59 ;  /* 0x000000ffff049224 */ /* 0x004fe400078e003b */
[----:B------:R-:W-:-:S05]  /*22280*/  @!P1 IMAD.MOV.U32 R5, RZ, RZ, R61 ;  /* 0x000000ffff059224 */ /* 0x000fca00078e003d */
[----:B------:R2:W3:Y:S01]  /*22290*/  @!P1 LDG.E.U16 R53, desc[UR8][R4.64] ;  /* 0x0000000804359981 */ /* 0x0004e2000c1e1500 */
[----:B------:R-:W-:-:S03]  /*222a0*/  PRMT R52, RZ, 0x7610, R52 ;  /* 0x00007610ff347816 */ /* 0x000fc60000000034 */
[----:B----4-:R4:W-:Y:S04]  /*222b0*/  STL [R1+0x1fc0], R55 ;  /* 0x001fc03701007387 */ /* 0x0109e80000100800 */
[----:B------:R-:W4:Y:S01]  /*222c0*/  LDL R57, [R1+0x1070] ;  /* 0x0010700001397983 */ /* 0x000f220000100800 */
[----:B--2---:R-:W-:-:S03]  /*222d0*/  @!P1 IMAD.MOV.U32 R4, RZ, RZ, R58 ;  /* 0x000000ffff049224 */ /* 0x004fc600078e003a */
[----:B------:R-:W2:Y:S01]  /*222e0*/  LDL R3, [R1+0x1074] ;  /* 0x0010740001037983 */ /* 0x000ea20000100800 */
[----:B------:R-:W-:-:S05]  /*222f0*/  @!P1 IMAD.MOV.U32 R5, RZ, RZ, R60 ;  /* 0x000000ffff059224 */ /* 0x000fca00078e003c */
[----:B------:R1:W2:Y:S04]  /*22300*/  @!P1 LDG.E.U16 R52, desc[UR8][R4.64] ;  /* 0x0000000804349981 */ /* 0x0002a8000c1e1500 */
[----:B---3--:R3:W-:Y:S04]  /*22310*/  STL [R1+0x1fc4], R54 ;  /* 0x001fc43601007387 */ /* 0x0087e80000100800 */
[----:B------:R-:W3:Y:S04]  /*22320*/  LDL R59, [R1+0x1038] ;  /* 0x00103800013b7983 */ /* 0x000ee80000100800 */
[----:B0-----:R-:W3:Y:S04]  /*22330*/  LDL R56, [R1+0x103c] ;  /* 0x00103c0001387983 */ /* 0x001ee80000100800 */
[----:B------:R0:W-:Y:S04]  /*22340*/  STL [R1+0x1fc8], R53 ;  /* 0x001fc83501007387 */ /* 0x0001e80000100800 */
[----:B------:R-:W3:Y:S04]  /*22350*/  LDL R58, [R1+0x1030] ;  /* 0x00103000013a7983 */ /* 0x000ee80000100800 */
[----:B----4-:R-:W4:Y:S01]  /*22360*/  LDL R55, [R1+0x1034] ;  /* 0x0010340001377983 */ /* 0x010f220000100800 */
[----:B------:R-:W-:Y:S01]  /*22370*/  PRMT R51, RZ, 0x7610, R51 ;  /* 0x00007610ff337816 */ /* 0x000fe20000000033 */
[----:B-1----:R-:W-:-:S02]  /*22380*/  @!P1 IMAD.MOV.U32 R5, RZ, RZ, R57 ;  /* 0x000000ffff059224 */ /* 0x002fc400078e0039 */
[----:B--2---:R-:W-:Y:S01]  /*22390*/  @!P1 IMAD.MOV.U32 R4, RZ, RZ, R3 ;  /* 0x000000ffff049224 */ /* 0x004fe200078e0003 */
[----:B------:R-:W-:-:S04]  /*223a0*/  PRMT R50, RZ, 0x7610, R50 ;  /* 0x00007610ff327816 */ /* 0x000fc80000000032 */
[----:B------:R1:W2:Y:S04]  /*223b0*/  @!P1 LDG.E.U16 R51, desc[UR8][R4.64] ;  /* 0x0000000804339981 */ /* 0x0002a8000c1e1500 */
[----:B------:R0:W-:Y:S04]  /*223c0*/  STL [R1+0x1fcc], R52 ;  /* 0x001fcc3401007387 */ /* 0x0001e80000100800 */
[----:B------:R-:W2:Y:S04]  /*223d0*/  LDL R57, [R1+0xff8] ;  /* 0x000ff80001397983 */ /* 0x000ea80000100800 */
[----:B---3--:R-:W3:Y:S01]  /*223e0*/  LDL R54, [R1+0xffc] ;  /* 0x000ffc0001367983 */ /* 0x008ee20000100800 */
[----:B------:R-:W-:Y:S01]  /*223f0*/  PRMT R49, RZ, 0x7610, R49 ;  /* 0x00007610ff317816 */ /* 0x000fe20000000031 */
[----:B-1----:R-:W-:-:S02]  /*22400*/  @!P1 IMAD.MOV.U32 R5, RZ, RZ, R59 ;  /* 0x000000ffff059224 */ /* 0x002fc400078e003b */
[----:B------:R-:W-:-:S05]  /*22410*/  @!P1 IMAD.MOV.U32 R4, RZ, RZ, R56 ;  /* 0x000000ffff049224 */ /* 0x000fca00078e0038 */
[----:B------:R1:W3:Y:S02]  /*22420*/  @!P1 LDG.E.U16 R50, desc[UR8][R4.64] ;  /* 0x0000000804329981 */ /* 0x0002e4000c1e1500 */
[----:B-1----:R-:W-:Y:S02]  /*22430*/  @!P1 IMAD.MOV.U32 R5, RZ, RZ, R58 ;  /* 0x000000ffff059224 */ /* 0x002fe400078e003a */
[----:B----4-:R-:W-:-:S05]  /*22440*/  @!P1 IMAD.MOV.U32 R4, RZ, RZ, R55 ;  /* 0x000000ffff049224 */ /* 0x010fca00078e0037 */
[----:B------:R1:W4:Y:S01]  /*22450*/  @!P1 LDG.E.U16 R49, desc[UR8][R4.64] ;  /* 0x0000000804319981 */ /* 0x000322000c1e1500 */
[----:B------:R-:W-:-:S03]  /*22460*/  PRMT R48, RZ, 0x7610, R48 ;  /* 0x00007610ff307816 */ /* 0x000fc60000000030 */
[----:B--2---:R2:W-:Y:S04]  /*22470*/  STL [R1+0x1fd0], R51 ;  /* 0x001fd03301007387 */ /* 0x0045e80000100800 */
[----:B------:R-:W2:Y:S04]  /*22480*/  LDL R56, [R1+0xff0] ;  /* 0x000ff00001387983 */ /* 0x000ea80000100800 */
[----:B0-----:R-:W2:Y:S01]  /*22490*/  LDL R53, [R1+0xff4] ;  /* 0x000ff40001357983 */ /* 0x001ea20000100800 */
[----:B-1----:R-:W-:Y:S02]  /*224a0*/  @!P1 IMAD.MOV.U32 R5, RZ, RZ, R57 ;  /* 0x000000ffff059224 */ /* 0x002fe400078e0039 */
[----:B---3--:R-:W-:-:S05]  /*224b0*/  @!P1 IMAD.MOV.U32 R4, RZ, RZ, R54 ;  /* 0x000000ffff049224 */ /* 0x008fca00078e0036 */
[----:B------:R0:W3:Y:S04]  /*224c0*/  @!P1 LDG.E.U16 R48, desc[UR8][R4.64] ;  /* 0x0000000804309981 */ /* 0x0000e8000c1e1500 */
[----:B------:R1:W-:Y:S04]  /*224d0*/  STL [R1+0x1fd4], R50 ;  /* 0x001fd43201007387 */ /* 0x0003e80000100800 */
[----:B------:R-:W3:Y:S04]  /*224e0*/  LDL R55, [R1+0xfb8] ;  /* 0x000fb80001377983 */ /* 0x000ee80000100800 */
[----:B------:R-:W3:Y:S04]  /*224f0*/  LDL R52, [R1+0xfbc] ;  /* 0x000fbc0001347983 */ /* 0x000ee80000100800 */
[----:B----4-:R4:W-:Y:S04]  /*22500*/  STL [R1+0x1fd8], R49 ;  /* 0x001fd83101007387 */ /* 0x0109e80000100800 */
[----:B------:R-:W4:Y:S04]  /*22510*/  LDL R54, [R1+0xfb0] ;  /* 0x000fb00001367983 */ /* 0x000f280000100800 */
[----:B--2---:R-:W2:Y:S01]  /*22520*/  LDL R51, [R1+0xfb4] ;  /* 0x000fb40001337983 */ /* 0x004ea20000100800 */
[----:B------:R-:W-:Y:S01]  /*22530*/  PRMT R47, RZ, 0x7610, R47 ;  /* 0x00007610ff2f7816 */ /* 0x000fe2000000002f */
[----:B0-----:R-:W-:-:S02]  /*22540*/  @!P1 IMAD.MOV.U32 R5, RZ, RZ, R56 ;  /* 0x000000ffff059224 */ /* 0x001fc400078e0038 */
[----:B------:R-:W-:Y:S01]  /*22550*/  @!P1 IMAD.MOV.U32 R4, RZ, RZ, R53 ;  /* 0x000000ffff049224 */ /* 0x000fe200078e0035 */
[----:B------:R-:W-:-:S04]  /*22560*/  PRMT R46, RZ, 0x7610, R46 ;  /* 0x00007610ff2e7816 */ /* 0x000fc8000000002e */
[----:B------:R0:W2:Y:S04]  /*22570*/  @!P1 LDG.E.U16 R47, desc[UR8][R4.64] ;  /* 0x00000008042f9981 */ /* 0x0000a8000c1e1500 */
[----:B---3--:R3:W-:Y:S04]  /*22580*/  STL [R1+0x1fdc], R48 ;  /* 0x001fdc3001007387 */ /* 0x0087e80000100800 */
[----:B------:R-:W3:Y:S04]  /*22590*/  LDL R53, [R1+0xf78] ;  /* 0x000f780001357983 */ /* 0x000ee80000100800 */
[----:B-1----:R-:W3:Y:S01]  /*225a0*/  LDL R50, [R1+0xf7c] ;  /* 0x000f7c0001327983 */ /* 0x002ee20000100800 */
[----:B------:R-:W-:Y:S01]  /*225b0*/  PRMT R45, RZ, 0x7610, R45 ;  /* 0x00007610ff2d7816 */ /* 0x000fe2000000002d */
[----:B0-----:R-:W-:-:S02]  /*225c0*/  @!P1 IMAD.MOV.U32 R5, RZ, RZ, R55 ;  /* 0x000000ffff059224 */ /* 0x001fc400078e0037 */
[----:B------:R-:W-:-:S05]  /*225d0*/  @!P1 IMAD.MOV.U32 R4, RZ, RZ, R52 ;  /* 0x000000ffff049224 */ /* 0x000fca00078e0034 */
[----:B------:R4:W3:Y:S02]  /*225e0*/  @!P1 LDG.E.U16 R46, desc[UR8][R4.64] ;  /* 0x00000008042e9981 */ /* 0x0008e4000c1e1500 */
[----:B----4-:R-:W-:Y:S02]  /*225f0*/  @!P1 IMAD.MOV.U32 R5, RZ, RZ, R54 ;  /* 0x000000ffff059224 */ /* 0x010fe400078e0036 */
[----:B--2---:R-:W-:-:S05]  /*22600*/  @!P1 IMAD.MOV.U32 R4, RZ, RZ, R51 ;  /* 0x000000ffff049224 */ /* 0x004fca00078e0033 */
[----:B------:R3:W2:Y:S01]  /*22610*/  @!P1 LDG.E.U16 R45, desc[UR8][R4.64] ;  /* 0x00000008042d9981 */ /* 0x0006a2000c1e1500 */
[----:B------:R-:W-:-:S03]  /*22620*/  PRMT R44, RZ, 0x7610, R44 ;  /* 0x00007610ff2c7816 */ /* 0x000fc6000000002c */
[----:B------:R0:W-:Y:S04]  /*22630*/  STL [R1+0x1fe0], R47 ;  /* 0x001fe02f01007387 */ /* 0x0001e80000100800 */
[----:B------:R-:W4:Y:S04]  /*22640*/  LDL R52, [R1+0xf70] ;  /* 0x000f700001347983 */ /* 0x000f280000100800 */
[----:B------:R-:W4:Y:S01]  /*22650*/  LDL R49, [R1+0xf74] ;  /* 0x000f740001317983 */ /* 0x000f220000100800 */
[----:B---3--:R-:W-:Y:S02]  /*22660*/  @!P1 IMAD.MOV.U32 R5, RZ, RZ, R53 ;  /* 0x000000ffff059224 */ /* 0x008fe400078e0035 */
[----:B------:R-:W-:-:S05]  /*22670*/  @!P1 IMAD.MOV.U32 R4, RZ, RZ, R50 ;  /* 0x000000ffff049224 */ /* 0x000fca00078e0032 */
[----:B------:R4:W3:Y:S04]  /*22680*/  @!P1 LDG.E.U16 R44, desc[UR8][R4.64] ;  /* 0x00000008042c9981 */ /* 0x0008e8000c1e1500 */
[----:B------:R1:W-:Y:S04]  /*22690*/  STL [R1+0x1fe4], R46 ;  /* 0x001fe42e01007387 */ /* 0x0003e80000100800 */
[----:B------:R-:W3:Y:S04]  /*226a0*/  LDL R51, [R1+0xf38] ;  /* 0x000f380001337983 */ /* 0x000ee80000100800 */
[----:B------:R-:W3:Y:S04]  /*226b0*/  LDL R48, [R1+0xf3c] ;  /* 0x000f3c0001307983 */ /* 0x000ee80000100800 */
[----:B0-----:R-:W3:Y:S04]  /*226c0*/  LDL R47, [R1+0xf34] ;  /* 0x000f3400012f7983 */ /* 0x001ee80000100800 */
[----:B--2---:R0:W-:Y:S04]  /*226d0*/  STL [R1+0x1fe8], R45 ;  /* 0x001fe82d01007387 */ /* 0x0041e80000100800 */
[----:B------:R-:W2:Y:S04]  /*226e0*/  LDL R50, [R1+0xf30] ;  /* 0x000f300001327983 */ /* 0x000ea80000100800 */
[----:B-1----:R-:W2:Y:S04]  /*226f0*/  LDL R46, [R1+0xef8] ;  /* 0x000ef800012e7983 */ /* 0x002ea80000100800 */
[----:B0-----:R-:W2:Y:S01]  /*22700*/  LDL R45, [R1+0xefc] ;  /* 0x000efc00012d7983 */ /* 0x001ea20000100800 */
[----:B------:R-:W-:Y:S01]  /*22710*/  PRMT R43, RZ, 0x7610, R43 ;  /* 0x00007610ff2b7816 */ /* 0x000fe2000000002b */
[----:B----4-:R-:W-:-:S02]  /*22720*/  @!P1 IMAD.MOV.U32 R4, RZ, RZ, R49 ;  /* 0x000000ffff049224 */ /* 0x010fc400078e0031 */
[----:B------:R-:W-:Y:S01]  /*22730*/  @!P1 IMAD.MOV.U32 R5, RZ, RZ, R52 ;  /* 0x000000ffff059224 */ /* 0x000fe200078e0034 */
[----:B------:R-:W-:-:S04]  /*22740*/  PRMT R42, RZ, 0x7610, R42 ;  /* 0x00007610ff2a7816 */ /* 0x000fc8000000002a */
[----:B------:R0:W4:Y:S04]  /*22750*/  @!P1 LDG.E.U16 R43, desc[UR8][R4.64] ;  /* 0x00000008042b9981 */ /* 0x000128000c1e1500 */
[----:B---3--:R1:W-:Y:S04]  /*22760*/  STL [R1+0x1fec], R44 ;  /* 0x001fec2c01007387 */ /* 0x0083e80000100800 */
[----:B------:R-:W3:Y:S04]  /*22770*/  LDL R49, [R1+0xef0] ;  /* 0x000ef00001317983 */ /* 0x000ee80000100800 */
[----:B-1----:R-:W3:Y:S01]  /*22780*/  LDL R44, [R1+0xef4] ;  /* 0x000ef400012c7983 */ /* 0x002ee20000100800 */
[----:B------:R-:W-:-:S02]  /*22790*/  PRMT R41, RZ, 0x7610, R41 ;  /* 0x00007610ff297816 */ /* 0x000fc40000000029 */
[----:B------:R-:W-:Y:S01]  /*227a0*/  PRMT R40, RZ, 0x7610, R40 ;  /* 0x00007610ff287816 */ /* 0x000fe20000000028 */
[----:B0-----:R-:W-:Y:S02]  /*227b0*/  @!P1 IMAD.MOV.U32 R5, RZ, RZ, R51 ;  /* 0x000000ffff059224 */ /* 0x001fe400078e0033 */
[----:B------:R-:W-:-:S05]  /*227c0*/  @!P1 IMAD.MOV.U32 R4, RZ, RZ, R48 ;  /* 0x000000ffff049224 */ /* 0x000fca00078e0030 */
[----:B------:R0:W3:Y:S02]  /*227d0*/  @!P1 LDG.E.U16 R42, desc[UR8][R4.64] ;  /* 0x00000008042a9981 */ /* 0x0000e4000c1e1500 */
[----:B0-----:R-:W-:Y:S02]  /*227e0*/  @!P1 IMAD.MOV.U32 R4, RZ, RZ, R47 ;  /* 0x000000ffff049224 */ /* 0x001fe400078e002f */
[----:B--2---:R-:W-:-:S05]  /*227f0*/  @!P1 IMAD.MOV.U32 R5, RZ, RZ, R50 ;  /* 0x000000ffff059224 */ /* 0x004fca00078e0032 */
[----:B------:R0:W2:Y:S02]  /*22800*/  @!P1 LDG.E.U16 R41, desc[UR8][R4.64] ;  /* 0x0000000804299981 */ /* 0x0000a4000c1e1500 */
[----:B0-----:R-:W-:Y:S02]  /*22810*/  @!P1 IMAD.MOV.U32 R4, RZ, RZ, R45 ;  /* 0x000000ffff049224 */ /* 0x001fe400078e002d */
[----:B------:R-:W-:-:S05]  /*22820*/  @!P1 IMAD.MOV.U32 R5, RZ, RZ, R46 ;  /* 0x000000ffff059224 */ /* 0x000fca00078e002e */
[----:B------:R3:W2:Y:S01]  /*22830*/  @!P1 LDG.E.U16 R40, desc[UR8][R4.64] ;  /* 0x0000000804289981 */ /* 0x0006a2000c1e1500 */
[----:B------:R-:W0:Y:S03]  /*22840*/  S2R R0, SR_TID.X ;  /* 0x0000000000007919 */ /* 0x000e260000002100 */
[----:B----4-:R1:W-:Y:S01]  /*22850*/  STL [R1+0x1ff0], R43 ;  /* 0x001ff02b01007387 */ /* 0x0103e20000100800 */
[----:B---3--:R-:W-:-:S03]  /*22860*/  @!P1 IMAD.MOV.U32 R4, RZ, RZ, R44 ;  /* 0x000000ffff049224 */ /* 0x008fc600078e002c */
[----:B------:R-:W3:Y:S01]  /*22870*/  LDL R48, [R1+0xeb8] ;  /* 0x000eb80001307983 */ /* 0x000ee20000100800 */
[----:B------:R-:W-:-:S03]  /*22880*/  @!P1 IMAD.MOV.U32 R5, RZ, RZ, R49 ;  /* 0x000000ffff059224 */ /* 0x000fc600078e0031 */
[----:B-1----:R-:W4:Y:S01]  /*22890*/  LDL R43, [R1+0xebc] ;  /* 0x000ebc00012b7983 */ /* 0x002f220000100800 */
[----:B0-----:R-:W-:-:S05]  /*228a0*/  LOP3.LUT R0, R0, 0x1f, RZ, 0xc0, !PT ;  /* 0x0000001f00007812 */ /* 0x001fca00078ec0ff */
[----:B------:R-:W-:-:S05]  /*228b0*/  IMAD.SHL.U32 R0, R0, 0x2, RZ ;  /* 0x0000000200007824 */ /* 0x000fca00078e00ff */
[----:B------:R-:W-:Y:S01]  /*228c0*/  LOP3.LUT R3, R0, 0x10, RZ, 0x3c, !PT ;  /* 0x0000001000037812 */ /* 0x000fe200078e3cff */
[----:B------:R-:W-:Y:S04]  /*228d0*/  STS.U16 [R0+UR4+0x4440], R21 ;  /* 0x0044401500007988 */ /* 0x000fe80008000404 */
        /* <DEDUP_REMOVED lines=11> */
[----:B------:R0:W-:Y:S02]  /*22990*/  STS.U16 [R3+UR4+0x40c0], R39 ;  /* 0x0040c02703007988 */ /* 0x0001e40008000404 */
[----:B0-----:R-:W-:-:S06]  /*229a0*/  PRMT R39, RZ, 0x7610, R39 ;  /* 0x00007610ff277816 */ /* 0x001fcc0000000027 */
[----:B------:R3:W4:Y:S04]  /*229b0*/  @!P1 LDG.E.U16 R39, desc[UR8][R4.64] ;  /* 0x0000000804279981 */ /* 0x000728000c1e1500 */
[----:B------:R0:W-:Y:S04]  /*229c0*/  STL [R1+0x1ff4], R42 ;  /* 0x001ff42a01007387 */ /* 0x0001e80000100800 */
[----:B------:R-:W4:Y:S04]  /*229d0*/  LDL R47, [R1+0xeb0] ;  /* 0x000eb000012f7983 */ /* 0x000f280000100800 */
[----:B0-----:R-:W4:Y:S04]  /*229e0*/  LDL R42, [R1+0xeb4] ;  /* 0x000eb400012a7983 */ /* 0x001f280000100800 */
[----:B--2---:R0:W-:Y:S04]  /*229f0*/  STL [R1+0x1ff8], R41 ;  /* 0x001ff82901007387 */ /* 0x0041e80000100800 */
[----:B------:R-:W2:Y:S04]  /*22a00*/  LDL R46, [R1+0xe78] ;  /* 0x000e7800012e7983 */ /* 0x000ea80000100800 */
[----:B------:R-:W2:Y:S04]  /*22a10*/  LDL R45, [R1+0xe7c] ;  /* 0x000e7c00012d7983 */ /* 0x000ea80000100800 */
[----:B------:R-:W-:Y:S04]  /*22a20*/  STL [R1+0x1ffc], R40 ;  /* 0x001ffc2801007387 */ /* 0x000fe80000100800 */
[----:B------:R-:W2:Y:S04]  /*22a30*/  LDL R44, [R1+0xe70] ;  /* 0x000e7000012c7983 */ /* 0x000ea80000100800 */
[----:B0-----:R-:W2:Y:S01]  /*22a40*/  LDL R41, [R1+0xe74] ;  /* 0x000e740001297983 */ /* 0x001ea20000100800 */
[----:B------:R-:W-:Y:S01]  /*22a50*/  PRMT R38, RZ, 0x7610, R38 ;  /* 0x00007610ff267816 */ /* 0x000fe20000000026 */
[----:B---3--:R-:W-:-:S02]  /*22a60*/  @!P1 IMAD.MOV.U32 R5, RZ, RZ, R48 ;  /* 0x000000ffff059224 */ /* 0x008fc400078e0030 */
[----:B------:R-:W-:Y:S01]  /*22a70*/  STS.U16 [R3+UR4+0x42c0], R36 ;  /* 0x0042c02403007988 */ /* 0x000fe20008000404 */
[----:B----4-:R-:W-:-:S03]  /*22a80*/  @!P1 IMAD.MOV.U32 R4, RZ, RZ, R43 ;  /* 0x000000ffff049224 */ /* 0x010fc600078e002b */
[----:B------:R0:W-:Y:S04]  /*22a90*/  STS.U16 [R3+UR4+0x4280], R37 ;  /* 0x0042802503007988 */ /* 0x0001e80008000404 */
[----:B------:R1:W3:Y:S01]  /*22aa0*/  @!P1 LDG.E.U16 R38, desc[UR8][R4.64] ;  /* 0x0000000804269981 */ /* 0x0002e2000c1e1500 */
[----:B0-----:R-:W-:Y:S02]  /*22ab0*/  PRMT R37, RZ, 0x7610, R37 ;  /* 0x00007610ff257816 */ /* 0x001fe40000000025 */
[----:B------:R-:W-:Y:S01]  /*22ac0*/  PRMT R36, RZ, 0x7610, R36 ;  /* 0x00007610ff247816 */ /* 0x000fe20000000024 */
[----:B------:R-:W-:Y:S04]  /*22ad0*/  STS.U16 [R3+UR4+0x4480], R34 ;  /* 0x0044802203007988 */ /* 0x000fe80008000404 */
[----:B------:R0:W-:Y:S02]  /*22ae0*/  STS.U16 [R3+UR4+0x44c0], R35 ;  /* 0x0044c02303007988 */ /* 0x0001e40008000404 */
[----:B0-----:R-:W-:-:S02]  /*22af0*/  PRMT R35, RZ, 0x7610, R35 ;  /* 0x00007610ff237816 */ /* 0x001fc40000000023 */
[----:B------:R-:W-:Y:S04]  /*22b00*/  STL [R1+0x2000], R39 ;  /* 0x0020002701007387 */ /* 0x000fe80000100800 */
[----:B------:R-:W4:Y:S04]  /*22b10*/  LDL R43, [R1+0xe38] ;  /* 0x000e3800012b7983 */ /* 0x000f280000100800 */
[----:B------:R-:W4:Y:S01]  /*22b20*/  LDL R40, [R1+0xe3c] ;  /* 0x000e3c0001287983 */ /* 0x000f220000100800 */
[----:B-1----:R-:W-:Y:S02]  /*22b30*/  @!P1 IMAD.MOV.U32 R5, RZ, RZ, R47 ;  /* 0x000000ffff059224 */ /* 0x002fe400078e002f */
[----:B------:R-:W-:-:S05]  /*22b40*/  @!P1 IMAD.MOV.U32 R4, RZ, RZ, R42 ;  /* 0x000000ffff049224 */ /* 0x000fca00078e002a */
[----:B------:R2:W4:Y:S02]  /*22b50*/  @!P1 LDG.E.U16 R37, desc[UR8][R4.64] ;  /* 0x0000000804259981 */ /* 0x000524000c1e1500 */
[----:B--2---:R-:W-:Y:S02]  /*22b60*/  @!P1 IMAD.MOV.U32 R4, RZ, RZ, R45 ;  /* 0x000000ffff049224 */ /* 0x004fe400078e002d */
[----:B------:R-:W-:-:S05]  /*22b70*/  @!P1 IMAD.MOV.U32 R5, RZ, RZ, R46 ;  /* 0x000000ffff059224 */ /* 0x000fca00078e002e */
[----:B------:R0:W2:Y:S02]  /*22b80*/  @!P1 LDG.E.U16 R36, desc[UR8][R4.64] ;  /* 0x0000000804249981 */ /* 0x0000a4000c1e1500 */
[----:B0-----:R-:W-:Y:S02]  /*22b90*/  @!P1 IMAD.MOV.U32 R4, RZ, RZ, R41 ;  /* 0x000000ffff049224 */ /* 0x001fe400078e0029 */
[----:B------:R-:W-:-:S05]  /*22ba0*/  @!P1 IMAD.MOV.U32 R5, RZ, RZ, R44 ;  /* 0x000000ffff059224 */ /* 0x000fca00078e002c */
[----:B------:R4:W2:Y:S01]  /*22bb0*/  @!P1 LDG.E.U16 R35, desc[UR8][R4.64] ;  /* 0x0000000804239981 */ /* 0x0008a2000c1e1500 */
[----:B------:R-:W-:-:S03]  /*22bc0*/  PRMT R34, RZ, 0x7610, R34 ;  /* 0x00007610ff227816 */ /* 0x000fc60000000022 */
[----:B---3--:R-:W-:Y:S04]  /*22bd0*/  STL [R1+0x2004], R38 ;  /* 0x0020042601007387 */ /* 0x008fe80000100800 */
[----:B------:R-:W3:Y:S04]  /*22be0*/  LDL.LU R61, [R1+0x934] ;  /* 0x00093400013d7983 */ /* 0x000ee80000300800 */
[----:B------:R-:W3:Y:S01]  /*22bf0*/  LDL R42, [R1+0xe34] ;  /* 0x000e3400012a7983 */ /* 0x000ee20000100800 */
[----:B----4-:R-:W-:Y:S02]  /*22c00*/  @!P1 IMAD.MOV.U32 R5, RZ, RZ, R43 ;  /* 0x000000ffff059224 */ /* 0x010fe400078e002b */
[----:B------:R-:W-:-:S05]  /*22c10*/  @!P1 IMAD.MOV.U32 R4, RZ, RZ, R40 ;  /* 0x000000ffff049224 */ /* 0x000fca00078e0028 */
[----:B------:R3:W4:Y:S04]  /*22c20*/  @!P1 LDG.E.U16 R34, desc[UR8][R4.64] ;  /* 0x0000000804229981 */ /* 0x000728000c1e1500 */
[----:B------:R0:W-:Y:S04]  /*22c30*/  STL [R1+0x2008], R37 ;  /* 0x0020082501007387 */ /* 0x0001e80000100800 */
[----:B0-----:R-:W4:Y:S04]  /*22c40*/  LDL R37, [R1+0xe30] ;  /* 0x000e300001257983 */ /* 0x001f280000100800 */
[----:B------:R-:W4:Y:S04]  /*22c50*/  LDL.LU R55, [R1+0x938] ;  /* 0x0009380001377983 */ /* 0x000f280000300800 */
[----:B------:R-:W4:Y:S04]  /*22c60*/  LDL.LU R58, [R1+0x914] ;  /* 0x00091400013a7983 */ /* 0x000f280000300800 */
[----:B--2---:R-:W-:Y:S04]  /*22c70*/  STL [R1+0x200c], R36 ;  /* 0x00200c2401007387 */ /* 0x004fe80000100800 */
[----:B------:R-:W2:Y:S04]  /*22c80*/  LDL R41, [R1+0xdf8] ;  /* 0x000df80001297983 */ /* 0x000ea80000100800 */
[----:B------:R-:W2:Y:S04]  /*22c90*/  LDL R39, [R1+0xdfc] ;  /* 0x000dfc0001277983 */ /* 0x000ea80000100800 */
[----:B------:R-:W2:Y:S04]  /*22ca0*/  LDL.LU R59, [R1+0x918] ;  /* 0x00091800013b7983 */ /* 0x000ea80000300800 */
[----:B------:R-:W2:Y:S04]  /*22cb0*/  LDL.LU R56, [R1+0x904] ;  /* 0x0009040001387983 */ /* 0x000ea80000300800 */
[----:B------:R-:W-:Y:S04]  /*22cc0*/  STL [R1+0x2010], R35 ;  /* 0x0020102301007387 */ /* 0x000fe80000100800 */
[----:B------:R-:W-:Y:S04]  /*22cd0*/  STL [R1+0x2014], R3 ;  /* 0x0020140301007387 */ /* 0x000fe80000100800 */
[----:B------:R-:W2:Y:S04]  /*22ce0*/  LDL R38, [R1+0xdf4] ;  /* 0x000df40001267983 */ /* 0x000ea80000100800 */
[----:B------:R-:W2:Y:S04]  /*22cf0*/  LDL R40, [R1+0xdf0] ;  /* 0x000df00001287983 */ /* 0x000ea80000100800 */
[----:B------:R-:W2:Y:S04]  /*22d00*/  LDL.LU R57, [R1+0x908] ;  /* 0x0009080001397983 */ /* 0x000ea80000300800 */
[----:B------:R-:W-:Y:S04]  /*22d10*/  STS.U16 [R3+UR4+0x46c0], R32 ;  /* 0x0046c02003007988 */ /* 0x000fe80008000404 */
[----:B------:R0:W-:Y:S01]  /*22d20*/  STS.U16 [R3+UR4+0x4680], R33 ;  /* 0x0046802103007988 */ /* 0x0001e20008000404 */
[----:B------:R-:W-:-:S03]  /*22d30*/  LOP3.LUT R60, R0, 0x20, RZ, 0x3c, !PT ;  /* 0x00000020003c7812 */ /* 0x000fc600078e3cff */
[----:B------:R-:W-:Y:S01]  /*22d40*/  STS.U16 [R3+UR4+0x4880], R30 ;  /* 0x0048801e03007988 */ /* 0x000fe20008000404 */
[----:B---3--:R-:W-:-:S03]  /*22d50*/  @!P1 IMAD.MOV.U32 R4, RZ, RZ, R42 ;  /* 0x000000ffff049224 */ /* 0x008fc600078e002a */
[----:B------:R-:W-:Y:S01]  /*22d60*/  STS.U16 [R3+UR4+0x48c0], R31 ;  /* 0x0048c01f03007988 */ /* 0x000fe20008000404 */
[----:B0-----:R-:W-:-:S03]  /*22d70*/  PRMT R33, RZ, 0x7610, R33 ;  /* 0x00007610ff217816 */ /* 0x001fc60000000021 */
[----:B------:R-:W-:Y:S04]  /*22d80*/  STS.U16 [R3+UR4+0x4ac0], R26 ;  /* 0x004ac01a03007988 */ /* 0x000fe80008000404 */
[----:B------:R-:W-:Y:S04]  /*22d90*/  STS.U16 [R3+UR4+0x4a80], R27 ;  /* 0x004a801b03007988 */ /* 0x000fe80008000404 */
[----:B------:R-:W-:Y:S01]  /*22da0*/  STS.U16 [R3+UR4+0x4c80], R22 ;  /* 0x004c801603007988 */ /* 0x000fe20008000404 */
[----:B------:R-:W-:-:S03]  /*22db0*/  PRMT R32, RZ, 0x7610, R32 ;  /* 0x00007610ff207816 */ /* 0x000fc60000000020 */
[----:B------:R-:W-:Y:S04]  /*22dc0*/  STS.U16 [R3+UR4+0x4cc0], R23 ;  /* 0x004cc01703007988 */ /* 0x000fe80008000404 */
[----:B------:R-:W-:Y:S04]  /*22dd0*/  STS.U16 [R3+UR4+0x4ec0], R18 ;  /* 0x004ec01203007988 */ /* 0x000fe80008000404 */
[----:B------:R-:W-:Y:S04]  /*22de0*/  STS.U16 [R3+UR4+0x4e80], R19 ;  /* 0x004e801303007988 */ /* 0x000fe80008000404 */
[----:B------:R0:W-:Y:S04]  /*22df0*/  STS.U16 [R60+UR4+0x4100], R61 ;  /* 0x0041003d3c007988 */ /* 0x0001e80008000404 */
[----:B----4-:R-:W-:Y:S04]  /*22e00*/  STL [R1+0x2018], R34 ;  /* 0x0020182201007387 */ /* 0x010fe80000100800 */
[----:B------:R-:W3:Y:S04]  /*22e10*/  LDL R35, [R1+0xdbc] ;  /* 0x000dbc0001237983 */ /* 0x000ee80000100800 */
[----:B------:R-:W4:Y:S01]  /*22e20*/  LDL R36, [R1+0xdb4] ;  /* 0x000db40001247983 */ /* 0x000f220000100800 */
[----:B------:R-:W-:-:S03]  /*22e30*/  @!P1 IMAD.MOV.U32 R5, RZ, RZ, R37 ;  /* 0x000000ffff059224 */ /* 0x000fc600078e0025 */
[----:B------:R-:W4:Y:S04]  /*22e40*/  LDL R37, [R1+0xdb8] ;  /* 0x000db80001257983 */ /* 0x000f280000100800 */
[----:B------:R2:W4:Y:S04]  /*22e50*/  @!P1 LDG.E.U16 R33, desc[UR8][R4.64] ;  /* 0x0000000804219981 */ /* 0x000528000c1e1500 */
[----:B0-----:R-:W4:Y:S04]  /*22e60*/  LDL.LU R61, [R1+0x5bc] ;  /* 0x0005bc00013d7983 */ /* 0x001f280000300800 */
[----:B------:R-:W-:Y:S01]  /*22e70*/  STS.U16 [R60+UR4+0x4140], R55 ;  /* 0x004140373c007988 */ /* 0x000fe20008000404 */
[----:B--2---:R-:W-:-:S03]  /*22e80*/  @!P1 IMAD.MOV.U32 R5, RZ, RZ, R41 ;  /* 0x000000ffff059224 */ /* 0x004fc600078e0029 */
[----:B------:R-:W2:Y:S01]  /*22e90*/  LDL R3, [R1+0xd7c] ;  /* 0x000d7c0001037983 */ /* 0x000ea20000100800 */
[----:B------:R-:W-:-:S03]  /*22ea0*/  @!P1 IMAD.MOV.U32 R4, RZ, RZ, R39 ;  /* 0x000000ffff049224 */ /* 0x000fc600078e0027 */
[----:B------:R-:W2:Y:S04]  /*22eb0*/  LDL R39, [R1+0xdb0] ;  /* 0x000db00001277983 */ /* 0x000ea80000100800 */
[----:B------:R0:W2:Y:S04]  /*22ec0*/  @!P1 LDG.E.U16 R32, desc[UR8][R4.64] ;  /* 0x0000000804209981 */ /* 0x0000a8000c1e1500 */
[----:B------:R1:W-:Y:S04]  /*22ed0*/  STS.U16 [R60+UR4+0x4340], R58 ;  /* 0x0043403a3c007988 */ /* 0x0003e80008000404 */
[----:B-1----:R-:W2:Y:S01]  /*22ee0*/  LDL.LU R58, [R1+0x900] ;  /* 0x00090000013a7983 */ /* 0x002ea20000300800 */
[----:B0-----:R-:W-:-:S03]  /*22ef0*/  @!P1 IMAD.MOV.U32 R4, RZ, RZ, R38 ;  /* 0x000000ffff049224 */ /* 0x001fc600078e0026 */
[----:B------:R-:W2:Y:S04]  /*22f00*/  LDL R38, [R1+0xd78] ;  /* 0x000d780001267983 */ /* 0x000ea80000100800 */
[----:B------:R-:W2:Y:S01]  /*22f10*/  LDL R34, [R1+0xd74] ;  /* 0x000d740001227983 */ /* 0x000ea20000100800 */
[----:B------:R-:W-:Y:S01]  /*22f20*/  PRMT R31, RZ, 0x7610, R31 ;  /* 0x00007610ff1f7816 */ /* 0x000fe2000000001f */
[----:B------:R-:W-:Y:S01]  /*22f30*/  @!P1 IMAD.MOV.U32 R5, RZ, RZ, R40 ;  /* 0x000000ffff059224 */ /* 0x000fe200078e0028 */
[----:B------:R-:W-:Y:S01]  /*22f40*/  PRMT R30, RZ, 0x7610, R30 ;  /* 0x00007610ff1e7816 */ /* 0x000fe2000000001e */
[----:B------:R0:W-:Y:S04]  /*22f50*/  STS.U16 [R60+UR4+0x4300], R59 ;  /* 0x0043003b3c007988 */ /* 0x0001e80008000404 */
[----:B------:R3:W2:Y:S04]  /*22f60*/  @!P1 LDG.E.U16 R31, desc[UR8][R4.64] ;  /* 0x00000008041f9981 */ /* 0x0006a8000c1e1500 */
[----:B0-----:R-:W2:Y:S01]  /*22f70*/  LDL.LU R59, [R1+0x158] ;  /* 0x00015800013b7983 */ /* 0x001ea20000300800 */
[----:B------:R-:W-:-:S02]  /*22f80*/  PRMT R29, RZ, 0x7610, R29 ;  /* 0x00007610ff1d7816 */ /* 0x000fc4000000001d */
[----:B------:R-:W-:Y:S01]  /*22f90*/  PRMT R28, RZ, 0x7610, R28 ;  /* 0x00007610ff1c7816 */ /* 0x000fe2000000001c */
[----:B------:R0:W-:Y:S04]  /*22fa0*/  STS.U16 [R60+UR4+0x4500], R56 ;  /* 0x004500383c007988 */ /* 0x0001e80008000404 */
[----:B------:R-:W-:Y:S01]  /*22fb0*/  STS.U16 [R60+UR4+0x4540], R57 ;  /* 0x004540393c007988 */ /* 0x000fe20008000404 */
[----:B---3--:R-:W-:-:S03]  /*22fc0*/  @!P1 IMAD.MOV.U32 R4, RZ, RZ, R35 ;  /* 0x000000ffff049224 */ /* 0x008fc600078e0023 */
[----:B------:R-:W3:Y:S01]  /*22fd0*/  LDL R35, [R1+0xd3c] ;  /* 0x000d3c0001237983 */ /* 0x000ee20000100800 */
[----:B----4-:R-:W-:-:S03]  /*22fe0*/  @!P1 IMAD.MOV.U32 R5, RZ, RZ, R37 ;  /* 0x000000ffff059224 */ /* 0x010fc600078e0025 */
[----:B------:R-:W4:Y:S04]  /*22ff0*/  LDL R37, [R1+0xd70] ;  /* 0x000d700001257983 */ /* 0x000f280000100800 */
[----:B------:R1:W3:Y:S02]  /*23000*/  @!P1 LDG.E.U16 R30, desc[UR8][R4.64] ;  /* 0x00000008041e9981 */ /* 0x0002e4000c1e1500 */
[----:B-1----:R-:W-:Y:S02]  /*23010*/  @!P1 IMAD.MOV.U32 R4, RZ, RZ, R36 ;  /* 0x000000ffff049224 */ /* 0x002fe400078e0024 */
[----:B------:R-:W3:Y:S01]  /*23020*/  LDL R36, [R1+0xd38] ;  /* 0x000d380001247983 */ /* 0x000ee20000100800 */
[----:B--2---:R-:W-:-:S03]  /*23030*/  @!P1 IMAD.MOV.U32 R5, RZ, RZ, R39 ;  /* 0x000000ffff059224 */ /* 0x004fc600078e0027 */
[----:B------:R-:W2:Y:S04]  /*23040*/  LDL.LU R55, [R1+0x5b0] ;  /* 0x0005b00001377983 */ /* 0x000ea80000300800 */
[----:B------:R1:W2:Y:S04]  /*23050*/  @!P1 LDG.E.U16 R29, desc[UR8][R4.64] ;  /* 0x00000008041d9981 */ /* 0x0002a8000c1e1500 */
[----:B0-----:R-:W2:Y:S01]  /*23060*/  LDL.LU R56, [R1+0x13c] ;  /* 0x00013c0001387983 */ /* 0x001ea20000300800 */
[----:B-1----:R-:W-:-:S03]  /*23070*/  @!P1 IMAD.MOV.U32 R4, RZ, RZ, R3 ;  /* 0x000000ffff049224 */ /* 0x002fc600078e0003 */
[----:B------:R-:W2:Y:S01]  /*23080*/  LDL R3, [R1+0xd34] ;  /* 0x000d340001037983 */ /* 0x000ea20000100800 */
[----:B------:R-:W-:-:S03]  /*23090*/  @!P1 IMAD.MOV.U32 R5, RZ, RZ, R38 ;  /* 0x000000ffff059224 */ /* 0x000fc600078e0026 */
[----:B------:R-:W2:Y:S04]  /*230a0*/  LDL R38, [R1+0xd30] ;  /* 0x000d300001267983 */ /* 0x000ea80000100800 */
[----:B------:R0:W2:Y:S04]  /*230b0*/  @!P1 LDG.E.U16 R28, desc[UR8][R4.64] ;  /* 0x00000008041c9981 */ /* 0x0000a8000c1e1500 */
[----:B------:R1:W-:Y:S01]  /*230c0*/  STS.U16 [R60+UR4+0x4740], R61 ;  /* 0x0047403d3c007988 */ /* 0x0003e20008000404 */
[----:B0-----:R-:W-:-:S03]  /*230d0*/  @!P1 IMAD.MOV.U32 R4, RZ, RZ, R34 ;  /* 0x000000ffff049224 */ /* 0x001fc600078e0022 */
[----:B-1----:R-:W2:Y:S04]  /*230e0*/  LDL.LU R61, [R1+0x144] ;  /* 0x00014400013d7983 */ /* 0x002ea80000300800 */
[----:B------:R-:W2:Y:S01]  /*230f0*/  LDL R34, [R1+0xcfc] ;  /* 0x000cfc0001227983 */ /* 0x000ea20000100800 */
[----:B------:R-:W-:Y:S02]  /*23100*/  PRMT R27, RZ, 0x7610, R27 ;  /* 0x00007610ff1b7816 */ /* 0x000fe4000000001b */
[----:B------:R-:W-:Y:S01]  /*23110*/  PRMT R26, RZ, 0x7610, R26 ;  /* 0x00007610ff1a7816 */ /* 0x000fe2000000001a */
[----:B------:R0:W-:Y:S01]  /*23120*/  STS.U16 [R60+UR4+0x4700], R58 ;  /* 0x0047003a3c007988 */ /* 0x0001e20008000404 */
[----:B------:R-:W-:-:S03]  /*23130*/  PRMT R25, RZ, 0x7610, R25 ;  /* 0x00007610ff197816 */ /* 0x000fc60000000019 */
[----:B------:R1:W-:Y:S01]  /*23140*/  STS.U16 [R60+UR4+0x4900], R59 ;  /* 0x0049003b3c007988 */ /* 0x0003e20008000404 */
[----:B----4-:R-:W-:-:S03]  /*23150*/  @!P1 IMAD.MOV.U32 R5, RZ, RZ, R37 ;  /* 0x000000ffff059224 */ /* 0x010fc600078e0025 */
[----:B------:R-:W4:Y:S04]  /*23160*/  LDL R37, [R1+0xcf8] ;  /* 0x000cf80001257983 */ /* 0x000f280000100800 */
[----:B------:R3:W4:Y:S04]  /*23170*/  @!P1 LDG.E.U16 R27, desc[UR8][R4.64] ;  /* 0x00000008041b9981 */ /* 0x000728000c1e1500 */
[----:B------:R-:W4:Y:S04]  /*23180*/  LDL.LU R57, [R1+0x120] ;  /* 0x0001200001397983 */ /* 0x000f280000300800 */
[----:B------:R-:W4:Y:S01]  /*23190*/  LDL R39, [R1+0xcbc] ;  /* 0x000cbc0001277983 */ /* 0x000f220000100800 */
[----:B---3--:R-:W-:-:S02]  /*231a0*/  @!P1 IMAD.MOV.U32 R4, RZ, RZ, R35 ;  /* 0x000000ffff049224 */ /* 0x008fc400078e0023 */
[----:B------:R-:W-:Y:S01]  /*231b0*/  @!P1 IMAD.MOV.U32 R5, RZ, RZ, R36 ;  /* 0x000000ffff059224 */ /* 0x000fe200078e0024 */
[----:B------:R-:W3:Y:S04]  /*231c0*/  LDL R35, [R1+0xcf4] ;  /* 0x000cf40001237983 */ /* 0x000ee80000100800 */
[----:B------:R-:W3:Y:S04]  /*231d0*/  LDL R36, [R1+0xcf0] ;  /* 0x000cf00001247983 */ /* 0x000ee80000100800 */
[----:B0-----:R-:W3:Y:S04]  /*231e0*/  LDL.LU R58, [R1+0x128] ;  /* 0x00012800013a7983 */ /* 0x001ee80000300800 */
[----:B------:R-:W3:Y:S04]  /*231f0*/  LDL R40, [R1+0xcb8] ;  /* 0x000cb80001287983 */ /* 0x000ee80000100800 */
[----:B------:R2:W3:Y:S02]  /*23200*/  @!P1 LDG.E.U16 R26, desc[UR8][R4.64] ;  /* 0x00000008041a9981 */ /* 0x0004e4000c1e1500 */
[----:B--2---:R-:W-:-:S02]  /*23210*/  @!P1 IMAD.MOV.U32 R4, RZ, RZ, R3 ;  /* 0x000000ffff049224 */ /* 0x004fc400078e0003 */
[----:B------:R-:W-:Y:S01]  /*23220*/  @!P1 IMAD.MOV.U32 R5, RZ, RZ, R38 ;  /* 0x000000ffff059224 */ /* 0x000fe200078e0026 */
[----:B------:R-:W2:Y:S04]  /*23230*/  LDL R3, [R1+0xcb4] ;  /* 0x000cb40001037983 */ /* 0x000ea80000100800 */
[----:B------:R-:W2:Y:S04]  /*23240*/  LDL R38, [R1+0xcb0] ;  /* 0x000cb00001267983 */ /* 0x000ea80000100800 */
[----:B------:R0:W2:Y:S04]  /*23250*/  @!P1 LDG.E.U16 R25, desc[UR8][R4.64] ;  /* 0x0000000804199981 */ /* 0x0000a8000c1e1500 */
[----:B-1----:R-:W2:Y:S01]  /*23260*/  LDL.LU R59, [R1+0x100] ;  /* 0x00010000013b7983 */ /* 0x002ea20000300800 */
[----:B0-----:R-:W-:-:S03]  /*23270*/  @!P1 IMAD.MOV.U32 R4, RZ, RZ, R34 ;  /* 0x000000ffff049224 */ /* 0x001fc600078e0022 */
[----:B------:R-:W2:Y:S01]  /*23280*/  LDL R34, [R1+0xc7c] ;  /* 0x000c7c0001227983 */ /* 0x000ea20000100800 */
[----:B------:R-:W-:Y:S02]  /*23290*/  PRMT R24, RZ, 0x7610, R24 ;  /* 0x00007610ff187816 */ /* 0x000fe40000000018 */
[----:B------:R-:W-:Y:S02]  /*232a0*/  PRMT R23, RZ, 0x7610, R23 ;  /* 0x00007610ff177816 */ /* 0x000fe40000000017 */
[----:B------:R-:W-:Y:S01]  /*232b0*/  PRMT R22, RZ, 0x7610, R22 ;  /* 0x00007610ff167816 */ /* 0x000fe20000000016 */
[----:B------:R-:W-:Y:S01]  /*232c0*/  STS.U16 [R60+UR4+0x4940], R55 ;  /* 0x004940373c007988 */ /* 0x000fe20008000404 */
[----:B------:R-:W-:-:S03]  /*232d0*/  PRMT R21, RZ, 0x7610, R21 ;  /* 0x00007610ff157816 */ /* 0x000fc60000000015 */
[----:B------:R-:W-:Y:S04]  /*232e0*/  STS.U16 [R60+UR4+0x4b40], R56 ;  /* 0x004b40383c007988 */ /* 0x000fe80008000404 */
[----:B------:R0:W-:Y:S01]  /*232f0*/  STS.U16 [R60+UR4+0x4b00], R61 ;  /* 0x004b003d3c007988 */ /* 0x0001e20008000404 */
[----:B----4-:R-:W-:-:S03]  /*23300*/  @!P1 IMAD.MOV.U32 R5, RZ, RZ, R37 ;  /* 0x000000ffff059224 */ /* 0x010fc600078e0025 */
[----:B------:R-:W4:Y:S04]  /*23310*/  LDL R37, [R1+0xc78] ;  /* 0x000c780001257983 */ /* 0x000f280000100800 */
[----:B------:R3:W4:Y:S02]  /*23320*/  @!P1 LDG.E.U16 R24, desc[UR8][R4.64] ;  /* 0x0000000804189981 */ /* 0x000724000c1e1500 */
[----:B---3--:R-:W-:Y:S02]  /*23330*/  @!P1 IMAD.MOV.U32 R4, RZ, RZ, R35 ;  /* 0x000000ffff049224 */ /* 0x008fe400078e0023 */
[----:B------:R-:W3:Y:S01]  /*23340*/  LDL R35, [R1+0xc74] ;  /* 0x000c740001237983 */ /* 0x000ee20000100800 */
[----:B------:R-:W-:-:S03]  /*23350*/  @!P1 IMAD.MOV.U32 R5, RZ, RZ, R36 ;  /* 0x000000ffff059224 */ /* 0x000fc600078e0024 */
[----:B------:R-:W3:Y:S04]  /*23360*/  LDL R36, [R1+0xc70] ;  /* 0x000c700001247983 */ /* 0x000ee80000100800 */
[----:B------:R1:W3:Y:S04]  /*23370*/  @!P1 LDG.E.U16 R23, desc[UR8][R4.64] ;  /* 0x0000000804179981 */ /* 0x0002e8000c1e1500 */
[----:B0-----:R-:W3:Y:S01]  /*23380*/  LDL.LU R61, [R1+0x95c] ;  /* 0x00095c00013d7983 */ /* 0x001ee20000300800 */
[----:B-1----:R-:W-:Y:S02]  /*23390*/  @!P1 IMAD.MOV.U32 R4, RZ, RZ, R39 ;  /* 0x000000ffff049224 */ /* 0x002fe400078e0027 */
[----:B------:R-:W-:-:S05]  /*233a0*/  @!P1 IMAD.MOV.U32 R5, RZ, RZ, R40 ;  /* 0x000000ffff059224 */ /* 0x000fca00078e0028 */
[----:B------:R2:W3:Y:S04]  /*233b0*/  @!P1 LDG.E.U16 R22, desc[UR8][R4.64] ;  /* 0x0000000804169981 */ /* 0x0004e8000c1e1500 */
[----:B------:R0:W-:Y:S01]  /*233c0*/  STS.U16 [R60+UR4+0x4d00], R57 ;  /* 0x004d00393c007988 */ /* 0x0001e20008000404 */
[----:B--2---:R-:W-:Y:S02]  /*233d0*/  @!P1 IMAD.MOV.U32 R4, RZ, RZ, R3 ;  /* 0x000000ffff049224 */ /* 0x004fe400078e0003 */
[----:B------:R-:W-:Y:S01]  /*233e0*/  @!P1 IMAD.MOV.U32 R5, RZ, RZ, R38 ;  /* 0x000000ffff059224 */ /* 0x000fe200078e0026 */
[----:B------:R-:W2:Y:S04]  /*233f0*/  LDL R3, [R1+0xc3c] ;  /* 0x000c3c0001037983 */ /* 0x000ea80000100800 */
[----:B------:R-:W2:Y:S04]  /*23400*/  LDL R38, [R1+0xc38] ;  /* 0x000c380001267983 */ /* 0x000ea80000100800 */
[----:B------:R-:W2:Y:S04]  /*23410*/  LDL.LU R56, [R1+0x9d0] ;  /* 0x0009d00001387983 */ /* 0x000ea80000300800 */
[----:B------:R1:W2:Y:S04]  /*23420*/  @!P1 LDG.E.U16 R21, desc[UR8][R4.64] ;  /* 0x0000000804159981 */ /* 0x0002a8000c1e1500 */
[----:B0-----:R-:W2:Y:S01]  /*23430*/  LDL.LU R57, [R1+0x954] ;  /* 0x0009540001397983 */ /* 0x001ea20000300800 */
[----:B-1----:R-:W-:-:S03]  /*23440*/  @!P1 IMAD.MOV.U32 R4, RZ, RZ, R34 ;  /* 0x000000ffff049224 */ /* 0x002fc600078e0022 */
[----:B------:R-:W2:Y:S01]  /*23450*/  LDL R34, [R1+0xc34] ;  /* 0x000c340001227983 */ /* 0x000ea20000100800 */
[----:B------:R-:W-:-:S03]  /*23460*/  PRMT R20, RZ, 0x7610, R20 ;  /* 0x00007610ff147816 */ /* 0x000fc60000000014 */
[----:B------:R-:W-:Y:S01]  /*23470*/  STS.U16 [R60+UR4+0x4d40], R58 ;  /* 0x004d403a3c007988 */ /* 0x000fe20008000404 */
[----:B------:R-:W-:Y:S02]  /*23480*/  PRMT R19, RZ, 0x7610, R19 ;  /* 0x00007610ff137816 */ /* 0x000fe40000000013 */
[----:B------:R-:W-:Y:S01]  /*23490*/  PRMT R18, RZ, 0x7610, R18 ;  /* 0x00007610ff127816 */ /* 0x000fe20000000012 */
[----:B------:R-:W-:Y:S04]  /*234a0*/  STS.U16 [R60+UR4+0x4f40], R59 ;  /* 0x004f403b3c007988 */ /* 0x000fe80008000404 */
[----:B------:R0:W-:Y:S02]  /*234b0*/  STS.U16 [R60+UR4+0x4f00], R2 ;  /* 0x004f00023c007988 */ /* 0x0001e40008000404 */
[----:B0-----:R-:W-:Y:S01]  /*234c0*/  LOP3.LUT R2, R0, 0x30, RZ, 0x3c, !PT ;  /* 0x0000003000027812 */ /* 0x001fe200078e3cff */
[----:B----4-:R-:W-:-:S02]  /*234d0*/  @!P1 IMAD.MOV.U32 R5, RZ, RZ, R37 ;  /* 0x000000ffff059224 */ /* 0x010fc400078e0025 */
[----:B------:R-:W4:Y:S04]  /*234e0*/  LDL R37, [R1+0xc30] ;  /* 0x000c300001257983 */ /* 0x000f280000100800 */
[----:B------:R-:W4:Y:S04]  /*234f0*/  LDL.LU R58, [R1+0x958] ;  /* 0x00095800013a7983 */ /* 0x000f280000300800 */
[----:B------:R-:W4:Y:S04]  /*23500*/  LDL R40, [R1+0xc00] ;  /* 0x000c000001287983 */ /* 0x000f280000100800 */
[----:B------:R-:W4:Y:S04]  /*23510*/  LDL R39, [R1+0x1380] ;  /* 0x0013800001277983 */ /* 0x000f280000100800 */
[----:B------:R3:W4:Y:S02]  /*23520*/  @!P1 LDG.E.U16 R20, desc[UR8][R4.64] ;  /* 0x0000000804149981 */ /* 0x000724000c1e1500 */
[----:B---3--:R-:W-:-:S02]  /*23530*/  @!P1 IMAD.MOV.U32 R4, RZ, RZ, R35 ;  /* 0x000000ffff049224 */ /* 0x008fc400078e0023 */
[----:B------:R-:W-:Y:S01]  /*23540*/  @!P1 IMAD.MOV.U32 R5, RZ, RZ, R36 ;  /* 0x000000ffff059224 */ /* 0x000fe200078e0024 */
[----:B------:R-:W3:Y:S04]  /*23550*/  LDL R35, [R1+0x1388] ;  /* 0x0013880001237983 */ /* 0x000ee80000100800 */
[----:B------:R-:W3:Y:S04]  /*23560*/  LDL R36, [R1+0xbfc] ;  /* 0x000bfc0001247983 */ /* 0x000ee80000100800 */
[----:B------:R2:W3:Y:S04]  /*23570*/  @!P1 LDG.E.U16 R19, desc[UR8][R4.64] ;  /* 0x0000000804139981 */ /* 0x0004e8000c1e1500 */
[----:B------:R-:W3:Y:S04]  /*23580*/  LDL.LU R59, [R1+0x94c] ;  /* 0x00094c00013b7983 */ /* 0x000ee80000300800 */
[----:B------:R0:W-:Y:S01]  /*23590*/  STS.U16 [R2+UR4+0x4180], R61 ;  /* 0x0041803d02007988 */ /* 0x0001e20008000404 */
[----:B--2---:R-:W-:-:S03]  /*235a0*/  @!P1 IMAD.MOV.U32 R4, RZ, RZ, R3 ;  /* 0x000000ffff049224 */ /* 0x004fc600078e0003 */
[----:B------:R-:W2:Y:S01]  /*235b0*/  LDL R3, [R1+0x13d0] ;  /* 0x0013d00001037983 */ /* 0x000ea20000100800 */
[----:B------:R-:W-:-:S03]  /*235c0*/  @!P1 IMAD.MOV.U32 R5, RZ, RZ, R38 ;  /* 0x000000ffff059224 */ /* 0x000fc600078e0026 */
[----:B------:R-:W2:Y:S04]  /*235d0*/  LDL R38, [R1+0x138c] ;  /* 0x00138c0001267983 */ /* 0x000ea80000100800 */
[----:B------:R1:W2:Y:S04]  /*235e0*/  @!P1 LDG.E.U16 R18, desc[UR8][R4.64] ;  /* 0x0000000804129981 */ /* 0x0002a8000c1e1500 */
[----:B0-----:R-:W2:Y:S01]  /*235f0*/  LDL.LU R61, [R1+0x950] ;  /* 0x00095000013d7983 */ /* 0x001ea20000300800 */
[----:B-1----:R-:W-:-:S03]  /*23600*/  @!P1 IMAD.MOV.U32 R4, RZ, RZ, R34 ;  /* 0x000000ffff049224 */ /* 0x002fc600078e0022 */
[----:B------:R-:W2:Y:S01]  /*23610*/  LDL R34, [R1+0x13cc] ;  /* 0x0013cc0001227983 */ /* 0x000ea20000100800 */
[----:B------:R-:W-:Y:S02]  /*23620*/  PRMT R17, RZ, 0x7610, R17 ;  /* 0x00007610ff117816 */ /* 0x000fe40000000011 */
[----:B------:R-:W-:Y:S02]  /*23630*/  PRMT R16, RZ, 0x7610, R16 ;  /* 0x00007610ff107816 */ /* 0x000fe40000000010 */
[----:B------:R-:W-:Y:S02]  /*23640*/  PRMT R15, RZ, 0x7610, R15 ;  /* 0x00007610ff0f7816 */ /* 0x000fe4000000000f */
[----:B------:R-:W-:Y:S01]  /*23650*/  PRMT R14, RZ, 0x7610, R14 ;  /* 0x00007610ff0e7816 */ /* 0x000fe2000000000e */
[----:B------:R0:W-:Y:S04]  /*23660*/  STS.U16 [R2+UR4+0x41c0], R56 ;  /* 0x0041c03802007988 */ /* 0x0001e80008000404 */
[----:B------:R1:W-:Y:S01]  /*23670*/  STS.U16 [R2+UR4+0x43c0], R57 ;  /* 0x0043c03902007988 */ /* 0x0003e20008000404 */
[----:B----4-:R-:W-:-:S03]  /*23680*/  @!P1 IMAD.MOV.U32 R5, RZ, RZ, R37 ;  /* 0x000000ffff059224 */ /* 0x010fc600078e0025 */
[----:B------:R-:W4:Y:S04]  /*23690*/  LDL R37, [R1+0x1394] ;  /* 0x0013940001257983 */ /* 0x000f280000100800 */
[----:B------:R0:W4:Y:S02]  /*236a0*/  @!P1 LDG.E.U16 R17, desc[UR8][R4.64] ;  /* 0x0000000804119981 */ /* 0x000124000c1e1500 */
[----:B0-----:R-:W-:Y:S02]  /*236b0*/  @!P1 IMAD.MOV.U32 R4, RZ, RZ, R39 ;  /* 0x000000ffff049224 */ /* 0x001fe400078e0027 */
[----:B------:R-:W-:-:S05]  /*236c0*/  @!P1 IMAD.MOV.U32 R5, RZ, RZ, R40 ;  /* 0x000000ffff059224 */ /* 0x000fca00078e0028 */
[----:B------:R3:W4:Y:S02]  /*236d0*/  @!P1 LDG.E.U16 R16, desc[UR8][R4.64] ;  /* 0x0000000804109981 */ /* 0x000724000c1e1500 */
[----:B---3--:R-:W-:Y:S02]  /*236e0*/  @!P1 IMAD.MOV.U32 R4, RZ, RZ, R35 ;  /* 0x000000ffff049224 */ /* 0x008fe400078e0023 */
[----:B------:R-:W-:Y:S01]  /*236f0*/  @!P1 IMAD.MOV.U32 R5, RZ, RZ, R36 ;  /* 0x000000ffff059224 */ /* 0x000fe200078e0024 */
[----:B------:R-:W3:Y:S04]  /*23700*/  LDL R35, [R1+0x1364] ;  /* 0x0013640001237983 */ /* 0x000ee80000100800 */
[----:B------:R2:W3:Y:S04]  /*23710*/  @!P1 LDG.E.U16 R15, desc[UR8][R4.64] ;  /* 0x00000008040f9981 */ /* 0x0004e8000c1e1500 */
[----:B------:R-:W3:Y:S04]  /*23720*/  LDL R36, [R1+0xbdc] ;  /* 0x000bdc0001247983 */ /* 0x000ee80000100800 */
[----:B------:R-:W3:Y:S01]  /*23730*/  LDL.LU R51, [R1+0x944] ;  /* 0x0009440001337983 */ /* 0x000ee20000300800 */
[----:B--2---:R-:W-:-:S03]  /*23740*/  @!P1 IMAD.MOV.U32 R4, RZ, RZ, R3 ;  /* 0x000000ffff049224 */ /* 0x004fc600078e0003 */
[----:B------:R-:W2:Y:S01]  /*23750*/  LDL R3, [R1+0x1360] ;  /* 0x0013600001037983 */ /* 0x000ea20000100800 */
[----:B------:R-:W-:-:S03]  /*23760*/  @!P1 IMAD.MOV.U32 R5, RZ, RZ, R38 ;  /* 0x000000ffff059224 */ /* 0x000fc600078e0026 */
[----:B------:R-:W2:Y:S04]  /*23770*/  LDL.LU R52, [R1+0x948] ;  /* 0x0009480001347983 */ /* 0x000ea80000300800 */
[----:B------:R0:W2:Y:S04]  /*23780*/  @!P1 LDG.E.U16 R14, desc[UR8][R4.64] ;  /* 0x00000008040e9981 */ /* 0x0000a8000c1e1500 */
[----:B------:R-:W2:Y:S04]  /*23790*/  LDL.LU R53, [R1+0x93c] ;  /* 0x00093c0001357983 */ /* 0x000ea80000300800 */
[----:B------:R-:W2:Y:S04]  /*237a0*/  LDL.LU R54, [R1+0x940] ;  /* 0x0009400001367983 */ /* 0x000ea80000300800 */
[----:B------:R-:W2:Y:S01]  /*237b0*/  LDL R42, [R1+0x1328] ;  /* 0x00132800012a7983 */ /* 0x000ea20000100800 */
[----:B0-----:R-:W-:-:S03]  /*237c0*/  @!P1 IMAD.MOV.U32 R4, RZ, RZ, R34 ;  /* 0x000000ffff049224 */ /* 0x001fc600078e0022 */
[----:B------:R-:W2:Y:S04]  /*237d0*/  LDL R34, [R1+0xbd8] ;  /* 0x000bd80001227983 */ /* 0x000ea80000100800 */
[----:B------:R-:W2:Y:S04]  /*237e0*/  LDL R41, [R1+0x132c] ;  /* 0x00132c0001297983 */ /* 0x000ea80000100800 */
[----:B------:R-:W2:Y:S04]  /*237f0*/  LDL.LU R55, [R1+0x91c] ;  /* 0x00091c0001377983 */ /* 0x000ea80000300800 */
[----:B------:R-:W2:Y:S04]  /*23800*/  LDL.LU R56, [R1+0x930] ;  /* 0x0009300001387983 */ /* 0x000ea80000300800 */
[----:B------:R0:W-:Y:S04]  /*23810*/  STS.U16 [R2+UR4+0x4380], R58 ;  /* 0x0043803a02007988 */ /* 0x0001e80008000404 */
[----:B-1----:R-:W2:Y:S04]  /*23820*/  LDL.LU R57, [R1+0x910] ;  /* 0x0009100001397983 */ /* 0x002ea80000300800 */
[----:B------:R1:W-:Y:S04]  /*23830*/  STS.U16 [R2+UR4+0x4580], R59 ;  /* 0x0045803b02007988 */ /* 0x0003e80008000404 */
[----:B0-----:R-:W2:Y:S04]  /*23840*/  LDL.LU R58, [R1+0x90c] ;  /* 0x00090c00013a7983 */ /* 0x001ea80000300800 */
[----:B-1----:R-:W2:Y:S04]  /*23850*/  LDL.LU R59, [R1+0x5b8] ;  /* 0x0005b800013b7983 */ /* 0x002ea80000300800 */
[----:B------:R0:W-:Y:S04]  /*23860*/  STS.U16 [R2+UR4+0x45c0], R61 ;  /* 0x0045c03d02007988 */ /* 0x0001e80008000404 */
[----:B0-----:R-:W2:Y:S04]  /*23870*/  LDL.LU R61, [R1+0x5b4] ;  /* 0x0005b400013d7983 */ /* 0x001ea80000300800 */
[----:B------:R-:W2:Y:S04]  /*23880*/  LDL R40, [R1+0x1320] ;  /* 0x0013200001287983 */ /* 0x000ea80000100800 */
[----:B------:R-:W2:Y:S01]  /*23890*/  LDL R39, [R1+0x1324] ;  /* 0x0013240001277983 */ /* 0x000ea20000100800 */
[----:B------:R-:W-:-:S03]  /*238a0*/  PRMT R13, RZ, 0x7610, R13 ;  /* 0x00007610ff0d7816 */ /* 0x000fc6000000000d */
[----:B------:R-:W2:Y:S01]  /*238b0*/  LDL R38, [R1+0x12e8] ;  /* 0x0012e80001267983 */ /* 0x000ea20000100800 */
[----:B------:R-:W-:Y:S01]  /*238c0*/  PRMT R12, RZ, 0x7610, R12 ;  /* 0x00007610ff0c7816 */ /* 0x000fe2000000000c */
[----:B----4-:R-:W-:Y:S02]  /*238d0*/  @!P1 IMAD.MOV.U32 R5, RZ, RZ, R37 ;  /* 0x000000ffff059224 */ /* 0x010fe400078e0025 */
[----:B------:R-:W4:Y:S04]  /*238e0*/  LDL R37, [R1+0x12ec] ;  /* 0x0012ec0001257983 */ /* 0x000f280000100800 */
[----:B------:R3:W4:Y:S02]  /*238f0*/  @!P1 LDG.E.U16 R13, desc[UR8][R4.64] ;  /* 0x00000008040d9981 */ /* 0x000724000c1e1500 */
[----:B---3--:R-:W-:-:S02]  /*23900*/  @!P1 IMAD.MOV.U32 R4, RZ, RZ, R35 ;  /* 0x000000ffff049224 */ /* 0x008fc400078e0023 */
[----:B------:R-:W3:Y:S01]  /*23910*/  LDL R35, [R1+0x12e4] ;  /* 0x0012e40001237983 */ /* 0x000ee20000100800 */
[----:B------:R-:W-:-:S03]  /*23920*/  @!P1 IMAD.MOV.U32 R5, RZ, RZ, R36 ;  /* 0x000000ffff059224 */ /* 0x000fc600078e0024 */
[----:B------:R-:W3:Y:S04]  /*23930*/  LDL R36, [R1+0x12e0] ;  /* 0x0012e00001247983 */ /* 0x000ee80000100800 */
[----:B------:R-:W-:Y:S04]  /*23940*/  STS.U16 [R2+UR4+0x47c0], R51 ;  /* 0x0047c03302007988 */ /* 0x000fe80008000404 */
[----:B------:R0:W3:Y:S04]  /*23950*/  @!P1 LDG.E.U16 R12, desc[UR8][R4.64] ;  /* 0x00000008040c9981 */ /* 0x0000e8000c1e1500 */
[----:B--2---:R-:W-:Y:S01]  /*23960*/  STS.U16 [R2+UR4+0x4780], R52 ;  /* 0x0047803402007988 */ /* 0x004fe20008000404 */
[----:B0-----:R-:W-:-:S03]  /*23970*/  @!P1 IMAD.MOV.U32 R4, RZ, RZ, R3 ;  /* 0x000000ffff049224 */ /* 0x001fc600078e0003 */
[----:B------:R-:W2:Y:S04]  /*23980*/  LDL R3, [R1+0x12ac] ;  /* 0x0012ac0001037983 */ /* 0x000ea80000100800 */
[----:B------:R-:W-:Y:S04]  /*23990*/  STS.U16 [R2+UR4+0x4980], R53 ;  /* 0x0049803502007988 */ /* 0x000fe80008000404 */
[----:B------:R-:W-:Y:S01]  /*239a0*/  STS.U16 [R2+UR4+0x49c0], R54 ;  /* 0x0049c03602007988 */ /* 0x000fe20008000404 */
[----:B------:R-:W-:-:S03]  /*239b0*/  @!P1 IMAD.MOV.U32 R5, RZ, RZ, R34 ;  /* 0x000000ffff059224 */ /* 0x000fc600078e0022 */
[----:B------:R-:W2:Y:S04]  /*239c0*/  LDL R34, [R1+0x12a8] ;  /* 0x0012a80001227983 */ /* 0x000ea80000100800 */
[----:B------:R-:W2:Y:S04]  /*239d0*/  LDL.LU R44, [R1+0x15c] ;  /* 0x00015c00012c7983 */ /* 0x000ea80000300800 */
[----:B------:R-:W-:Y:S04]  /*239e0*/  STS.U16 [R2+UR4+0x4bc0], R55 ;  /* 0x004bc03702007988 */ /* 0x000fe80008000404 */
[----:B------:R-:W-:Y:S04]  /*239f0*/  STS.U16 [R2+UR4+0x4b80], R56 ;  /* 0x004b803802007988 */ /* 0x000fe80008000404 */
[----:B------:R-:W-:Y:S04]  /*23a00*/  STS.U16 [R2+UR4+0x4d80], R57 ;  /* 0x004d803902007988 */ /* 0x000fe80008000404 */
[----:B------:R-:W-:Y:S04]  /*23a10*/  STS.U16 [R2+UR4+0x4dc0], R58 ;  /* 0x004dc03a02007988 */ /* 0x000fe80008000404 */
[----:B------:R0:W-:Y:S04]  /*23a20*/  STS.U16 [R2+UR4+0x4fc0], R59 ;  /* 0x004fc03b02007988 */ /* 0x0001e80008000404 */
[----:B0-----:R-:W2:Y:S04]  /*23a30*/  LDL.LU R59, [R1+0x154] ;  /* 0x00015400013b7983 */ /* 0x001ea80000300800 */
        /* <DEDUP_REMOVED lines=13> */
[----:B------:R0:W-:Y:S04]  /*23b10*/  STS.U16 [R2+UR4+0x4f80], R61 ;  /* 0x004f803d02007988 */ /* 0x0001e80008000404 */
[----:B------:R-:W2:Y:S04]  /*23b20*/  LDL.LU R58, [R1+0x10c] ;  /* 0x00010c00013a7983 */ /* 0x000ea80000300800 */
[----:B0-----:R-:W2:Y:S01]  /*23b30*/  LDL.LU R61, [R1+0x104] ;  /* 0x00010400013d7983 */ /* 0x001ea20000300800 */
[----:B------:R-:W-:-:S02]  /*23b40*/  PRMT R11, RZ, 0x7610, R11 ;  /* 0x00007610ff0b7816 */ /* 0x000fc4000000000b */
[----:B------:R-:W-:Y:S01]  /*23b50*/  PRMT R10, RZ, 0x7610, R10 ;  /* 0x00007610ff0a7816 */ /* 0x000fe2000000000a */
[----:B------:R-:W-:Y:S04]  /*23b60*/  STL [R1+0x1e3c], R2 ;  /* 0x001e3c0201007387 */ /* 0x000fe80000100800 */
[----:B------:R0:W2:Y:S04]  /*23b70*/  @!P1 LDG.E.U16 R11, desc[UR8][R4.64] ;  /* 0x00000008040b9981 */ /* 0x0000a8000c1e1500 */
[----:B------:R-:W-:Y:S01]  /*23b80*/  STL [R1+0x1ec4], R2 ;  /* 0x001ec40201007387 */ /* 0x000fe20000100800 */
[----:B------:R-:W-:-:S03]  /*23b90*/  PRMT R9, RZ, 0x7610, R9 ;  /* 0x00007610ff097816 */ /* 0x000fc60000000009 */
[----:B------:R-:W-:Y:S01]  /*23ba0*/  STL [R1+0x1ecc], R2 ;  /* 0x001ecc0201007387 */ /* 0x000fe20000100800 */
[----:B0-----:R-:W-:Y:S02]  /*23bb0*/  @!P1 IMAD.MOV.U32 R4, RZ, RZ, R41 ;  /* 0x000000ffff049224 */ /* 0x001fe400078e0029 */
[----:B------:R-:W-:Y:S01]  /*23bc0*/  @!P1 IMAD.MOV.U32 R5, RZ, RZ, R42 ;  /* 0x000000ffff059224 */ /* 0x000fe200078e002a */
[----:B------:R-:W-:Y:S04]  /*23bd0*/  STL [R1+0x1ed4], R2 ;  /* 0x001ed40201007387 */ /* 0x000fe80000100800 */
[----:B------:R-:W-:Y:S04]  /*23be0*/  STL [R1+0x1edc], R2 ;  /* 0x001edc0201007387 */ /* 0x000fe80000100800 */
[----:B------:R0:W2:Y:S04]  /*23bf0*/  @!P1 LDG.E.U16 R10, desc[UR8][R4.64] ;  /* 0x00000008040a9981 */ /* 0x0000a8000c1e1500 */
[----:B------:R-:W-:Y:S04]  /*23c00*/  STL [R1+0x1ee4], R2 ;  /* 0x001ee40201007387 */ /* 0x000fe80000100800 */
[----:B------:R-:W-:Y:S01]  /*23c10*/  STL [R1+0x1eec], R2 ;  /* 0x001eec0201007387 */ /* 0x000fe20000100800 */
[----:B0-----:R-:W-:-:S02]  /*23c20*/  @!P1 IMAD.MOV.U32 R4, RZ, RZ, R39 ;  /* 0x000000ffff049224 */ /* 0x001fc400078e0027 */
[----:B------:R-:W-:Y:S01]  /*23c30*/  @!P1 IMAD.MOV.U32 R5, RZ, RZ, R40 ;  /* 0x000000ffff059224 */ /* 0x000fe200078e0028 */
[----:B------:R-:W-:Y:S01]  /*23c40*/  STL [R1+0x1ef4], R2 ;  /* 0x001ef40201007387 */ /* 0x000fe20000100800 */
[----:B------:R-:W-:-:S03]  /*23c50*/  PRMT R8, RZ, 0x7610, R8 ;  /* 0x00007610ff087816 */ /* 0x000fc60000000008 */
[----:B------:R-:W-:Y:S04]  /*23c60*/  STL [R1+0x1efc], R2 ;  /* 0x001efc0201007387 */ /* 0x000fe80000100800 */
[----:B------:R-:W-:Y:S04]  /*23c70*/  STL [R1+0x1f04], R2 ;  /* 0x001f040201007387 */ /* 0x000fe80000100800 */
[----:B------:R-:W-:Y:S04]  /*23c80*/  STL [R1+0x1f0c], R2 ;  /* 0x001f0c0201007387 */ /* 0x000fe80000100800 */
[----:B------:R0:W2:Y:S04]  /*23c90*/  @!P1 LDG.E.U16 R9, desc[UR8][R4.64] ;  /* 0x0000000804099981 */ /* 0x0000a8000c1e1500 */
[----:B------:R-:W-:Y:S04]  /*23ca0*/  STL [R1+0x1f14], R2 ;  /* 0x001f140201007387 */ /* 0x000fe80000100800 */
[----:B------:R-:W-:Y:S01]  /*23cb0*/  STL [R1+0x1f1c], R2 ;  /* 0x001f1c0201007387 */ /* 0x000fe20000100800 */
[----:B0-----:R-:W-:-:S03]  /*23cc0*/  @!P1 IMAD.MOV.U32 R5, RZ, RZ, R38 ;  /* 0x000000ffff059224 */ /* 0x001fc600078e0026 */
[----:B------:R-:W-:Y:S01]  /*23cd0*/  STL [R1+0x1f24], R2 ;  /* 0x001f240201007387 */ /* 0x000fe20000100800 */
[----:B------:R-:W-:-:S03]  /*23ce0*/  PRMT R7, RZ, 0x7610, R7 ;  /* 0x00007610ff077816 */ /* 0x000fc60000000007 */
        /* <DEDUP_REMOVED lines=8> */
[----:B------:R-:W-:Y:S01]  /*23d70*/  STL [R1+0x1f64], R2 ;  /* 0x001f640201007387 */ /* 0x000fe20000100800 */
[----:B----4-:R-:W-:-:S05]  /*23d80*/  @!P1 IMAD.MOV.U32 R4, RZ, RZ, R37 ;  /* 0x000000ffff049224 */ /* 0x010fca00078e0025 */
[----:B------:R3:W4:Y:S04]  /*23d90*/  @!P1 LDG.E.U16 R8, desc[UR8][R4.64] ;  /* 0x0000000804089981 */ /* 0x000728000c1e1500 */
[----:B------:R-:W-:Y:S04]  /*23da0*/  STL [R1+0x1f6c], R2 ;  /* 0x001f6c0201007387 */ /* 0x000fe80000100800 */
[----:B------:R-:W-:Y:S04]  /*23db0*/  STL [R1+0x1f74], R2 ;  /* 0x001f740201007387 */ /* 0x000fe80000100800 */
[----:B------:R-:W-:Y:S04]  /*23dc0*/  STL [R1+0x1f7c], R2 ;  /* 0x001f7c0201007387 */ /* 0x000fe80000100800 */
[----:B------:R-:W-:Y:S04]  /*23dd0*/  STL [R1+0x1f84], R2 ;  /* 0x001f840201007387 */ /* 0x000fe80000100800 */
[----:B------:R-:W-:Y:S01]  /*23de0*/  STL [R1+0x1f8c], R2 ;  /* 0x001f8c0201007387 */ /* 0x000fe20000100800 */
[----:B---3--:R-:W-:-:S02]  /*23df0*/  @!P1 IMAD.MOV.U32 R4, RZ, RZ, R35 ;  /* 0x000000ffff049224 */ /* 0x008fc400078e0023 */
[----:B------:R-:W-:Y:S01]  /*23e00*/  @!P1 IMAD.MOV.U32 R5, RZ, RZ, R36 ;  /* 0x000000ffff059224 */ /* 0x000fe200078e0024 */
[----:B------:R-:W-:Y:S04]  /*23e10*/  STL [R1+0x1f94], R2 ;  /* 0x001f940201007387 */ /* 0x000fe80000100800 */
[----:B------:R2:W3:Y:S04]  /*23e20*/  @!P1 LDG.E.U16 R7, desc[UR8][R4.64] ;  /* 0x0000000804079981 */ /* 0x0004e8000c1e1500 */
[----:B------:R-:W-:Y:S01]  /*23e30*/  STL [R1+0x1f9c], R2 ;  /* 0x001f9c0201007387 */ /* 0x000fe20000100800 */
[----:B--2---:R-:W-:-:S02]  /*23e40*/  @!P1 IMAD.MOV.U32 R4, RZ, RZ, R3 ;  /* 0x000000ffff049224 */ /* 0x004fc400078e0003 */
[----:B------:R-:W-:-:S05]  /*23e50*/  @!P1 IMAD.MOV.U32 R5, RZ, RZ, R34 ;  /* 0x000000ffff059224 */ /* 0x000fca00078e0022 */
[----:B------:R-:W2:Y:S04]  /*23e60*/  @!P1 LDG.E.U16 R6, desc[UR8][R4.64] ;  /* 0x0000000804069981 */ /* 0x000ea8000c1e1500 */
[----:B------:R-:W-:Y:S04]  /*23e70*/  STS.U16 [R0+UR4], R44 ;  /* 0x0000002c00007988 */ /* 0x000fe80008000404 */
[----:B------:R0:W-:Y:S04]  /*23e80*/  STS.U16 [R0+UR4+0x40], R59 ;  /* 0x0000403b00007988 */ /* 0x0001e80008000404 */
[----:B0-----:R-:W4:Y:S04]  /*23e90*/  LDL.LU R59, [R1+0xfc] ;  /* 0x0000fc00013b7983 */ /* 0x001f280000300800 */
[----:B------:R-:W3:Y:S04]  /*23ea0*/  LDL.LU R4, [R1+0xf8] ;  /* 0x0000f80001047983 */ /* 0x000ee80000300800 */
[----:B------:R-:W2:Y:S04]  /*23eb0*/  LDL.LU R5, [R1+0xf4] ;  /* 0x0000f40001057983 */ /* 0x000ea80000300800 */
[----:B------:R-:W3:Y:S04]  /*23ec0*/  LDL.LU R34, [R1+0xf0] ;  /* 0x0000f00001227983 */ /* 0x000ee80000300800 */
        /* <DEDUP_REMOVED lines=12> */
[----:B0-----:R-:W2:Y:S04]  /*23f90*/  LDL.LU R61, [R1+0xc0] ;  /* 0x0000c000013d7983 */ /* 0x001ea80000300800 */
[----:B------:R0:W-:Y:S04]  /*23fa0*/  STS.U16 [R0+UR4+0x200], R45 ;  /* 0x0002002d00007988 */ /* 0x0001e80008000404 */
[----:B------:R1:W-:Y:S04]  /*23fb0*/  STS.U16 [R0+UR4+0x240], R46 ;  /* 0x0002402e00007988 */ /* 0x0003e80008000404 */
[----:B------:R1:W-:Y:S04]  /*23fc0*/  STS.U16 [R0+UR4+0x400], R47 ;  /* 0x0004002f00007988 */ /* 0x0003e80008000404 */
[----:B0-----:R-:W2:Y:S04]  /*23fd0*/  LDL.LU R45, [R1+0xbc] ;  /* 0x0000bc00012d7983 */ /* 0x001ea80000300800 */
[----:B-1----:R-:W2:Y:S04]  /*23fe0*/  LDL.LU R46, [R1+0xb8] ;  /* 0x0000b800012e7983 */ /* 0x002ea80000300800 */
[----:B------:R-:W2:Y:S04]  /*23ff0*/  LDL.LU R47, [R1+0xb4] ;  /* 0x0000b400012f7983 */ /* 0x000ea80000300800 */
[----:B------:R0:W-:Y:S04]  /*24000*/  STS.U16 [R0+UR4+0x440], R48 ;  /* 0x0004403000007988 */ /* 0x0001e80008000404 */
[----:B------:R1:W-:Y:S04]  /*24010*/  STS.U16 [R0+UR4+0x600], R49 ;  /* 0x0006003100007988 */ /* 0x0003e80008000404 */
[----:B------:R1:W-:Y:S04]  /*24020*/  STS.U16 [R0+UR4+0x640], R50 ;  /* 0x0006403200007988 */ /* 0x0003e80008000404 */
[----:B0-----:R-:W2:Y:S04]  /*24030*/  LDL.LU R48, [R1+0xb0] ;  /* 0x0000b00001307983 */ /* 0x001ea80000300800 */
[----:B-1----:R-:W2:Y:S04]  /*24040*/  LDL.LU R49, [R1+0xac] ;  /* 0x0000ac0001317983 */ /* 0x002ea80000300800 */
[----:B------:R0:W-:Y:S04]  /*24050*/  STS.U16 [R0+UR4+0x800], R51 ;  /* 0x0008003300007988 */ /* 0x0001e80008000404 */
[----:B------:R-:W2:Y:S04]  /*24060*/  LDL.LU R50, [R1+0xa8] ;  /* 0x0000a80001327983 */ /* 0x000ea80000300800 */
[----:B------:R1:W-:Y:S04]  /*24070*/  STS.U16 [R0+UR4+0x840], R52 ;  /* 0x0008403400007988 */ /* 0x0003e80008000404 */
[----:B0-----:R-:W2:Y:S04]  /*24080*/  LDL.LU R51, [R1+0xa4] ;  /* 0x0000a40001337983 */ /* 0x001ea80000300800 */
[----:B------:R0:W-:Y:S04]  /*24090*/  STS.U16 [R0+UR4+0xa00], R53 ;  /* 0x000a003500007988 */ /* 0x0001e80008000404 */
[----:B-1----:R-:W2:Y:S04]  /*240a0*/  LDL.LU R52, [R1+0xa0] ;  /* 0x0000a00001347983 */ /* 0x002ea80000300800 */
        /* <DEDUP_REMOVED lines=10> */
[----:B-1----:R-:W2:Y:S04]  /*24150*/  LDL.LU R58, [R1+0x88] ;  /* 0x00008800013a7983 */ /* 0x002ea80000300800 */
[----:B----4-:R0:W-:Y:S04]  /*24160*/  STS.U16 [R0+UR4+0x1040], R59 ;  /* 0x0010403b00007988 */ /* 0x0101e80008000404 */
[----:B0-----:R-:W4:Y:S04]  /*24170*/  LDL.LU R59, [R1+0x84] ;  /* 0x00008400013b7983 */ /* 0x001f280000300800 */
[----:B---3--:R-:W-:Y:S04]  /*24180*/  STS.U16 [R0+UR4+0x1400], R34 ;  /* 0x0014002200007988 */ /* 0x008fe80008000404 */
[----:B--2---:R-:W-:Y:S04]  /*24190*/  STS.U16 [R0+UR4+0x1440], R3 ;  /* 0x0014400300007988 */ /* 0x004fe80008000404 */
        /* <DEDUP_REMOVED lines=8> */
[----:B------:R0:W-:Y:S04]  /*24220*/  STS.U16 [R0+UR4+0x2000], R61 ;  /* 0x0020003d00007988 */ /* 0x0001e80008000404 */
[----:B0-----:R-:W2:Y:S04]  /*24230*/  LDL.LU R61, [R1+0x80] ;  /* 0x00008000013d7983 */ /* 0x001ea80000300800 */
        /* <DEDUP_REMOVED lines=9> */
[----:B------:R0:W-:Y:S04]  /*242d0*/  STS.U16 [R0+UR4+0x1e00], R43 ;  /* 0x001e002b00007988 */ /* 0x0001e80008000404 */
[----:B------:R-:W3:Y:S04]  /*242e0*/  LDL.LU R42, [R1+0x58] ;  /* 0x00005800012a7983 */ /* 0x000ee80000300800 */
[----:B------:R1:W-:Y:S04]  /*242f0*/  STS.U16 [R0+UR4+0x1e40], R44 ;  /* 0x001e402c00007988 */ /* 0x0003e80008000404 */
[----:B0-----:R-:W3:Y:S04]  /*24300*/  LDL.LU R43, [R1+0x54] ;  /* 0x00005400012b7983 */ /* 0x001ee80000300800 */
[----:B------:R0:W-:Y:S04]  /*24310*/  STS.U16 [R0+UR4+0x2040], R45 ;  /* 0x0020402d00007988 */ /* 0x0001e80008000404 */
[----:B-1----:R-:W3:Y:S04]  /*24320*/  LDL.LU R44, [R1+0x50] ;  /* 0x00005000012c7983 */ /* 0x002ee80000300800 */
[----:B------:R1:W-:Y:S04]  /*24330*/  STS.U16 [R0+UR4+0x2200], R46 ;  /* 0x0022002e00007988 */ /* 0x0003e80008000404 */
[----:B0-----:R-:W3:Y:S04]  /*24340*/  LDL.LU R45, [R1+0x4c] ;  /* 0x00004c00012d7983 */ /* 0x001ee80000300800 */
[----:B------:R0:W-:Y:S04]  /*24350*/  STS.U16 [R0+UR4+0x2240], R47 ;  /* 0x0022402f00007988 */ /* 0x0001e80008000404 */
[----:B-1----:R-:W3:Y:S04]  /*24360*/  LDL.LU R46, [R1+0x48] ;  /* 0x00004800012e7983 */ /* 0x002ee80000300800 */
[----:B0-----:R-:W3:Y:S04]  /*24370*/  LDL.LU R47, [R1+0x44] ;  /* 0x00004400012f7983 */ /* 0x001ee80000300800 */
[----:B------:R0:W-:Y:S04]  /*24380*/  STS.U16 [R0+UR4+0x2400], R48 ;  /* 0x0024003000007988 */ /* 0x0001e80008000404 */
[----:B------:R1:W-:Y:S04]  /*24390*/  STS.U16 [R0+UR4+0x2440], R49 ;  /* 0x0024403100007988 */ /* 0x0003e80008000404 */
[----:B------:R1:W-:Y:S04]  /*243a0*/  STS.U16 [R0+UR4+0x2600], R50 ;  /* 0x0026003200007988 */ /* 0x0003e80008000404 */
[----:B0-----:R-:W3:Y:S04]  /*243b0*/  LDL.LU R48, [R1+0x40] ;  /* 0x0000400001307983 */ /* 0x001ee80000300800 */
[----:B-1----:R-:W3:Y:S04]  /*243c0*/  LDL.LU R49, [R1+0x3c] ;  /* 0x00003c0001317983 */ /* 0x002ee80000300800 */
        /* <DEDUP_REMOVED lines=16> */
[----:B------:R-:W-:Y:S04]  /*244d0*/  STS.U16 [R0+UR4+0x1200], R4 ;  /* 0x0012000400007988 */ /* 0x000fe80008000404 */
[----:B-1----:R-:W3:Y:S04]  /*244e0*/  LDL.LU R58, [R1+0x18] ;  /* 0x00001800013a7983 */ /* 0x002ee80000300800 */
[----:B------:R-:W-:Y:S04]  /*244f0*/  STS.U16 [R0+UR4+0x1240], R5 ;  /* 0x0012400500007988 */ /* 0x000fe80008000404 */
[----:B----4-:R0:W-:Y:S04]  /*24500*/  STS.U16 [R0+UR4+0x2e40], R59 ;  /* 0x002e403b00007988 */ /* 0x0101e80008000404 */
[----:B0-----:R-:W4:Y:S04]  /*24510*/  LDL.LU R59, [R1+0x14] ;  /* 0x00001400013b7983 */ /* 0x001f280000300800 */
[----:B--2---:R0:W-:Y:S04]  /*24520*/  STS.U16 [R0+UR4+0x3000], R61 ;  /* 0x0030003d00007988 */ /* 0x0041e80008000404 */
[----:B---3--:R1:W-:Y:S04]  /*24530*/  STS.U16 [R0+UR4+0x3040], R34 ;  /* 0x0030402200007988 */ /* 0x0083e80008000404 */
[----:B0-----:R-:W2:Y:S04]  /*24540*/  LDL.LU R61, [R1+0x10] ;  /* 0x00001000013d7983 */ /* 0x001ea80000300800 */
[----:B------:R-:W3:Y:S04]  /*24550*/  LDL.LU R4, [R1+0x8] ;  /* 0x0000080001047983 */ /* 0x000ee80000300800 */
[----:B------:R-:W3:Y:S04]  /*24560*/  LDL.LU R5, [R1+0x4] ;  /* 0x0000040001057983 */ /* 0x000ee80000300800 */
[----:B-1----:R-:W3:Y:S04]  /*24570*/  LDL.LU R34, [R1+0x2018] ;  /* 0x0020180001227983 */ /* 0x002ee80000300800 */
[----:B------:R0:W-:Y:S04]  /*24580*/  STS.U16 [R0+UR4+0x3200], R3 ;  /* 0x0032000300007988 */ /* 0x0001e80008000404 */
[----:B------:R1:W-:Y:S04]  /*24590*/  STS.U16 [R0+UR4+0x3240], R35 ;  /* 0x0032402300007988 */ /* 0x0003e80008000404 */
[----:B0-----:R-:W4:Y:S04]  /*245a0*/  LDL.LU R3, [R1+0x2014] ;  /* 0x0020140001037983 */ /* 0x001f280000300800 */
[----:B-1----:R-:W3:Y:S04]  /*245b0*/  LDL.LU R35, [R1+0x2010] ;  /* 0x0020100001237983 */ /* 0x002ee80000300800 */
[----:B------:R0:W-:Y:S04]  /*245c0*/  STS.U16 [R0+UR4+0x3400], R36 ;  /* 0x0034002400007988 */ /* 0x0001e80008000404 */
[----:B------:R1:W-:Y:S04]  /*245d0*/  STS.U16 [R0+UR4+0x3440], R37 ;  /* 0x0034402500007988 */ /* 0x0003e80008000404 */
[----:B------:R1:W-:Y:S04]  /*245e0*/  STS.U16 [R0+UR4+0x3600], R38 ;  /* 0x0036002600007988 */ /* 0x0003e80008000404 */
[----:B0-----:R-:W3:Y:S04]  /*245f0*/  LDL.LU R36, [R1+0x200c] ;  /* 0x00200c0001247983 */ /* 0x001ee80000300800 */
[----:B-1----:R-:W3:Y:S04]  /*24600*/  LDL.LU R37, [R1+0x2008] ;  /* 0x0020080001257983 */ /* 0x002ee80000300800 */
[----:B------:R-:W3:Y:S04]  /*24610*/  LDL.LU R38, [R1+0x2004] ;  /* 0x0020040001267983 */ /* 0x000ee80000300800 */
        /* <DEDUP_REMOVED lines=18> */
[----:B------:R-:W3:Y:S04]  /*24740*/  LDL.LU R0, [R1+0xc] ;  /* 0x00000c0001007983 */ /* 0x000ee80000300800 */
[----:B----4-:R0:W-:Y:S04]  /*24750*/  STS.U16 [R3+UR4+0x80], R48 ;  /* 0x0000803003007988 */ /* 0x0101e80008000404 */
[----:B------:R1:W-:Y:S04]  /*24760*/  STS.U16 [R3+UR4+0xc0], R49 ;  /* 0x0000c03103007988 */ /* 0x0003e80008000404 */
[----:B------:R4:W-:Y:S04]  /*24770*/  STS.U16 [R3+UR4+0x280], R50 ;  /* 0x0002803203007988 */ /* 0x0009e80008000404 */
[----:B0-----:R-:W3:Y:S04]  /*24780*/  LDL.LU R48, [R1+0x1fdc] ;  /* 0x001fdc0001307983 */ /* 0x001ee80000300800 */
[----:B-1----:R-:W3:Y:S04]  /*24790*/  LDL.LU R49, [R1+0x1fd8] ;  /* 0x001fd80001317983 */ /* 0x002ee80000300800 */
[----:B----4-:R-:W4:Y:S04]  /*247a0*/  LDL.LU R50, [R1+0x1fd4] ;  /* 0x001fd40001327983 */ /* 0x010f280000300800 */
[----:B------:R0:W-:Y:S04]  /*247b0*/  STS.U16 [R3+UR4+0x2c0], R51 ;  /* 0x0002c03303007988 */ /* 0x0001e80008000404 */
[----:B------:R1:W-:Y:S04]  /*247c0*/  STS.U16 [R3+UR4+0x480], R52 ;  /* 0x0004803403007988 */ /* 0x0003e80008000404 */
[----:B------:R2:W-:Y:S04]  /*247d0*/  STS.U16 [R3+UR4+0x4c0], R53 ;  /* 0x0004c03503007988 */ /* 0x0005e80008000404 */
[----:B0-----:R-:W4:Y:S04]  /*247e0*/  LDL.LU R51, [R1+0x1fd0] ;  /* 0x001fd00001337983 */ /* 0x001f280000300800 */
[----:B-1----:R-:W4:Y:S04]  /*247f0*/  LDL.LU R52, [R1+0x1fcc] ;  /* 0x001fcc0001347983 */ /* 0x002f280000300800 */
[----:B--2---:R-:W2:Y:S04]  /*24800*/  LDL.LU R53, [R1+0x1fc8] ;  /* 0x001fc80001357983 */ /* 0x004ea80000300800 */
[----:B------:R0:W-:Y:S04]  /*24810*/  STS.U16 [R3+UR4+0x680], R54 ;  /* 0x0006803603007988 */ /* 0x0001e80008000404 */
[----:B------:R1:W-:Y:S04]  /*24820*/  STS.U16 [R3+UR4+0x6c0], R55 ;  /* 0x0006c03703007988 */ /* 0x0003e80008000404 */
[----:B------:R1:W-:Y:S04]  /*24830*/  STS.U16 [R3+UR4+0x880], R56 ;  /* 0x0008803803007988 */ /* 0x0003e80008000404 */
[----:B0-----:R-:W4:Y:S04]  /*24840*/  LDL.LU R54, [R1+0x1fc4] ;  /* 0x001fc40001367983 */ /* 0x001f280000300800 */
[----:B-1----:R-:W2:Y:S04]  /*24850*/  LDL.LU R55, [R1+0x1fc0] ;  /* 0x001fc00001377983 */ /* 0x002ea80000300800 */
[----:B------:R-:W4:Y:S04]  /*24860*/  LDL.LU R56, [R1+0x1fbc] ;  /* 0x001fbc0001387983 */ /* 0x000f280000300800 */
[----:B------:R0:W-:Y:S04]  /*24870*/  STS.U16 [R3+UR4+0x8c0], R57 ;  /* 0x0008c03903007988 */ /* 0x0001e80008000404 */
[----:B------:R1:W-:Y:S04]  /*24880*/  STS.U16 [R3+UR4+0xa80], R58 ;  /* 0x000a803a03007988 */ /* 0x0003e80008000404 */
[----:B------:R1:W-:Y:S04]  /*24890*/  STS.U16 [R3+UR4+0xac0], R59 ;  /* 0x000ac03b03007988 */ /* 0x0003e80008000404 */
[----:B0-----:R-:W2:Y:S04]  /*248a0*/  LDL.LU R57, [R1+0x1fb8] ;  /* 0x001fb80001397983 */ /* 0x001ea80000300800 */
[----:B-1----:R-:W4:Y:S04]  /*248b0*/  LDL.LU R58, [R1+0x1fb4] ;  /* 0x001fb400013a7983 */ /* 0x002f280000300800 */
[----:B------:R-:W2:Y:S04]  /*248c0*/  LDL.LU R59, [R1+0x1fb0] ;  /* 0x001fb000013b7983 */ /* 0x000ea80000300800 */
[----:B------:R0:W-:Y:S04]  /*248d0*/  STS.U16 [R3+UR4+0xc80], R61 ;  /* 0x000c803d03007988 */ /* 0x0001e80008000404 */
[----:B0-----:R-:W4:Y:S04]  /*248e0*/  LDL.LU R61, [R1+0x1fac] ;  /* 0x001fac00013d7983 */ /* 0x001f280000300800 */
[----:B---3--:R-:W-:Y:S04]  /*248f0*/  STS.U16 [R3+UR4+0xcc0], R0 ;  /* 0x000cc00003007988 */ /* 0x008fe80008000404 */
[----:B------:R0:W-:Y:S04]  /*24900*/  STS.U16 [R3+UR4+0xe80], R4 ;  /* 0x000e800403007988 */ /* 0x0001e80008000404 */
[----:B------:R1:W-:Y:S04]  /*24910*/  STS.U16 [R3+UR4+0xec0], R5 ;  /* 0x000ec00503007988 */ /* 0x0003e80008000404 */
[----:B0-----:R-:W3:Y:S04]  /*24920*/  LDL R4, [R1+0x135c] ;  /* 0x00135c0001047983 */ /* 0x001ee80000100800 */
[----:B-1----:R-:W3:Y:S04]  /*24930*/  LDL R5, [R1+0x1358] ;  /* 0x0013580001057983 */ /* 0x002ee80000100800 */
[----:B--2---:R-:W-:Y:S04]  /*24940*/  STL [R1+0x1fa4], R59 ;  /* 0x001fa43b01007387 */ /* 0x004fe80000100800 */
[----:B----4-:R0:W-:Y:S04]  /*24950*/  STS.U16 [R3+UR4+0x1080], R61 ;  /* 0x0010803d03007988 */ /* 0x0101e80008000404 */
[----:B------:R1:W-:Y:S04]  /*24960*/  STS.U16 [R3+UR4+0x10c0], R59 ;  /* 0x0010c03b03007988 */ /* 0x0003e80008000404 */
[----:B0-----:R-:W2:Y:S01]  /*24970*/  LDL.LU R61, [R1+0x13a4] ;  /* 0x0013a400013d7983 */ /* 0x001ea20000300800 */
[----:B-1----:R-:W-:-:S06]  /*24980*/  PRMT R59, RZ, 0x7610, R59 ;  /* 0x00007610ff3b7816 */ /* 0x002fcc000000003b */
[----:B---3--:R-:W3:Y:S04]  /*24990*/  @!P1 LDG.E.U16 R59, desc[UR8][R4.64] ;  /* 0x00000008043b9981 */ /* 0x008ee8000c1e1500 */
        /* <DEDUP_REMOVED lines=46> */
[----:B------:R-:W-:Y:S04]  /*24c80*/  STS.U16 [R60+UR4+0x100], R12 ;  /* 0x0001000c3c007988 */ /* 0x000fe80008000404 */
[----:B------:R-:W-:Y:S04]  /*24c90*/  STS.U16 [R60+UR4+0x140], R11 ;  /* 0x0001400b3c007988 */ /* 0x000fe80008000404 */
[----:B------:R-:W-:Y:S04]  /*24ca0*/  STS.U16 [R60+UR4+0x300], R10 ;  /* 0x0003000a3c007988 */ /* 0x000fe80008000404 */
[----:B------:R-:W-:Y:S04]  /*24cb0*/  STS.U16 [R60+UR4+0x340], R9 ;  /* 0x000340093c007988 */ /* 0x000fe80008000404 */
[----:B------:R-:W-:Y:S04]  /*24cc0*/  STS.U16 [R60+UR4+0x500], R8 ;  /* 0x000500083c007988 */ /* 0x000fe80008000404 */
[----:B0-----:R-:W4:Y:S04]  /*24cd0*/  LDL.LU R3, [R1+0x13ac] ;  /* 0x0013ac0001037983 */ /* 0x001f280000300800 */
[----:B------:R-:W-:Y:S04]  /*24ce0*/  STS.U16 [R60+UR4+0x540], R7 ;  /* 0x000540073c007988 */ /* 0x000fe80008000404 */
[----:B------:R-:W4:Y:S04]  /*24cf0*/  LDL.LU R0, [R1+0x13b4] ;  /* 0x0013b40001007983 */ /* 0x000f280000300800 */
[----:B------:R0:W-:Y:S04]  /*24d00*/  STS.U16 [R60+UR4+0x700], R6 ;  /* 0x000700063c007988 */ /* 0x0001e80008000404 */
[----:B0-----:R-:W2:Y:S04]  /*24d10*/  LDL.LU R60, [R1+0x1fa8] ;  /* 0x001fa800013c7983 */ /* 0x001ea80000300800 */
[----:B---3--:R0:W-:Y:S04]  /*24d20*/  STL [R1+0x108], R59 ;  /* 0x0001083b01007387 */ /* 0x0081e80000100800 */
[----:B0-----:R-:W3:Y:S04]  /*24d30*/  LDL.LU R59, [R1+0x1fa4] ;  /* 0x001fa400013b7983 */ /* 0x001ee80000300800 */
[----:B------:R-:W4:Y:S04]  /*24d40*/  LDL R4, [R1+0x1350] ;  /* 0x0013500001047983 */ /* 0x000f280000100800 */
[----:B------:R-:W4:Y:S01]  /*24d50*/  LDL R5, [R1+0x1354] ;  /* 0x0013540001057983 */ /* 0x000f220000100800 */
[----:B--2---:R-:W-:-:S02]  /*24d60*/  PRMT R60, RZ, 0x7610, R60 ;  /* 0x00007610ff3c7816 */ /* 0x004fc4000000003c */
[----:B----4-:R-:W-:-:S04]  /*24d70*/  @!P1 LOP3.LUT R5, R5, R4, RZ, 0x3c, !PT ;  /* 0x0000000405059212 */ /* 0x010fc800078e3cff */
[----:B------:R-:W-:-:S04]  /*24d80*/  @!P1 LOP3.LUT R4, R5, R4, RZ, 0x3c, !PT ;  /* 0x0000000405049212 */ /* 0x000fc800078e3cff */
[----:B------:R-:W-:-:S05]  /*24d90*/  @!P1 LOP3.LUT R5, R5, R4, RZ, 0x3c, !PT ;  /* 0x0000000405059212 */ /* 0x000fca00078e3cff */
[----:B------:R-:W2:Y:S04]  /*24da0*/  @!P1 LDG.E.U16 R60, desc[UR8][R4.64] ;  /* 0x00000008043c9981 */ /* 0x000ea8000c1e1500 */
        /* <DEDUP_REMOVED lines=13> */
[----:B--2---:R-:W-:-:S02]  /*24e80*/  PRMT R60, RZ, 0x7610, R60 ;  /* 0x00007610ff3c7816 */ /* 0x004fc4000000003c */
[----:B---3--:R-:W-:-:S04]  /*24e90*/  @!P1 LOP3.LUT R5, R5, R4, RZ, 0x3c, !PT ;  /* 0x0000000405059212 */ /* 0x008fc800078e3cff */
[----:B------:R-:W-:-:S04]  /*24ea0*/  @!P1 LOP3.LUT R4, R5, R4, RZ, 0x3c, !PT ;  /* 0x0000000405049212 */ /* 0x000fc800078e3cff */
[----:B------:R-:W-:-:S05]  /*24eb0*/  @!P1 LOP3.LUT R5, R5, R4, RZ, 0x3c, !PT ;  /* 0x0000000405059212 */ /* 0x000fca00078e3cff */
[----:B------:R-:W2:Y:S04]  /*24ec0*/  @!P1 LDG.E.U16 R60, desc[UR8][R4.64] ;  /* 0x00000008043c9981 */ /* 0x000ea8000c1e1500 */
[----:B--2---:R0:W-:Y:S04]  /*24ed0*/  STL [R1+0xfc], R60 ;  /* 0x0000fc3c01007387 */ /* 0x0041e80000100800 */
[----:B0-----:R-:W2:Y:S04]  /*24ee0*/  LDL.LU R60, [R1+0x1f98] ;  /* 0x001f9800013c7983 */ /* 0x001ea80000300800 */
[----:B------:R-:W3:Y:S04]  /*24ef0*/  LDL R4, [R1+0x12d8] ;  /* 0x0012d80001047983 */ /* 0x000ee80000100800 */
[----:B------:R-:W3:Y:S01]  /*24f00*/  LDL R5, [R1+0x12dc] ;  /* 0x0012dc0001057983 */ /* 0x000ee20000100800 */
[----:B----4-:R-:W-:-:S02]  /*24f10*/  PRMT R2, RZ, 0x7610, R2 ;  /* 0x00007610ff027816 */ /* 0x010fc40000000002 */
        /* <DEDUP_REMOVED lines=484> */
[----:B------:R-:W4:Y:S02]  /*26d60*/  LDL R5, [R1+0xf64] ;  /* 0x000f640001057983 */ /* 0x000f240000100800 */
[----:B----4-:R-:W-:-:S02]  /*26d70*/  @!P1 LOP3.LUT R5, R5, R4, RZ, 0x3c, !PT ;  /* 0x0000000405059212 */ /* 0x010fc400078e3cff */
[----:B--2---:R-:W-:Y:S02]  /*26d80*/  PRMT R60, RZ, 0x7610, R60 ;  /* 0x00007610ff3c7816 */ /* 0x004fe4000000003c */
        /* <DEDUP_REMOVED lines=57> */
[----:B------:R-:W4:Y:S04]  /*27120*/  LDL R4, [R1+0xee8] ;  /* 0x000ee80001047983 */ /* 0x000f280000100800 */
[----:B------:R-:W4:Y:S04]  /*27130*/  LDL R5, [R1+0xeec] ;  /* 0x000eec0001057983 */ /* 0x000f280000100800 */
[----:B--2---:R0:W-:Y:S01]  /*27140*/  STL [R1+0x1e40], R60 ;  /* 0x001e403c01007387 */ /* 0x0041e20000100800 */
[----:B----4-:R-:W-:-:S02]  /*27150*/  @!P1 LOP3.LUT R5, R5, R4, RZ, 0x3c, !PT ;  /* 0x0000000405059212 */ /* 0x010fc400078e3cff */
[----:B0-----:R-:W-:Y:S02]  /*27160*/  PRMT R60, RZ, 0x7610, R60 ;  /* 0x00007610ff3c7816 */ /* 0x001fe4000000003c */
[----:B------:R-:W-:-:S04]  /*27170*/  @!P1 LOP3.LUT R4, R5, R4, RZ, 0x3c, !PT ;  /* 0x0000000405049212 */ /* 0x000fc800078e3cff */
[----:B------:R-:W-:-:S05]  /*27180*/  @!P1 LOP3.LUT R5, R5, R4, RZ, 0x3c, !PT ;  /* 0x0000000405059212 */ /* 0x000fca00078e3cff */
[----:B------:R-:W2:Y:S04]  /*27190*/  @!P1 LDG.E.U16 R60, desc[UR8][R4.64] ;  /* 0x00000008043c9981 */ /* 0x000ea8000c1e1500 */
[----:B------:R-:W4:Y:S04]  /*271a0*/  LDL R4, [R1+0xee0] ;  /* 0x000ee00001047983 */ /* 0x000f280000100800 */
[----:B------:R-:W4:Y:S01]  /*271b0*/  LDL R5, [R1+0xee4] ;  /* 0x000ee40001057983 */ /* 0x000f220000100800 */
[----:B---3--:R-:W-:-:S03]  /*271c0*/  PRMT R2, RZ, 0x7610, R2 ;  /* 0x00007610ff027816 */ /* 0x008fc60000000002 */
[----:B--2---:R0:W-:Y:S04]  /*271d0*/  STL [R1+0x1e44], R60 ;  /* 0x001e443c01007387 */ /* 0x0041e80000100800 */
[----:B0-----:R-:W2:Y:S01]  /*271e0*/  LDL R60, [R1+0xedc] ;  /* 0x000edc00013c7983 */ /* 0x001ea20000100800 */
[----:B----4-:R-:W-:-:S04]  /*271f0*/  @!P1 LOP3.LUT R5, R5, R4, RZ, 0x3c, !PT ;  /* 0x0000000405059212 */ /* 0x010fc800078e3cff */
[----:B------:R-:W-:-:S04]  /*27200*/  @!P1 LOP3.LUT R4, R5, R4, RZ, 0x3c, !PT ;  /* 0x0000000405049212 */ /* 0x000fc800078e3cff */
[----:B------:R-:W-:-:S05]  /*27210*/  @!P1 LOP3.LUT R5, R5, R4, RZ, 0x3c, !PT ;  /* 0x0000000405059212 */ /* 0x000fca00078e3cff */
[----:B------:R2:W3:Y:S04]  /*27220*/  @!P1 LDG.E.U16 R2, desc[UR8][R4.64] ;  /* 0x0000000804029981 */ /* 0x0004e8000c1e1500 */
[----:B------:R-:W4:Y:S01]  /*27230*/  LDL R5, [R1+0xed8] ;  /* 0x000ed80001057983 */ /* 0x000f220000100800 */
[----:B------:R-:W-:Y:S01]  /*27240*/  PRMT R59, RZ, 0x7610, R59 ;  /* 0x00007610ff3b7816 */ /* 0x000fe2000000003b */
[----:B--2---:R-:W-:Y:S02]  /*27250*/  @!P1 IMAD.MOV.U32 R4, RZ, RZ, R60 ;  /* 0x000000ffff049224 */ /* 0x004fe400078e003c */
[----:B---3--:R0:W-:Y:S01]  /*27260*/  STL [R1+0x1e48], R2 ;  /* 0x001e480201007387 */ /* 0x0081e20000100800 */
[----:B------:R-:W-:-:S03]  /*27270*/  PRMT R58, RZ, 0x7610, R58 ;  /* 0x00007610ff3a7816 */ /* 0x000fc6000000003a */
[----:B------:R-:W2:Y:S04]  /*27280*/  LDL R60, [R1+0xe9c] ;  /* 0x000e9c00013c7983 */ /* 0x000ea80000100800 */
[----:B----4-:R1:W3:Y:S04]  /*27290*/  @!P1 LDG.E.U16 R59, desc[UR8][R4.64] ;  /* 0x00000008043b9981 */ /* 0x0102e8000c1e1500 */
[----:B0-----:R-:W4:Y:S04]  /*272a0*/  LDL R2, [R1+0xeac] ;  /* 0x000eac0001027983 */ /* 0x001f280000100800 */
[----:B------:R-:W1:Y:S04]  /*272b0*/  LDL R4, [R1+0xed0] ;  /* 0x000ed00001047983 */ /* 0x000e680000100800 */
[----:B------:R-:W1:Y:S02]  /*272c0*/  LDL R5, [R1+0xed4] ;  /* 0x000ed40001057983 */ /* 0x000e640000100800 */
[----:B-1----:R-:W-:-:S04]  /*272d0*/  @!P1 LOP3.LUT R5, R5, R4, RZ, 0x3c, !PT ;  /* 0x0000000405059212 */ /* 0x002fc800078e3cff */
[----:B------:R-:W-:-:S04]  /*272e0*/  @!P1 LOP3.LUT R4, R5, R4, RZ, 0x3c, !PT ;  /* 0x0000000405049212 */ /* 0x000fc800078e3cff */
[----:B------:R-:W-:Y:S01]  /*272f0*/  @!P1 LOP3.LUT R5, R5, R4, RZ, 0x3c, !PT ;  /* 0x0000000405059212 */ /* 0x000fe200078e3cff */
[----:B---3--:R0:W-:Y:S04]  /*27300*/  STL [R1+0x1e4c], R59 ;  /* 0x001e4c3b01007387 */ /* 0x0081e80000100800 */
[----:B------:R4:W3:Y:S01]  /*27310*/  @!P1 LDG.E.U16 R58, desc[UR8][R4.64] ;  /* 0x00000008043a9981 */ /* 0x0008e2000c1e1500 */
[----:B------:R-:W-:-:S03]  /*27320*/  PRMT R57, RZ, 0x7610, R57 ;  /* 0x00007610ff397816 */ /* 0x000fc60000000039 */
[----:B0-----:R-:W2:Y:S04]  /*27330*/  LDL R59, [R1+0xe98] ;  /* 0x000e9800013b7983 */ /* 0x001ea80000100800 */
[----:B------:R-:W2:Y:S01]  /*27340*/  LDL R5, [R1+0xea8] ;  /* 0x000ea80001057983 */ /* 0x000ea20000100800 */
[----:B----4-:R-:W-:-:S03]  /*27350*/  @!P1 IMAD.MOV.U32 R4, RZ, RZ, R2 ;  /* 0x000000ffff049224 */ /* 0x010fc600078e0002 */
[----:B---3--:R0:W-:Y:S01]  /*27360*/  STL [R1+0x1e50], R58 ;  /* 0x001e503a01007387 */ /* 0x0081e20000100800 */
[----:B------:R-:W-:Y:S02]  /*27370*/  PRMT R56, RZ, 0x7610, R56 ;  /* 0x00007610ff387816 */ /* 0x000fe40000000038 */
[----:B------:R-:W-:Y:S01]  /*27380*/  PRMT R55, RZ, 0x7610, R55 ;  /* 0x00007610ff377816 */ /* 0x000fe20000000037 */
[----:B------:R-:W3:Y:S04]  /*27390*/  LDL R2, [R1+0xe94] ;  /* 0x000e940001027983 */ /* 0x000ee80000100800 */
[----:B0-----:R-:W4:Y:S04]  /*273a0*/  LDL R58, [R1+0xea4] ;  /* 0x000ea400013a7983 */ /* 0x001f280000100800 */
[----:B--2---:R4:W2:Y:S04]  /*273b0*/  @!P1 LDG.E.U16 R57, desc[UR8][R4.64] ;  /* 0x0000000804399981 */ /* 0x0048a8000c1e1500 */
[----:B------:R-:W3:Y:S01]  /*273c0*/  LDL R5, [R1+0xea0] ;  /* 0x000ea00001057983 */ /* 0x000ee20000100800 */
[----:B----4-:R-:W-:-:S05]  /*273d0*/  @!P1 IMAD.MOV.U32 R4, RZ, RZ, R58 ;  /* 0x000000ffff049224 */ /* 0x010fca00078e003a */
[----:B---3--:R0:W3:Y:S04]  /*273e0*/  @!P1 LDG.E.U16 R56, desc[UR8][R4.64] ;  /* 0x0000000804389981 */ /* 0x0080e8000c1e1500 */
[----:B--2---:R1:W-:Y:S01]  /*273f0*/  STL [R1+0x1e54], R57 ;  /* 0x001e543901007387 */ /* 0x0043e20000100800 */
[----:B0-----:R-:W-:Y:S02]  /*27400*/  @!P1 IMAD.MOV.U32 R4, RZ, RZ, R60 ;  /* 0x000000ffff049224 */ /* 0x001fe400078e003c */
[----:B------:R-:W-:-:S05]  /*27410*/  @!P1 IMAD.MOV.U32 R5, RZ, RZ, R59 ;  /* 0x000000ffff059224 */ /* 0x000fca00078e003b */
[----:B------:R0:W2:Y:S04]  /*27420*/  @!P1 LDG.E.U16 R55, desc[UR8][R4.64] ;  /* 0x0000000804379981 */ /* 0x0000a8000c1e1500 */
[----:B---3--:R3:W-:Y:S04]  /*27430*/  STL [R1+0x1e58], R56 ;  /* 0x001e583801007387 */ /* 0x0087e80000100800 */
[----:B------:R-:W4:Y:S04]  /*27440*/  LDL R60, [R1+0xe60] ;  /* 0x000e6000013c7983 */ /* 0x000f280000100800 */
[----:B------:R-:W4:Y:S04]  /*27450*/  LDL R59, [R1+0xe64] ;  /* 0x000e6400013b7983 */ /* 0x000f280000100800 */
[----:B------:R-:W4:Y:S04]  /*27460*/  LDL R58, [R1+0xe58] ;  /* 0x000e5800013a7983 */ /* 0x000f280000100800 */
[----:B-1----:R-:W4:Y:S04]  /*27470*/  LDL R57, [R1+0xe5c] ;  /* 0x000e5c0001397983 */ /* 0x002f280000100800 */
[----:B---3--:R-:W3:Y:S01]  /*27480*/  LDL R56, [R1+0xe90] ;  /* 0x000e900001387983 */ /* 0x008ee20000100800 */
[----:B------:R-:W-:Y:S01]  /*27490*/  PRMT R54, RZ, 0x7610, R54 ;  /* 0x00007610ff367816 */ /* 0x000fe20000000036 */
[----:B0-----:R-:W-:-:S02]  /*274a0*/  @!P1 IMAD.MOV.U32 R4, RZ, RZ, R2 ;  /* 0x000000ffff049224 */ /* 0x001fc400078e0002 */
[----:B--2---:R0:W-:Y:S04]  /*274b0*/  STL [R1+0x1e5c], R55 ;  /* 0x001e5c3701007387 */ /* 0x0041e80000100800 */
[----:B------:R-:W2:Y:S04]  /*274c0*/  LDL R2, [R1+0xe54] ;  /* 0x000e540001027983 */ /* 0x000ea80000100800 */
[----:B0-----:R-:W4:Y:S01]  /*274d0*/  LDL R55, [R1+0xe6c] ;  /* 0x000e6c0001377983 */ /* 0x001f220000100800 */
[----:B---3--:R-:W-:-:S03]  /*274e0*/  @!P1 IMAD.MOV.U32 R5, RZ, RZ, R56 ;  /* 0x000000ffff059224 */ /* 0x008fc600078e0038 */
[----:B------:R-:W3:Y:S04]  /*274f0*/  LDL R56, [R1+0xe50] ;  /* 0x000e500001387983 */ /* 0x000ee80000100800 */
[----:B------:R4:W2:Y:S04]  /*27500*/  @!P1 LDG.E.U16 R54, desc[UR8][R4.64] ;  /* 0x0000000804369981 */ /* 0x0008a8000c1e1500 */
[----:B------:R-:W3:Y:S01]  /*27510*/  LDL R5, [R1+0xe68] ;  /* 0x000e680001057983 */ /* 0x000ee20000100800 */
[----:B------:R-:W-:Y:S01]  /*27520*/  PRMT R53, RZ, 0x7610, R53 ;  /* 0x00007610ff357816 */ /* 0x000fe20000000035 */
[----:B----4-:R-:W-:Y:S01]  /*27530*/  @!P1 IMAD.MOV.U32 R4, RZ, RZ, R55 ;  /* 0x000000ffff049224 */ /* 0x010fe200078e0037 */
[----:B------:R-:W-:-:S02]  /*27540*/  PRMT R52, RZ, 0x7610, R52 ;  /* 0x00007610ff347816 */ /* 0x000fc40000000034 */
[----:B------:R-:W-:Y:S02]  /*27550*/  PRMT R51, RZ, 0x7610, R51 ;  /* 0x00007610ff337816 */ /* 0x000fe40000000033 */
[----:B------:R-:W-:Y:S01]  /*27560*/  PRMT R50, RZ, 0x7610, R50 ;  /* 0x00007610ff327816 */ /* 0x000fe20000000032 */
[----:B---3--:R0:W3:Y:S02]  /*27570*/  @!P1 LDG.E.U16 R53, desc[UR8][R4.64] ;  /* 0x0000000804359981 */ /* 0x0080e4000c1e1500 */
[----:B0-----:R-:W-:Y:S02]  /*27580*/  @!P1 IMAD.MOV.U32 R4, RZ, RZ, R59 ;  /* 0x000000ffff049224 */ /* 0x001fe400078e003b */
[----:B------:R-:W-:-:S05]  /*27590*/  @!P1 IMAD.MOV.U32 R5, RZ, RZ, R60 ;  /* 0x000000ffff059224 */ /* 0x000fca00078e003c */
[----:B------:R0:W4:Y:S02]  /*275a0*/  @!P1 LDG.E.U16 R52, desc[UR8][R4.64] ;  /* 0x0000000804349981 */ /* 0x000124000c1e1500 */
[----:B0-----:R-:W-:Y:S02]  /*275b0*/  @!P1 IMAD.MOV.U32 R4, RZ, RZ, R57 ;  /* 0x000000ffff049224 */ /* 0x001fe400078e0039 */
[----:B------:R-:W-:-:S05]  /*275c0*/  @!P1 IMAD.MOV.U32 R5, RZ, RZ, R58 ;  /* 0x000000ffff059224 */ /* 0x000fca00078e003a */
[----:B------:R0:W4:Y:S04]  /*275d0*/  @!P1 LDG.E.U16 R51, desc[UR8][R4.64] ;  /* 0x0000000804339981 */ /* 0x000128000c1e1500 */
[----:B--2---:R1:W-:Y:S04]  /*275e0*/  STL [R1+0x1e60], R54 ;  /* 0x001e603601007387 */ /* 0x0043e80000100800 */
[----:B------:R-:W2:Y:S01]  /*275f0*/  LDL R55, [R1+0xe28] ;  /* 0x000e280001377983 */ /* 0x000ea20000100800 */
[----:B0-----:R-:W-:Y:S02]  /*27600*/  @!P1 IMAD.MOV.U32 R4, RZ, RZ, R2 ;  /* 0x000000ffff049224 */ /* 0x001fe400078e0002 */
[----:B------:R-:W-:Y:S01]  /*27610*/  @!P1 IMAD.MOV.U32 R5, RZ, RZ, R56 ;  /* 0x000000ffff059224 */ /* 0x000fe200078e0038 */
[----:B-1----:R-:W2:Y:S04]  /*27620*/  LDL R54, [R1+0xe2c] ;  /* 0x000e2c0001367983 */ /* 0x002ea80000100800 */
[----:B------:R2:W2:Y:S04]  /*27630*/  @!P1 LDG.E.U16 R50, desc[UR8][R4.64] ;  /* 0x0000000804329981 */ /* 0x0004a8000c1e1500 */
[----:B---3--:R-:W-:Y:S04]  /*27640*/  STL [R1+0x1e64], R53 ;  /* 0x001e643501007387 */ /* 0x008fe80000100800 */
[----:B----4-:R0:W-:Y:S04]  /*27650*/  STL [R1+0x1e68], R52 ;  /* 0x001e683401007387 */ /* 0x0101e80000100800 */
[----:B------:R-:W3:Y:S04]  /*27660*/  LDL R57, [R1+0xe20] ;  /* 0x000e200001397983 */ /* 0x000ee80000100800 */
[----:B0-----:R-:W4:Y:S04]  /*27670*/  LDL R52, [R1+0xe24] ;  /* 0x000e240001347983 */ /* 0x001f280000100800 */
[----:B------:R0:W-:Y:S04]  /*27680*/  STL [R1+0x1e6c], R51 ;  /* 0x001e6c3301007387 */ /* 0x0001e80000100800 */
[----:B------:R-:W4:Y:S04]  /*27690*/  LDL R56, [R1+0xe18] ;  /* 0x000e180001387983 */ /* 0x000f280000100800 */
[----:B------:R-:W4:Y:S01]  /*276a0*/  LDL R2, [R1+0xe1c] ;  /* 0x000e1c0001027983 */ /* 0x000f220000100800 */
[----:B--2---:R-:W-:-:S02]  /*276b0*/  @!P1 IMAD.MOV.U32 R5, RZ, RZ, R55 ;  /* 0x000000ffff059224 */ /* 0x004fc400078e0037 */
[----:B------:R-:W-:Y:S01]  /*276c0*/  @!P1 IMAD.MOV.U32 R4, RZ, RZ, R54 ;  /* 0x000000ffff049224 */ /* 0x000fe200078e0036 */
[----:B------:R1:W-:Y:S04]  /*276d0*/  STL [R1+0x1e70], R50 ;  /* 0x001e703201007387 */ /* 0x0003e80000100800 */
[----:B------:R-:W2:Y:S04]  /*276e0*/  LDL R55, [R1+0xe10] ;  /* 0x000e100001377983 */ /* 0x000ea80000100800 */
[----:B------:R-:W2:Y:S01]  /*276f0*/  LDL R54, [R1+0xe14] ;  /* 0x000e140001367983 */ /* 0x000ea20000100800 */
[----:B------:R-:W-:-:S02]  /*27700*/  PRMT R49, RZ, 0x7610, R49 ;  /* 0x00007610ff317816 */ /* 0x000fc40000000031 */
[----:B------:R-:W-:Y:S02]  /*27710*/  PRMT R48, RZ, 0x7610, R48 ;  /* 0x00007610ff307816 */ /* 0x000fe40000000030 */
[----:B------:R-:W-:Y:S02]  /*27720*/  PRMT R47, RZ, 0x7610, R47 ;  /* 0x00007610ff2f7816 */ /* 0x000fe4000000002f */
[----:B------:R-:W-:Y:S01]  /*27730*/  PRMT R46, RZ, 0x7610, R46 ;  /* 0x00007610ff2e7816 */ /* 0x000fe2000000002e */
[----:B------:R-:W2:Y:S04]  /*27740*/  LDL R53, [R1+0xde8] ;  /* 0x000de80001357983 */ /* 0x000ea80000100800 */
[----:B------:R3:W2:Y:S04]  /*27750*/  @!P1 LDG.E.U16 R49, desc[UR8][R4.64] ;  /* 0x0000000804319981 */ /* 0x0006a8000c1e1500 */
[----:B0-----:R-:W2:Y:S01]  /*27760*/  LDL R51, [R1+0xdec] ;  /* 0x000dec0001337983 */ /* 0x001ea20000100800 */
[----:B---3--:R-:W-:-:S02]  /*27770*/  @!P1 IMAD.MOV.U32 R5, RZ, RZ, R57 ;  /* 0x000000ffff059224 */ /* 0x008fc400078e0039 */
[----:B----4-:R-:W-:-:S05]  /*27780*/  @!P1 IMAD.MOV.U32 R4, RZ, RZ, R52 ;  /* 0x000000ffff049224 */ /* 0x010fca00078e0034 */
[----:B------:R0:W3:Y:S02]  /*27790*/  @!P1 LDG.E.U16 R48, desc[UR8][R4.64] ;  /* 0x0000000804309981 */ /* 0x0000e4000c1e1500 */
[----:B0-----:R-:W-:Y:S02]  /*277a0*/  @!P1 IMAD.MOV.U32 R4, RZ, RZ, R2 ;  /* 0x000000ffff049224 */ /* 0x001fe400078e0002 */
[----:B------:R-:W-:-:S05]  /*277b0*/  @!P1 IMAD.MOV.U32 R5, RZ, RZ, R56 ;  /* 0x000000ffff059224 */ /* 0x000fca00078e0038 */
[----:B------:R2:W4:Y:S02]  /*277c0*/  @!P1 LDG.E.U16 R47, desc[UR8][R4.64] ;  /* 0x00000008042f9981 */ /* 0x000524000c1e1500 */
[----:B--2---:R-:W-:Y:S02]  /*277d0*/  @!P1 IMAD.MOV.U32 R4, RZ, RZ, R54 ;  /* 0x000000ffff049224 */ /* 0x004fe400078e0036 */
[----:B------:R-:W-:-:S05]  /*277e0*/  @!P1 IMAD.MOV.U32 R5, RZ, RZ, R55 ;  /* 0x000000ffff059224 */ /* 0x000fca00078e0037 */
[----:B------:R0:W2:Y:S04]  /*277f0*/  @!P1 LDG.E.U16 R46, desc[UR8][R4.64] ;  /* 0x00000008042e9981 */ /* 0x0000a8000c1e1500 */
[----:B------:R0:W-:Y:S04]  /*27800*/  STL [R1+0x1e74], R49 ;  /* 0x001e743101007387 */ /* 0x0001e80000100800 */
[----:B------:R-:W2:Y:S04]  /*27810*/  LDL R52, [R1+0xde0] ;  /* 0x000de00001347983 */ /* 0x000ea80000100800 */
[----:B-1----:R-:W2:Y:S04]  /*27820*/  LDL R50, [R1+0xde4] ;  /* 0x000de40001327983 */ /* 0x002ea80000100800 */
[----:B---3--:R1:W-:Y:S04]  /*27830*/  STL [R1+0x1e78], R48 ;  /* 0x001e783001007387 */ /* 0x0083e80000100800 */
[----:B0-----:R-:W3:Y:S04]  /*27840*/  LDL R49, [R1+0xdd8] ;  /* 0x000dd80001317983 */ /* 0x001ee80000100800 */
[----:B------:R-:W3:Y:S01]  /*27850*/  LDL R2, [R1+0xddc] ;  /* 0x000ddc0001027983 */ /* 0x000ee20000100800 */
[----:B------:R-:W-:Y:S01]  /*27860*/  PRMT R45, RZ, 0x7610, R45 ;  /* 0x00007610ff2d7816 */ /* 0x000fe2000000002d */
[----:B------:R-:W-:-:S02]  /*27870*/  @!P1 IMAD.MOV.U32 R4, RZ, RZ, R51 ;  /* 0x000000ffff049224 */ /* 0x000fc400078e0033 */
[----:B------:R-:W-:-:S05]  /*27880*/  @!P1 IMAD.MOV.U32 R5, RZ, RZ, R53 ;  /* 0x000000ffff059224 */ /* 0x000fca00078e0035 */
[----:B------:R0:W3:Y:S04]  /*27890*/  @!P1 LDG.E.U16 R45, desc[UR8][R4.64] ;  /* 0x00000008042d9981 */ /* 0x0000e8000c1e1500 */
[----:B----4-:R4:W-:Y:S01]  /*278a0*/  STL [R1+0x1e7c], R47 ;  /* 0x001e7c2f01007387 */ /* 0x0109e20000100800 */
[----:B------:R-:W-:-:S03]  /*278b0*/  PRMT R44, RZ, 0x7610, R44 ;  /* 0x00007610ff2c7816 */ /* 0x000fc6000000002c */
[----:B--2---:R-:W-:Y:S04]  /*278c0*/  STL [R1+0x1e80], R46 ;  /* 0x001e802e01007387 */ /* 0x004fe80000100800 */
[----:B------:R-:W2:Y:S04]  /*278d0*/  LDL R51, [R1+0xdd0] ;  /* 0x000dd00001337983 */ /* 0x000ea80000100800 */
[----:B-1----:R-:W2:Y:S01]  /*278e0*/  LDL R48, [R1+0xdd4] ;  /* 0x000dd40001307983 */ /* 0x002ea20000100800 */
[----:B0-----:R-:W-:Y:S02]  /*278f0*/  @!P1 IMAD.MOV.U32 R4, RZ, RZ, R50 ;  /* 0x000000ffff049224 */ /* 0x001fe400078e0032 */
[----:B------:R-:W-:-:S05]  /*27900*/  @!P1 IMAD.MOV.U32 R5, RZ, RZ, R52 ;  /* 0x000000ffff059224 */ /* 0x000fca00078e0034 */
[----:B------:R3:W2:Y:S01]  /*27910*/  @!P1 LDG.E.U16 R44, desc[UR8][R4.64] ;  /* 0x00000008042c9981 */ /* 0x0006a2000c1e1500 */
[----:B------:R-:W-:Y:S01]  /*27920*/  PRMT R43, RZ, 0x7610, R43 ;  /* 0x00007610ff2b7816 */ /* 0x000fe2000000002b */
[----:B---3--:R-:W-:Y:S02]  /*27930*/  @!P1 IMAD.MOV.U32 R5, RZ, RZ, R49 ;  /* 0x000000ffff059224 */ /* 0x008fe400078e0031 */
[----:B------:R-:W-:-:S05]  /*27940*/  @!P1 IMAD.MOV.U32 R4, RZ, RZ, R2 ;  /* 0x000000ffff049224 */ /* 0x000fca00078e0002 */
[----:B------:R2:W3:Y:S01]  /*27950*/  @!P1 LDG.E.U16 R43, desc[UR8][R4.64] ;  /* 0x00000008042b9981 */ /* 0x0004e2000c1e1500 */
[----:B------:R-:W-:-:S03]  /*27960*/  PRMT R42, RZ, 0x7610, R42 ;  /* 0x00007610ff2a7816 */ /* 0x000fc6000000002a */
[----:B------:R0:W-:Y:S04]  /*27970*/  STL [R1+0x1e84], R45 ;  /* 0x001e842d01007387 */ /* 0x0001e80000100800 */
[----:B----4-:R-:W4:Y:S04]  /*27980*/  LDL R47, [R1+0xda8] ;  /* 0x000da800012f7983 */ /* 0x010f280000100800 */
[----:B0-----:R-:W4:Y:S01]  /*27990*/  LDL R45, [R1+0xdac] ;  /* 0x000dac00012d7983 */ /* 0x001f220000100800 */
[----:B--2---:R-:W-:Y:S02]  /*279a0*/  @!P1 IMAD.MOV.U32 R5, RZ, RZ, R51 ;  /* 0x000000ffff059224 */ /* 0x004fe400078e0033 */
[----:B------:R-:W-:-:S05]  /*279b0*/  @!P1 IMAD.MOV.U32 R4, RZ, RZ, R48 ;  /* 0x000000ffff049224 */ /* 0x000fca00078e0030 */
[----:B------:R4:W2:Y:S04]  /*279c0*/  @!P1 LDG.E.U16 R42, desc[UR8][R4.64] ;  /* 0x00000008042a9981 */ /* 0x0008a8000c1e1500 */
[----:B------:R0:W-:Y:S04]  /*279d0*/  STL [R1+0x1e88], R44 ;  /* 0x001e882c01007387 */ /* 0x0001e80000100800 */
[----:B------:R-:W2:Y:S04]  /*279e0*/  LDL R50, [R1+0xda0] ;  /* 0x000da00001327983 */ /* 0x000ea80000100800 */
[----:B------:R-:W2:Y:S04]  /*279f0*/  LDL R49, [R1+0xda4] ;  /* 0x000da40001317983 */ /* 0x000ea80000100800 */
[----:B------:R-:W2:Y:S04]  /*27a00*/  LDL R46, [R1+0xd98] ;  /* 0x000d9800012e7983 */ /* 0x000ea80000100800 */
[----:B------:R-:W2:Y:S04]  /*27a10*/  LDL R2, [R1+0xd9c] ;  /* 0x000d9c0001027983 */ /* 0x000ea80000100800 */
[----:B---3--:R1:W-:Y:S04]  /*27a20*/  STL [R1+0x1e8c], R43 ;  /* 0x001e8c2b01007387 */ /* 0x0083e80000100800 */
[----:B------:R-:W3:Y:S04]  /*27a30*/  LDL R48, [R1+0xd90] ;  /* 0x000d900001307983 */ /* 0x000ee80000100800 */
[----:B0-----:R-:W3:Y:S01]  /*27a40*/  LDL R44, [R1+0xd94] ;  /* 0x000d9400012c7983 */ /* 0x001ee20000100800 */
[----:B------:R-:W-:Y:S01]  /*27a50*/  PRMT R41, RZ, 0x7610, R41 ;  /* 0x00007610ff297816 */ /* 0x000fe20000000029 */
[----:B----4-:R-:W-:-:S02]  /*27a60*/  @!P1 IMAD.MOV.U32 R5, RZ, RZ, R47 ;  /* 0x000000ffff059224 */ /* 0x010fc400078e002f */
[----:B------:R-:W-:-:S05]  /*27a70*/  @!P1 IMAD.MOV.U32 R4, RZ, RZ, R45 ;  /* 0x000000ffff049224 */ /* 0x000fca00078e002d */
[----:B------:R0:W4:Y:S01]  /*27a80*/  @!P1 LDG.E.U16 R41, desc[UR8][R4.64] ;  /* 0x0000000804299981 */ /* 0x000122000c1e1500 */
[----:B------:R-:W-:-:S03]  /*27a90*/  PRMT R40, RZ, 0x7610, R40 ;  /* 0x00007610ff287816 */ /* 0x000fc60000000028 */
[----:B--2---:R-:W-:Y:S04]  /*27aa0*/  STL [R1+0x1e90], R42 ;  /* 0x001e902a01007387 */ /* 0x004fe80000100800 */
[----:B------:R-:W2:Y:S04]  /*27ab0*/  LDL R47, [R1+0xd68] ;  /* 0x000d6800012f7983 */ /* 0x000ea80000100800 */
[----:B------:R-:W2:Y:S01]  /*27ac0*/  LDL R45, [R1+0xd6c] ;  /* 0x000d6c00012d7983 */ /* 0x000ea20000100800 */
[----:B0-----:R-:W-:Y:S02]  /*27ad0*/  @!P1 IMAD.MOV.U32 R4, RZ, RZ, R49 ;  /* 0x000000ffff049224 */ /* 0x001fe400078e0031 */
[----:B------:R-:W-:Y:S01]  /*27ae0*/  @!P1 IMAD.MOV.U32 R5, RZ, RZ, R50 ;  /* 0x000000ffff059224 */ /* 0x000fe200078e0032 */
[----:B------:R-:W-:-:S04]  /*27af0*/  PRMT R39, RZ, 0x7610, R39 ;  /* 0x00007610ff277816 */ /* 0x000fc80000000027 */
[----:B------:R0:W2:Y:S01]  /*27b00*/  @!P1 LDG.E.U16 R40, desc[UR8][R4.64] ;  /* 0x0000000804289981 */ /* 0x0000a2000c1e1500 */
[----:B------:R-:W-:Y:S01]  /*27b10*/  PRMT R38, RZ, 0x7610, R38 ;  /* 0x00007610ff267816 */ /* 0x000fe20000000026 */
[----:B0-----:R-:W-:Y:S02]  /*27b20*/  @!P1 IMAD.MOV.U32 R4, RZ, RZ, R2 ;  /* 0x000000ffff049224 */ /* 0x001fe400078e0002 */
[----:B------:R-:W-:-:S05]  /*27b30*/  @!P1 IMAD.MOV.U32 R5, RZ, RZ, R46 ;  /* 0x000000ffff059224 */ /* 0x000fca00078e002e */
[----:B------:R3:W2:Y:S02]  /*27b40*/  @!P1 LDG.E.U16 R39, desc[UR8][R4.64] ;  /* 0x0000000804279981 */ /* 0x0006a4000c1e1500 */
[----:B---3--:R-:W-:Y:S02]  /*27b50*/  @!P1 IMAD.MOV.U32 R5, RZ, RZ, R48 ;  /* 0x000000ffff059224 */ /* 0x008fe400078e0030 */
[----:B------:R-:W-:-:S05]  /*27b60*/  @!P1 IMAD.MOV.U32 R4, RZ, RZ, R44 ;  /* 0x000000ffff049224 */ /* 0x000fca00078e002c */
[----:B------:R2:W3:Y:S01]  /*27b70*/  @!P1 LDG.E.U16 R38, desc[UR8][R4.64] ;  /* 0x0000000804269981 */ /* 0x0004e2000c1e1500 */
[----:B------:R-:W-:-:S03]  /*27b80*/  PRMT R37, RZ, 0x7610, R37 ;  /* 0x00007610ff257816 */ /* 0x000fc60000000025 */
[----:B----4-:R0:W-:Y:S04]  /*27b90*/  STL [R1+0x1e94], R41 ;  /* 0x001e942901007387 */ /* 0x0101e80000100800 */
[----:B-1----:R-:W4:Y:S04]  /*27ba0*/  LDL R43, [R1+0xd60] ;  /* 0x000d6000012b7983 */ /* 0x002f280000100800 */
[----:B0-----:R-:W4:Y:S01]  /*27bb0*/  LDL R41, [R1+0xd64] ;  /* 0x000d640001297983 */ /* 0x001f220000100800 */
[----:B--2---:R-:W-:Y:S02]  /*27bc0*/  @!P1 IMAD.MOV.U32 R5, RZ, RZ, R47 ;  /* 0x000000ffff059224 */ /* 0x004fe400078e002f */
[----:B------:R-:W-:-:S05]  /*27bd0*/  @!P1 IMAD.MOV.U32 R4, RZ, RZ, R45 ;  /* 0x000000ffff049224 */ /* 0x000fca00078e002d */
[----:B------:R4:W2:Y:S04]  /*27be0*/  @!P1 LDG.E.U16 R37, desc[UR8][R4.64] ;  /* 0x0000000804259981 */ /* 0x0008a8000c1e1500 */
[----:B------:R-:W-:Y:S04]  /*27bf0*/  STL [R1+0x1e98], R40 ;  /* 0x001e982801007387 */ /* 0x000fe80000100800 */
[----:B------:R-:W2:Y:S04]  /*27c00*/  LDL R46, [R1+0xd58] ;  /* 0x000d5800012e7983 */ /* 0x000ea80000100800 */
[----:B------:R-:W2:Y:S04]  /*27c10*/  LDL R42, [R1+0xd5c] ;  /* 0x000d5c00012a7983 */ /* 0x000ea80000100800 */
[----:B------:R-:W2:Y:S04]  /*27c20*/  LDL R2, [R1+0xd54] ;  /* 0x000d540001027983 */ /* 0x000ea80000100800 */
[----:B------:R0:W-:Y:S04]  /*27c30*/  STL [R1+0x1e9c], R39 ;  /* 0x001e9c2701007387 */ /* 0x0001e80000100800 */
[----:B------:R-:W2:Y:S04]  /*27c40*/  LDL R44, [R1+0xd2c] ;  /* 0x000d2c00012c7983 */ /* 0x000ea80000100800 */
[----:B0-----:R-:W2:Y:S04]  /*27c50*/  LDL R39, [R1+0xd50] ;  /* 0x000d500001277983 */ /* 0x001ea80000100800 */
[----:B---3--:R0:W-:Y:S04]  /*27c60*/  STL [R1+0x1ea0], R38 ;  /* 0x001ea02601007387 */ /* 0x0081e80000100800 */
[----:B------:R-:W3:Y:S04]  /*27c70*/  LDL R45, [R1+0xd28] ;  /* 0x000d2800012d7983 */ /* 0x000ee80000100800 */
[----:B------:R-:W3:Y:S01]  /*27c80*/  LDL R40, [R1+0xd24] ;  /* 0x000d240001287983 */ /* 0x000ee20000100800 */
[----:B------:R-:W-:Y:S01]  /*27c90*/  PRMT R36, RZ, 0x7610, R36 ;  /* 0x00007610ff247816 */ /* 0x000fe20000000024 */
[----:B----4-:R-:W-:Y:S01]  /*27ca0*/  @!P1 IMAD.MOV.U32 R5, RZ, RZ, R43 ;  /* 0x000000ffff059224 */ /* 0x010fe200078e002b */
[----:B------:R-:W-:Y:S01]  /*27cb0*/  PRMT R35, RZ, 0x7610, R35 ;  /* 0x00007610ff237816 */ /* 0x000fe20000000023 */
[----:B------:R-:W-:-:S05]  /*27cc0*/  @!P1 IMAD.MOV.U32 R4, RZ, RZ, R41 ;  /* 0x000000ffff049224 */ /* 0x000fca00078e0029 */
[----:B------:R1:W4:Y:S04]  /*27cd0*/  @!P1 LDG.E.U16 R36, desc[UR8][R4.64] ;  /* 0x0000000804249981 */ /* 0x000328000c1e1500 */
[----:B--2---:R2:W-:Y:S04]  /*27ce0*/  STL [R1+0x1ea4], R37 ;  /* 0x001ea42501007387 */ /* 0x0045e80000100800 */
[----:B------:R-:W4:Y:S01]  /*27cf0*/  LDL R43, [R1+0xd20] ;  /* 0x000d2000012b7983 */ /* 0x000f220000100800 */
[----:B-1----:R-:W-:Y:S02]  /*27d00*/  @!P1 IMAD.MOV.U32 R4, RZ, RZ, R42 ;  /* 0x000000ffff049224 */ /* 0x002fe400078e002a */
[----:B------:R-:W-:Y:S01]  /*27d10*/  @!P1 IMAD.MOV.U32 R5, RZ, RZ, R46 ;  /* 0x000000ffff059224 */ /* 0x000fe200078e002e */
[----:B------:R-:W4:Y:S04]  /*27d20*/  LDL R41, [R1+0xd1c] ;  /* 0x000d1c0001297983 */ /* 0x000f280000100800 */
[----:B------:R-:W4:Y:S04]  /*27d30*/  LDL R42, [R1+0xd18] ;  /* 0x000d1800012a7983 */ /* 0x000f280000100800 */
[----:B------:R1:W4:Y:S01]  /*27d40*/  @!P1 LDG.E.U16 R35, desc[UR8][R4.64] ;  /* 0x0000000804239981 */ /* 0x000322000c1e1500 */
[----:B------:R-:W-:-:S03]  /*27d50*/  PRMT R34, RZ, 0x7610, R34 ;  /* 0x00007610ff227816 */ /* 0x000fc60000000022 */
[----:B0-----:R-:W4:Y:S04]  /*27d60*/  LDL R38, [R1+0xd14] ;  /* 0x000d140001267983 */ /* 0x001f280000100800 */
[----:B--2---:R-:W2:Y:S01]  /*27d70*/  LDL R37, [R1+0xce4] ;  /* 0x000ce40001257983 */ /* 0x004ea20000100800 */
[----:B------:R-:W-:Y:S02]  /*27d80*/  PRMT R33, RZ, 0x7610, R33 ;  /* 0x00007610ff217816 */ /* 0x000fe40000000021 */
[----:B------:R-:W-:Y:S02]  /*27d90*/  PRMT R32, RZ, 0x7610, R32 ;  /* 0x00007610ff207816 */ /* 0x000fe40000000020 */
[----:B------:R-:W-:Y:S02]  /*27da0*/  PRMT R31, RZ, 0x7610, R31 ;  /* 0x00007610ff1f7816 */ /* 0x000fe4000000001f */
[----:B------:R-:W-:-:S02]  /*27db0*/  PRMT R30, RZ, 0x7610, R30 ;  /* 0x00007610ff1e7816 */ /* 0x000fc4000000001e */
[----:B------:R-:W-:Y:S02]  /*27dc0*/  PRMT R29, RZ, 0x7610, R29 ;  /* 0x00007610ff1d7816 */ /* 0x000fe4000000001d */
[----:B------:R-:W-:Y:S01]  /*27dd0*/  PRMT R28, RZ, 0x7610, R28 ;  /* 0x00007610ff1c7816 */ /* 0x000fe2000000001c */
[----:B-1----:R-:W-:Y:S01]  /*27de0*/  @!P1 IMAD.MOV.U32 R4, RZ, RZ, R2 ;  /* 0x000000ffff049224 */ /* 0x002fe200078e0002 */
[----:B------:R-:W-:Y:S01]  /*27df0*/  PRMT R27, RZ, 0x7610, R27 ;  /* 0x00007610ff1b7816 */ /* 0x000fe2000000001b */
[----:B------:R-:W2:Y:S01]  /*27e00*/  LDL R2, [R1+0xcec] ;  /* 0x000cec0001027983 */ /* 0x000ea20000100800 */
[----:B------:R-:W-:Y:S02]  /*27e10*/  PRMT R26, RZ, 0x7610, R26 ;  /* 0x00007610ff1a7816 */ /* 0x000fe4000000001a */
[----:B------:R-:W-:Y:S02]  /*27e20*/  PRMT R25, RZ, 0x7610, R25 ;  /* 0x00007610ff197816 */ /* 0x000fe40000000019 */
[----:B------:R-:W-:-:S02]  /*27e30*/  PRMT R24, RZ, 0x7610, R24 ;  /* 0x00007610ff187816 */ /* 0x000fc40000000018 */
[----:B------:R-:W-:Y:S02]  /*27e40*/  PRMT R23, RZ, 0x7610, R23 ;  /* 0x00007610ff177816 */ /* 0x000fe40000000017 */
[----:B------:R-:W-:Y:S02]  /*27e50*/  PRMT R22, RZ, 0x7610, R22 ;  /* 0x00007610ff167816 */ /* 0x000fe40000000016 */
[----:B------:R-:W-:Y:S02]  /*27e60*/  PRMT R21, RZ, 0x7610, R21 ;  /* 0x00007610ff157816 */ /* 0x000fe40000000015 */
[----:B------:R-:W-:Y:S02]  /*27e70*/  PRMT R20, RZ, 0x7610, R20 ;  /* 0x00007610ff147816 */ /* 0x000fe40000000014 */
[----:B------:R-:W-:Y:S02]  /*27e80*/  PRMT R19, RZ, 0x7610, R19 ;  /* 0x00007610ff137816 */ /* 0x000fe40000000013 */
[----:B------:R-:W-:Y:S01]  /*27e90*/  PRMT R18, RZ, 0x7610, R18 ;  /* 0x00007610ff127816 */ /* 0x000fe20000000012 */
[----:B------:R-:W-:Y:S01]  /*27ea0*/  @!P1 IMAD.MOV.U32 R5, RZ, RZ, R39 ;  /* 0x000000ffff059224 */ /* 0x000fe200078e0027 */
[----:B------:R-:W2:Y:S04]  /*27eb0*/  LDL R48, [R1+0xc58] ;  /* 0x000c580001307983 */ /* 0x000ea80000100800 */
[----:B------:R-:W2:Y:S04]  /*27ec0*/  LDL R39, [R1+0xd10] ;  /* 0x000d100001277983 */ /* 0x000ea80000100800 */
[----:B------:R0:W2:Y:S04]  /*27ed0*/  @!P1 LDG.E.U16 R34, desc[UR8][R4.64] ;  /* 0x0000000804229981 */ /* 0x0000a8000c1e1500 */
[----:B------:R-:W2:Y:S01]  /*27ee0*/  LDL R47, [R1+0xc5c] ;  /* 0x000c5c00012f7983 */ /* 0x000ea20000100800 */
[----:B0-----:R-:W-:-:S03]  /*27ef0*/  @!P1 IMAD.MOV.U32 R4, RZ, RZ, R44 ;  /* 0x000000ffff049224 */ /* 0x001fc600078e002c */
[----:B------:R-:W2:Y:S01]  /*27f00*/  LDL R44, [R1+0xce0] ;  /* 0x000ce000012c7983 */ /* 0x000ea20000100800 */
[----:B---3--:R-:W-:-:S03]  /*27f10*/  @!P1 IMAD.MOV.U32 R5, RZ, RZ, R45 ;  /* 0x000000ffff059224 */ /* 0x008fc600078e002d */
[----:B------:R-:W3:Y:S04]  /*27f20*/  LDL R45, [R1+0xce8] ;  /* 0x000ce800012d7983 */ /* 0x000ee80000100800 */
[----:B------:R0:W3:Y:S02]  /*27f30*/  @!P1 LDG.E.U16 R33, desc[UR8][R4.64] ;  /* 0x0000000804219981 */ /* 0x0000e4000c1e1500 */
[----:B0-----:R-:W-:Y:S02]  /*27f40*/  @!P1 IMAD.MOV.U32 R4, RZ, RZ, R40 ;  /* 0x000000ffff049224 */ /* 0x001fe400078e0028 */
[----:B------:R-:W3:Y:S01]  /*27f50*/  LDL R40, [R1+0xcdc] ;  /* 0x000cdc0001287983 */ /* 0x000ee20000100800 */
[----:B----4-:R-:W-:-:S03]  /*27f60*/  @!P1 IMAD.MOV.U32 R5, RZ, RZ, R43 ;  /* 0x000000ffff059224 */ /* 0x010fc600078e002b */
[----:B------:R-:W4:Y:S04]  /*27f70*/  LDL R43, [R1+0xcd8] ;  /* 0x000cd800012b7983 */ /* 0x000f280000100800 */
[----:B------:R0:W4:Y:S02]  /*27f80*/  @!P1 LDG.E.U16 R32, desc[UR8][R4.64] ;  /* 0x0000000804209981 */ /* 0x000124000c1e1500 */
[----:B0-----:R-:W-:Y:S02]  /*27f90*/  @!P1 IMAD.MOV.U32 R4, RZ, RZ, R41 ;  /* 0x000000ffff049224 */ /* 0x001fe400078e0029 */
[----:B------:R-:W-:Y:S01]  /*27fa0*/  @!P1 IMAD.MOV.U32 R5, RZ, RZ, R42 ;  /* 0x000000ffff059224 */ /* 0x000fe200078e002a */
[----:B------:R-:W4:Y:S04]  /*27fb0*/  LDL R41, [R1+0xcac] ;  /* 0x000cac0001297983 */ /* 0x000f280000100800 */
[----:B------:R-:W4:Y:S04]  /*27fc0*/  LDL R42, [R1+0xca8] ;  /* 0x000ca800012a7983 */ /* 0x000f280000100800 */
[----:B------:R0:W4:Y:S02]  /*27fd0*/  @!P1 LDG.E.U16 R31, desc[UR8][R4.64] ;  /* 0x00000008041f9981 */ /* 0x000124000c1e1500 */
[----:B0-----:R-:W-:-:S02]  /*27fe0*/  @!P1 IMAD.MOV.U32 R4, RZ, RZ, R38 ;  /* 0x000000ffff049224 */ /* 0x001fc400078e0026 */
[----:B--2---:R-:W-:Y:S01]  /*27ff0*/  @!P1 IMAD.MOV.U32 R5, RZ, RZ, R39 ;  /* 0x000000ffff059224 */ /* 0x004fe200078e0027 */
[----:B------:R-:W2:Y:S04]  /*28000*/  LDL R38, [R1+0xca4] ;  /* 0x000ca40001267983 */ /* 0x000ea80000100800 */
[----:B------:R-:W2:Y:S04]  /*28010*/  LDL R39, [R1+0xca0] ;  /* 0x000ca00001277983 */ /* 0x000ea80000100800 */
[----:B------:R0:W2:Y:S02]  /*28020*/  @!P1 LDG.E.U16 R30, desc[UR8][R4.64] ;  /* 0x00000008041e9981 */ /* 0x0000a4000c1e1500 */
[----:B0-----:R-:W-:-:S02]  /*28030*/  @!P1 IMAD.MOV.U32 R4, RZ, RZ, R2 ;  /* 0x000000ffff049224 */ /* 0x001fc400078e0002 */
[----:B------:R-:W2:Y:S01]  /*28040*/  LDL R2, [R1+0xc6c] ;  /* 0x000c6c0001027983 */ /* 0x000ea20000100800 */
[----:B---3--:R-:W-:-:S03]  /*28050*/  @!P1 IMAD.MOV.U32 R5, RZ, RZ, R45 ;  /* 0x000000ffff059224 */ /* 0x008fc600078e002d */
[----:B------:R-:W3:Y:S04]  /*28060*/  LDL R45, [R1+0xc20] ;  /* 0x000c2000012d7983 */ /* 0x000ee80000100800 */
[----:B------:R0:W3:Y:S02]  /*28070*/  @!P1 LDG.E.U16 R29, desc[UR8][R4.64] ;  /* 0x00000008041d9981 */ /* 0x0000e4000c1e1500 */
[----:B0-----:R-:W-:Y:S02]  /*28080*/  @!P1 IMAD.MOV.U32 R5, RZ, RZ, R44 ;  /* 0x000000ffff059224 */ /* 0x001fe400078e002c */
[----:B------:R-:W3:Y:S01]  /*28090*/  LDL R44, [R1+0xc68] ;  /* 0x000c6800012c7983 */ /* 0x000ee20000100800 */
[----:B------:R-:W-:-:S03]  /*280a0*/  @!P1 IMAD.MOV.U32 R4, RZ, RZ, R37 ;  /* 0x000000ffff049224 */ /* 0x000fc600078e0025 */
[----:B------:R-:W3:Y:S04]  /*280b0*/  LDL R37, [R1+0xc64] ;  /* 0x000c640001257983 */ /* 0x000ee80000100800 */
[----:B------:R4:W3:Y:S02]  /*280c0*/  @!P1 LDG.E.U16 R28, desc[UR8][R4.64] ;  /* 0x00000008041c9981 */ /* 0x0008e4000c1e1500 */
[----:B----4-:R-:W-:Y:S02]  /*280d0*/  @!P1 IMAD.MOV.U32 R5, RZ, RZ, R43 ;  /* 0x000000ffff059224 */ /* 0x010fe400078e002b */
[----:B------:R-:W4:Y:S01]  /*280e0*/  LDL R43, [R1+0xc60] ;  /* 0x000c6000012b7983 */ /* 0x000f220000100800 */
[----:B------:R-:W-:-:S03]  /*280f0*/  @!P1 IMAD.MOV.U32 R4, RZ, RZ, R40 ;  /* 0x000000ffff049224 */ /* 0x000fc600078e0028 */
[----:B------:R-:W4:Y:S04]  /*28100*/  LDL R40, [R1+0xc2c] ;  /* 0x000c2c0001287983 */ /* 0x000f280000100800 */
[----:B------:R0:W4:Y:S02]  /*28110*/  @!P1 LDG.E.U16 R27, desc[UR8][R4.64] ;  /* 0x00000008041b9981 */ /* 0x000124000c1e1500 */
[----:B0-----:R-:W-:Y:S02]  /*28120*/  @!P1 IMAD.MOV.U32 R5, RZ, RZ, R42 ;  /* 0x000000ffff059224 */ /* 0x001fe400078e002a */
[----:B------:R-:W4:Y:S01]  /*28130*/  LDL R42, [R1+0xc28] ;  /* 0x000c2800012a7983 */ /* 0x000f220000100800 */
[----:B------:R-:W-:-:S03]  /*28140*/  @!P1 IMAD.MOV.U32 R4, RZ, RZ, R41 ;  /* 0x000000ffff049224 */ /* 0x000fc600078e0029 */
[----:B------:R-:W4:Y:S04]  /*28150*/  LDL R41, [R1+0xc24] ;  /* 0x000c240001297983 */ /* 0x000f280000100800 */
[----:B------:R2:W4:Y:S02]  /*28160*/  @!P1 LDG.E.U16 R26, desc[UR8][R4.64] ;  /* 0x00000008041a9981 */ /* 0x000524000c1e1500 */
[----:B--2---:R-:W-:Y:S02]  /*28170*/  @!P1 IMAD.MOV.U32 R4, RZ, RZ, R38 ;  /* 0x000000ffff049224 */ /* 0x004fe400078e0026 */
[----:B------:R-:W-:Y:S01]  /*28180*/  @!P1 IMAD.MOV.U32 R5, RZ, RZ, R39 ;  /* 0x000000ffff059224 */ /* 0x000fe200078e0027 */
        /* <DEDUP_REMOVED lines=14> */
[----:B------:R-:W4:Y:S01]  /*28270*/  LDL R40, [R1+0xcd4] ;  /* 0x000cd40001287983 */ /* 0x000f220000100800 */
[----:B------:R-:W-:-:S03]  /*28280*/  @!P1 IMAD.MOV.U32 R5, RZ, RZ, R42 ;  /* 0x000000ffff059224 */ /* 0x000fc600078e002a */
[----:B------:R-:W4:Y:S04]  /*28290*/  LDL R42, [R1+0x13c4] ;  /* 0x0013c400012a7983 */ /* 0x000f280000100800 */
[----:B------:R0:W4:Y:S02]  /*282a0*/  @!P1 LDG.E.U16 R22, desc[UR8][R4.64] ;  /* 0x0000000804169981 */ /* 0x000124000c1e1500 */
[----:B0-----:R-:W-:Y:S02]  /*282b0*/  @!P1 IMAD.MOV.U32 R4, RZ, RZ, R41 ;  /* 0x000000ffff049224 */ /* 0x001fe400078e0029 */
[----:B------:R-:W-:Y:S01]  /*282c0*/  @!P1 IMAD.MOV.U32 R5, RZ, RZ, R45 ;  /* 0x000000ffff059224 */ /* 0x000fe200078e002d */
[----:B------:R-:W4:Y:S04]  /*282d0*/  LDL R41, [R1+0xcd0] ;  /* 0x000cd00001297983 */ /* 0x000f280000100800 */
[----:B------:R2:W4:Y:S02]  /*282e0*/  @!P1 LDG.E.U16 R21, desc[UR8][R4.64] ;  /* 0x0000000804159981 */ /* 0x000524000c1e1500 */
[----:B--2---:R-:W-:-:S02]  /*282f0*/  @!P1 IMAD.MOV.U32 R4, RZ, RZ, R38 ;  /* 0x000000ffff049224 */ /* 0x004fc400078e0026 */
[----:B------:R-:W-:Y:S01]  /*28300*/  @!P1 IMAD.MOV.U32 R5, RZ, RZ, R39 ;  /* 0x000000ffff059224 */ /* 0x000fe200078e0027 */
[----:B------:R-:W2:Y:S04]  /*28310*/  LDL R38, [R1+0xc9c] ;  /* 0x000c9c0001267983 */ /* 0x000ea80000100800 */
[----:B------:R-:W2:Y:S04]  /*28320*/  LDL R39, [R1+0xc98] ;  /* 0x000c980001277983 */ /* 0x000ea80000100800 */
[----:B------:R0:W2:Y:S02]  /*28330*/  @!P1 LDG.E.U16 R20, desc[UR8][R4.64] ;  /* 0x0000000804149981 */ /* 0x0000a4000c1e1500 */
[----:B0-----:R-:W-:-:S02]  /*28340*/  @!P1 IMAD.MOV.U32 R4, RZ, RZ, R2 ;  /* 0x000000ffff049224 */ /* 0x001fc400078e0002 */
[----:B------:R-:W2:Y:S01]  /*28350*/  LDL R2, [R1+0xc94] ;  /* 0x000c940001027983 */ /* 0x000ea20000100800 */
[----:B---3--:R-:W-:-:S05]  /*28360*/  @!P1 IMAD.MOV.U32 R5, RZ, RZ, R44 ;  /* 0x000000ffff059224 */ /* 0x008fca00078e002c */
[----:B------:R0:W3:Y:S02]  /*28370*/  @!P1 LDG.E.U16 R19, desc[UR8][R4.64] ;  /* 0x0000000804139981 */ /* 0x0000e4000c1e1500 */
[----:B0-----:R-:W-:Y:S02]  /*28380*/  @!P1 IMAD.MOV.U32 R4, RZ, RZ, R37 ;  /* 0x000000ffff049224 */ /* 0x001fe400078e0025 */
[----:B------:R-:W3:Y:S01]  /*28390*/  LDL R37, [R1+0xc90] ;  /* 0x000c900001257983 */ /* 0x000ee20000100800 */
[----:B----4-:R-:W-:-:S03]  /*283a0*/  @!P1 IMAD.MOV.U32 R5, RZ, RZ, R43 ;  /* 0x000000ffff059224 */ /* 0x010fc600078e002b */
[----:B------:R0:W-:Y:S04]  /*283b0*/  STL [R1+0x13f8], R61 ;  /* 0x0013f83d01007387 */ /* 0x0001e80000100800 */
[----:B------:R1:W4:Y:S01]  /*283c0*/  @!P1 LDG.E.U16 R18, desc[UR8][R4.64] ;  /* 0x0000000804129981 */ /* 0x000322000c1e1500 */
[----:B------:R-:W-:Y:S01]  /*283d0*/  PRMT R17, RZ, 0x7610, R17 ;  /* 0x00007610ff117816 */ /* 0x000fe20000000011 */
[----:B-1----:R-:W-:Y:S02]  /*283e0*/  @!P1 IMAD.MOV.U32 R5, RZ, RZ, R61 ;  /* 0x000000ffff059224 */ /* 0x002fe400078e003d */
[----:B0-----:R-:W4:Y:S04]  /*283f0*/  LDL.LU R61, [R1+0x1374] ;  /* 0x00137400013d7983 */ /* 0x001f280000300800 */
[----:B------:R-:W4:Y:S04]  /*28400*/  LDL R46, [R1+0xc50] ;  /* 0x000c5000012e7983 */ /* 0x000f280000100800 */
[----:B------:R-:W4:Y:S01]  /*28410*/  LDL R45, [R1+0xc54] ;  /* 0x000c5400012d7983 */ /* 0x000f220000100800 */
[----:B------:R-:W-:-:S03]  /*28420*/  @!P1 IMAD.MOV.U32 R4, RZ, RZ, R42 ;  /* 0x000000ffff049224 */ /* 0x000fc600078e002a */
[----:B------:R-:W4:Y:S04]  /*28430*/  LDL R44, [R1+0xc18] ;  /* 0x000c1800012c7983 */ /* 0x000f280000100800 */
[----:B------:R-:W4:Y:S04]  /*28440*/  LDL R43, [R1+0xc1c] ;  /* 0x000c1c00012b7983 */ /* 0x000f280000100800 */
[----:B------:R0:W4:Y:S01]  /*28450*/  @!P1 LDG.E.U16 R17, desc[UR8][R4.64] ;  /* 0x0000000804119981 */ /* 0x000122000c1e1500 */
[----:B------:R-:W-:-:S03]  /*28460*/  PRMT R16, RZ, 0x7610, R16 ;  /* 0x00007610ff107816 */ /* 0x000fc60000000010 */
[----:B------:R-:W4:Y:S01]  /*28470*/  LDL R42, [R1+0xc10] ;  /* 0x000c1000012a7983 */ /* 0x000f220000100800 */
[----:B0-----:R-:W-:Y:S02]  /*28480*/  @!P1 IMAD.MOV.U32 R4, RZ, RZ, R40 ;  /* 0x000000ffff049224 */ /* 0x001fe400078e0028 */
[----:B------:R-:W-:Y:S01]  /*28490*/  @!P1 IMAD.MOV.U32 R5, RZ, RZ, R41 ;  /* 0x000000ffff059224 */ /* 0x000fe200078e0029 */
[----:B------:R-:W4:Y:S04]  /*284a0*/  LDL R40, [R1+0xbf0] ;  /* 0x000bf00001287983 */ /* 0x000f280000100800 */
[----:B------:R-:W4:Y:S04]  /*284b0*/  LDL R41, [R1+0xc14] ;  /* 0x000c140001297983 */ /* 0x000f280000100800 */
[----:B------:R2:W4:Y:S01]  /*284c0*/  @!P1 LDG.E.U16 R16, desc[UR8][R4.64] ;  /* 0x0000000804109981 */ /* 0x000522000c1e1500 */
[----:B------:R-:W-:Y:S01]  /*284d0*/  PRMT R15, RZ, 0x7610, R15 ;  /* 0x00007610ff0f7816 */ /* 0x000fe2000000000f */
[----:B--2---:R-:W-:-:S02]  /*284e0*/  @!P1 IMAD.MOV.U32 R5, RZ, RZ, R39 ;  /* 0x000000ffff059224 */ /* 0x004fc400078e0027 */
[----:B------:R-:W2:Y:S01]  /*284f0*/  LDL R39, [R1+0x13a0] ;  /* 0x0013a00001277983 */ /* 0x000ea20000100800 */
[----:B------:R-:W-:-:S03]  /*28500*/  @!P1 IMAD.MOV.U32 R4, RZ, RZ, R38 ;  /* 0x000000ffff049224 */ /* 0x000fc600078e0026 */
[----:B------:R-:W2:Y:S04]  /*28510*/  LDL R38, [R1+0x13a8] ;  /* 0x0013a80001267983 */ /* 0x000ea80000100800 */
[----:B------:R0:W2:Y:S02]  /*28520*/  @!P1 LDG.E.U16 R15, desc[UR8][R4.64] ;  /* 0x00000008040f9981 */ /* 0x0000a4000c1e1500 */
[----:B0-----:R-:W-:Y:S02]  /*28530*/  @!P1 IMAD.MOV.U32 R4, RZ, RZ, R2 ;  /* 0x000000ffff049224 */ /* 0x001fe400078e0002 */
[----:B------:R-:W2:Y:S01]  /*28540*/  LDL R2, [R1+0x13bc] ;  /* 0x0013bc0001027983 */ /* 0x000ea20000100800 */
[----:B---3--:R-:W-:-:S03]  /*28550*/  @!P1 IMAD.MOV.U32 R5, RZ, RZ, R37 ;  /* 0x000000ffff059224 */ /* 0x008fc600078e0025 */
[----:B------:R-:W3:Y:S01]  /*28560*/  LDL R37, [R1+0x13c0] ;  /* 0x0013c00001257983 */ /* 0x000ee20000100800 */
[----:B------:R-:W-:Y:S02]  /*28570*/  PRMT R14, RZ, 0x7610, R14 ;  /* 0x00007610ff0e7816 */ /* 0x000fe4000000000e */
[----:B------:R-:W-:-:S04]  /*28580*/  PRMT R13, RZ, 0x7610, R13 ;  /* 0x00007610ff0d7816 */ /* 0x000fc8000000000d */
[----:B------:R0:W3:Y:S01]  /*28590*/  @!P1 LDG.E.U16 R14, desc[UR8][R4.64] ;  /* 0x00000008040e9981 */ /* 0x0000e2000c1e1500 */
[----:B------:R-:W-:Y:S01]  /*285a0*/  PRMT R12, RZ, 0x7610, R12 ;  /* 0x00007610ff0c7816 */ /* 0x000fe2000000000c */
[----:B0-----:R-:W-:Y:S02]  /*285b0*/  @!P1 IMAD.MOV.U32 R4, RZ, RZ, R47 ;  /* 0x000000ffff049224 */ /* 0x001fe400078e002f */
[----:B------:R-:W-:-:S05]  /*285c0*/  @!P1 IMAD.MOV.U32 R5, RZ, RZ, R48 ;  /* 0x000000ffff059224 */ /* 0x000fca00078e0030 */
[----:B------:R4:W3:Y:S01]  /*285d0*/  @!P1 LDG.E.U16 R13, desc[UR8][R4.64] ;  /* 0x00000008040d9981 */ /* 0x0008e2000c1e1500 */
[----:B------:R-:W-:Y:S01]  /*285e0*/  PRMT R11, RZ, 0x7610, R11 ;  /* 0x00007610ff0b7816 */ /* 0x000fe2000000000b */
[----:B----4-:R-:W-:Y:S02]  /*285f0*/  @!P1 IMAD.MOV.U32 R4, RZ, RZ, R45 ;  /* 0x000000ffff049224 */ /* 0x010fe400078e002d */
[----:B------:R-:W-:-:S05]  /*28600*/  @!P1 IMAD.MOV.U32 R5, RZ, RZ, R46 ;  /* 0x000000ffff059224 */ /* 0x000fca00078e002e */
[----:B------:R0:W4:Y:S01]  /*28610*/  @!P1 LDG.E.U16 R12, desc[UR8][R4.64] ;  /* 0x00000008040c9981 */ /* 0x000122000c1e1500 */
[----:B------:R-:W-:Y:S01]  /*28620*/  PRMT R10, RZ, 0x7610, R10 ;  /* 0x00007610ff0a7816 */ /* 0x000fe2000000000a */
[----:B0-----:R-:W-:Y:S02]  /*28630*/  @!P1 IMAD.MOV.U32 R4, RZ, RZ, R43 ;  /* 0x000000ffff049224 */ /* 0x001fe400078e002b */
[----:B------:R-:W-:-:S05]  /*28640*/  @!P1 IMAD.MOV.U32 R5, RZ, RZ, R44 ;  /* 0x000000ffff059224 */ /* 0x000fca00078e002c */
[----:B------:R0:W4:Y:S01]  /*28650*/  @!P1 LDG.E.U16 R11, desc[UR8][R4.64] ;  /* 0x00000008040b9981 */ /* 0x000122000c1e1500 */
[----:B------:R-:W-:Y:S01]  /*28660*/  PRMT R9, RZ, 0x7610, R9 ;  /* 0x00007610ff097816 */ /* 0x000fe20000000009 */
[----:B0-----:R-:W-:Y:S02]  /*28670*/  @!P1 IMAD.MOV.U32 R4, RZ, RZ, R41 ;  /* 0x000000ffff049224 */ /* 0x001fe400078e0029 */
[----:B------:R-:W-:-:S05]  /*28680*/  @!P1 IMAD.MOV.U32 R5, RZ, RZ, R42 ;  /* 0x000000ffff059224 */ /* 0x000fca00078e002a */
[----:B------:R2:W4:Y:S01]  /*28690*/  @!P1 LDG.E.U16 R10, desc[UR8][R4.64] ;  /* 0x00000008040a9981 */ /* 0x000522000c1e1500 */
[----:B------:R-:W-:Y:S01]  /*286a0*/  PRMT R8, RZ, 0x7610, R8 ;  /* 0x00007610ff087816 */ /* 0x000fe20000000008 */
[----:B--2---:R-:W-:Y:S02]  /*286b0*/  @!P1 IMAD.MOV.U32 R4, RZ, RZ, R39 ;  /* 0x000000ffff049224 */ /* 0x004fe400078e0027 */
[----:B------:R-:W-:-:S05]  /*286c0*/  @!P1 IMAD.MOV.U32 R5, RZ, RZ, R40 ;  /* 0x000000ffff059224 */ /* 0x000fca00078e0028 */
[----:B------:R0:W2:Y:S04]  /*286d0*/  @!P1 LDG.E.U16 R9, desc[UR8][R4.64] ;  /* 0x0000000804099981 */ /* 0x0000a8000c1e1500 */
[----:B------:R-:W-:Y:S04]  /*286e0*/  STL [R1+0x13fc], R61 ;  /* 0x0013fc3d01007387 */ /* 0x000fe80000100800 */
[----:B------:R1:W-:Y:S01]  /*286f0*/  STL [R1+0x1400], R3 ;  /* 0x0014000301007387 */ /* 0x0003e20000100800 */
[----:B0-----:R-:W-:Y:S02]  /*28700*/  @!P1 IMAD.MOV.U32 R4, RZ, RZ, R38 ;  /* 0x000000ffff049224 */ /* 0x001fe400078e0026 */
[----:B------:R-:W-:-:S05]  /*28710*/  @!P1 IMAD.MOV.U32 R5, RZ, RZ, R61 ;  /* 0x000000ffff059224 */ /* 0x000fca00078e003d */
[----:B------:R0:W2:Y:S01]  /*28720*/  @!P1 LDG.E.U16 R8, desc[UR8][R4.64] ;  /* 0x0000000804089981 */ /* 0x0000a2000c1e1500 */
[----:B------:R-:W-:Y:S01]  /*28730*/  PRMT R7, RZ, 0x7610, R7 ;  /* 0x00007610ff077816 */ /* 0x000fe20000000007 */
[----:B0-----:R-:W-:Y:S02]  /*28740*/  @!P1 IMAD.MOV.U32 R5, RZ, RZ, R3 ;  /* 0x000000ffff059224 */ /* 0x001fe400078e0003 */
[----:B---3--:R-:W-:Y:S02]  /*28750*/  @!P1 IMAD.MOV.U32 R4, RZ, RZ, R37 ;  /* 0x000000ffff049224 */ /* 0x008fe400078e0025 */
[----:B------:R-:W3:Y:S04]  /*28760*/  LDL.LU R37, [R1+0xf0] ;  /* 0x0000f00001257983 */ /* 0x000ee80000300800 */
[----:B------:R-:W4:Y:S04]  /*28770*/  LDL.LU R38, [R1+0xe4] ;  /* 0x0000e40001267983 */ /* 0x000f280000300800 */
        /* <DEDUP_REMOVED lines=19> */
[----:B------:R0:W2:Y:S04]  /*288b0*/  @!P1 LDG.E.U16 R7, desc[UR8][R4.64] ;  /* 0x0000000804079981 */ /* 0x0000a8000c1e1500 */
[----:B------:R-:W2:Y:S04]  /*288c0*/  LDL.LU R58, [R1+0x44] ;  /* 0x00004400013a7983 */ /* 0x000ea80000300800 */
[----:B------:R-:W2:Y:S01]  /*288d0*/  LDL.LU R59, [R1+0x40] ;  /* 0x00004000013b7983 */ /* 0x000ea20000300800 */
[----:B0-----:R-:W-:-:S03]  /*288e0*/  @!P1 IMAD.MOV.U32 R4, RZ, RZ, R2 ;  /* 0x000000ffff049224 */ /* 0x001fc600078e0002 */
[----:B------:R-:W2:Y:S04]  /*288f0*/  LDL.LU R2, [R1+0x34] ;  /* 0x0000340001027983 */ /* 0x000ea80000300800 */
[----:B------:R-:W2:Y:S01]  /*28900*/  LDL.LU R60, [R1+0x30] ;  /* 0x00003000013c7983 */ /* 0x000ea20000300800 */
[----:B------:R-:W-:Y:S01]  /*28910*/  PRMT R6, RZ, 0x7610, R6 ;  /* 0x00007610ff067816 */ /* 0x000fe20000000006 */
[----:B------:R-:W-:Y:S02]  /*28920*/  @!P1 IMAD.MOV.U32 R5, RZ, RZ, R0 ;  /* 0x000000ffff059224 */ /* 0x000fe400078e0000 */
[----:B-1----:R-:W2:Y:S04]  /*28930*/  LDL.LU R3, [R1+0x14] ;  /* 0x0000140001037983 */ /* 0x002ea80000300800 */
[----:B------:R-:W2:Y:S04]  /*28940*/  LDL.LU R61, [R1+0x10] ;  /* 0x00001000013d7983 */ /* 0x000ea80000300800 */
[----:B------:R0:W2:Y:S02]  /*28950*/  @!P1 LDG.E.U16 R6, desc[UR8][R4.64] ;  /* 0x0000000804069981 */ /* 0x0000a4000c1e1500 */
[----:B0-----:R-:W0:Y:S02]  /*28960*/  S2R R5, SR_TID.X ;  /* 0x0000000000057919 */ /* 0x001e240000002100 */
[----:B------:R1:W-:Y:S04]  /*28970*/  STL [R1+0x1404], R0 ;  /* 0x0014040001007387 */ /* 0x0003e80000100800 */
[----:B-1----:R-:W2:Y:S01]  /*28980*/  LDL.LU R0, [R1+0x20] ;  /* 0x0000200001007983 */ /* 0x002ea20000300800 */
[----:B0-----:R-:W-:-:S03]  /*28990*/  LOP3.LUT R4, R5, 0x1f, RZ, 0xc0, !PT ;  /* 0x0000001f05047812 */ /* 0x001fc600078ec0ff */
[----:B------:R-:W2:Y:S02]  /*289a0*/  LDL.LU R5, [R1+0x24] ;  /* 0x0000240001057983 */ /* 0x000ea40000300800 */
[----:B------:R-:W-:-:S05]  /*289b0*/  IMAD.SHL.U32 R4, R4, 0x2, RZ ;  /* 0x0000000204047824 */ /* 0x000fca00078e00ff */
[----:B------:R-:W-:-:S05]  /*289c0*/  LOP3.LUT R4, R4, 0x20, RZ, 0x3c, !PT ;  /* 0x0000002004047812 */ /* 0x000fca00078e3cff */
[----:B---3--:R0:W-:Y:S04]  /*289d0*/  STS.U16 [R4+UR4+0x740], R37 ;  /* 0x0007402504007988 */ /* 0x0081e80008000404 */
[----:B----4-:R1:W-:Y:S04]  /*289e0*/  STS.U16 [R4+UR4+0x900], R38 ;  /* 0x0009002604007988 */ /* 0x0103e80008000404 */
[----:B--2---:R2:W-:Y:S04]  /*289f0*/  STS.U16 [R4+UR4+0x940], R39 ;  /* 0x0009402704007988 */ /* 0x0045e80008000404 */
[----:B------:R3:W-:Y:S04]  /*28a00*/  STS.U16 [R4+UR4+0xb00], R40 ;  /* 0x000b002804007988 */ /* 0x0007e80008000404 */
[----:B------:R4:W-:Y:S04]  /*28a10*/  STS.U16 [R4+UR4+0xb40], R41 ;  /* 0x000b402904007988 */ /* 0x0009e80008000404 */
[----:B------:R4:W-:Y:S04]  /*28a20*/  STS.U16 [R4+UR4+0xd00], R42 ;  /* 0x000d002a04007988 */ /* 0x0009e80008000404 */
[----:B0-----:R-:W4:Y:S04]  /*28a30*/  LDL.LU R37, [R1+0x1ea4] ;  /* 0x001ea40001257983 */ /* 0x001f280000300800 */
[----:B-1----:R-:W4:Y:S04]  /*28a40*/  LDL.LU R38, [R1+0x1ea0] ;  /* 0x001ea00001267983 */ /* 0x002f280000300800 */
[----:B--2---:R-:W2:Y:S04]  /*28a50*/  LDL.LU R39, [R1+0x1e9c] ;  /* 0x001e9c0001277983 */ /* 0x004ea80000300800 */
[----:B---3--:R-:W3:Y:S04]  /*28a60*/  LDL.LU R40, [R1+0x1e98] ;  /* 0x001e980001287983 */ /* 0x008ee80000300800 */
[----:B----4-:R-:W4:Y:S04]  /*28a70*/  LDL.LU R41, [R1+0x1e94] ;  /* 0x001e940001297983 */ /* 0x010f280000300800 */
[----:B------:R-:W2:Y:S04]  /*28a80*/  LDL.LU R42, [R1+0x1e90] ;  /* 0x001e9000012a7983 */ /* 0x000ea80000300800 */
[----:B------:R0:W-:Y:S04]  /*28a90*/  STS.U16 [R4+UR4+0xd40], R43 ;  /* 0x000d402b04007988 */ /* 0x0001e80008000404 */
[----:B------:R1:W-:Y:S04]  /*28aa0*/  STS.U16 [R4+UR4+0xf00], R44 ;  /* 0x000f002c04007988 */ /* 0x0003e80008000404 */
[----:B------:R1:W-:Y:S04]  /*28ab0*/  STS.U16 [R4+UR4+0xf40], R45 ;  /* 0x000f402d04007988 */ /* 0x0003e80008000404 */
[----:B------:R1:W-:Y:S04]  /*28ac0*/  STS.U16 [R4+UR4+0x1100], R46 ;  /* 0x0011002e04007988 */ /* 0x0003e80008000404 */
[----:B------:R1:W-:Y:S04]  /*28ad0*/  STS.U16 [R4+UR4+0x1140], R47 ;  /* 0x0011402f04007988 */ /* 0x0003e80008000404 */
[----:B------:R1:W-:Y:S04]  /*28ae0*/  STS.U16 [R4+UR4+0x1300], R48 ;  /* 0x0013003004007988 */ /* 0x0003e80008000404 */
[----:B0-----:R-:W2:Y:S04]  /*28af0*/  LDL.LU R43, [R1+0x1e8c] ;  /* 0x001e8c00012b7983 */ /* 0x001ea80000300800 */
[----:B-1----:R-:W3:Y:S04]  /*28b00*/  LDL.LU R44, [R1+0x1e88] ;  /* 0x001e8800012c7983 */ /* 0x002ee80000300800 */
[----:B------:R-:W4:Y:S04]  /*28b10*/  LDL.LU R45, [R1+0x1e84] ;  /* 0x001e8400012d7983 */ /* 0x000f280000300800 */
[----:B------:R-:W2:Y:S04]  /*28b20*/  LDL.LU R46, [R1+0x1e80] ;  /* 0x001e8000012e7983 */ /* 0x000ea80000300800 */
[----:B------:R-:W2:Y:S04]  /*28b30*/  LDL.LU R47, [R1+0x1e7c] ;  /* 0x001e7c00012f7983 */ /* 0x000ea80000300800 */
[----:B------:R-:W3:Y:S04]  /*28b40*/  LDL.LU R48, [R1+0x1e78] ;  /* 0x001e780001307983 */ /* 0x000ee80000300800 */
[----:B------:R0:W-:Y:S04]  /*28b50*/  STS.U16 [R4+UR4+0x1340], R49 ;  /* 0x0013403104007988 */ /* 0x0001e80008000404 */
[----:B------:R1:W-:Y:S04]  /*28b60*/  STS.U16 [R4+UR4+0x1500], R50 ;  /* 0x0015003204007988 */ /* 0x0003e80008000404 */
[----:B------:R1:W-:Y:S04]  /*28b70*/  STS.U16 [R4+UR4+0x1540], R51 ;  /* 0x0015403304007988 */ /* 0x0003e80008000404 */
[----:B------:R1:W-:Y:S04]  /*28b80*/  STS.U16 [R4+UR4+0x1700], R52 ;  /* 0x0017003404007988 */ /* 0x0003e80008000404 */
[----:B------:R1:W-:Y:S04]  /*28b90*/  STS.U16 [R4+UR4+0x1740], R53 ;  /* 0x0017403504007988 */ /* 0x0003e80008000404 */
[----:B------:R1:W-:Y:S04]  /*28ba0*/  STS.U16 [R4+UR4+0x1900], R54 ;  /* 0x0019003604007988 */ /* 0x0003e80008000404 */
[----:B0-----:R-:W4:Y:S04]  /*28bb0*/  LDL.LU R49, [R1+0x1e74] ;  /* 0x001e740001317983 */ /* 0x001f280000300800 */
[----:B-1----:R-:W2:Y:S04]  /*28bc0*/  LDL.LU R50, [R1+0x1e70] ;  /* 0x001e700001327983 */ /* 0x002ea80000300800 */
[----:B------:R-:W2:Y:S04]  /*28bd0*/  LDL.LU R51, [R1+0x1e6c] ;  /* 0x001e6c0001337983 */ /* 0x000ea80000300800 */
[----:B------:R-:W3:Y:S04]  /*28be0*/  LDL.LU R52, [R1+0x1e68] ;  /* 0x001e680001347983 */ /* 0x000ee80000300800 */
[----:B------:R-:W4:Y:S04]  /*28bf0*/  LDL.LU R53, [R1+0x1e64] ;  /* 0x001e640001357983 */ /* 0x000f280000300800 */
        /* <DEDUP_REMOVED lines=14> */
[----:B0-----:R-:W4:Y:S04]  /*28ce0*/  LDL.LU R60, [R1+0x1e44] ;  /* 0x001e4400013c7983 */ /* 0x001f280000300800 */
[----:B------:R-:W-:Y:S04]  /*28cf0*/  STS.U16 [R4+UR4+0x2100], R5 ;  /* 0x0021000504007988 */ /* 0x000fe80008000404 */
[----:B------:R-:W-:Y:S04]  /*28d00*/  STS.U16 [R4+UR4+0x2140], R0 ;  /* 0x0021400004007988 */ /* 0x000fe80008000404 */
[----:B------:R-:W-:Y:S04]  /*28d10*/  STS.U16 [R4+UR4+0x2300], R3 ;  /* 0x0023000304007988 */ /* 0x000fe80008000404 */
[----:B------:R-:W-:Y:S04]  /*28d20*/  STS.U16 [R4+UR4+0x2340], R61 ;  /* 0x0023403d04007988 */ /* 0x000fe80008000404 */
[----:B----4-:R0:W-:Y:S04]  /*28d30*/  STS.U16 [R4+UR4+0x2500], R60 ;  /* 0x0025003c04007988 */ /* 0x0101e80008000404 */
[----:B---3--:R1:W-:Y:S04]  /*28d40*/  STS.U16 [R4+UR4+0x2540], R2 ;  /* 0x0025400204007988 */ /* 0x0083e80008000404 */
[----:B0-----:R-:W3:Y:S04]  /*28d50*/  LDL.LU R60, [R1+0x1e40] ;  /* 0x001e4000013c7983 */ /* 0x001ee80000300800 */
[----:B------:R-:W4:Y:S04]  /*28d60*/  LDL.LU R5, [R1+0x108] ;  /* 0x0001080001057983 */ /* 0x000f280000300800 */
[----:B------:R-:W2:Y:S04]  /*28d70*/  LDL.LU R0, [R1+0x104] ;  /* 0x0001040001007983 */ /* 0x000ea80000300800 */
[----:B------:R-:W3:Y:S04]  /*28d80*/  LDL.LU R3, [R1+0x100] ;  /* 0x0001000001037983 */ /* 0x000ee80000300800 */
[----:B------:R-:W3:Y:S04]  /*28d90*/  LDL.LU R61, [R1+0xfc] ;  /* 0x0000fc00013d7983 */ /* 0x000ee80000300800 */
[----:B-1----:R-:W4:Y:S04]  /*28da0*/  LDL.LU R2, [R1+0x1e3c] ;  /* 0x001e3c0001027983 */ /* 0x002f280000300800 */
        /* <DEDUP_REMOVED lines=26> */
[----:B0-----:R-:W3:Y:S04]  /*28f50*/  LDL.LU R17, [R1+0xf8] ;  /* 0x0000f80001117983 */ /* 0x001ee80000300800 */
        /* <DEDUP_REMOVED lines=26> */
[----:B----4-:R0:W-:Y:S04]  /*29100*/  STS.U16 [R2+UR4+0x180], R5 ;  /* 0x0001800502007988 */ /* 0x0101e80008000404 */
[----:B--2---:R1:W-:Y:S04]  /*29110*/  STS.U16 [R2+UR4+0x1c0], R0 ;  /* 0x0001c00002007988 */ /* 0x0043e80008000404 */
[----:B---3--:R2:W-:Y:S04]  /*29120*/  STS.U16 [R2+UR4+0x380], R3 ;  /* 0x0003800302007988 */ /* 0x0085e80008000404 */
[----:B------:R3:W-:Y:S04]  /*29130*/  STS.U16 [R2+UR4+0x3c0], R61 ;  /* 0x0003c03d02007988 */ /* 0x0007e80008000404 */
[----:B0-----:R-:W4:Y:S04]  /*29140*/  LDL.LU R5, [R1+0x28] ;  /* 0x0000280001057983 */ /* 0x001f280000300800 */
[----:B-1----:R-:W4:Y:S04]  /*29150*/  LDL.LU R0, [R1+0x1c] ;  /* 0x00001c0001007983 */ /* 0x002f280000300800 */
[----:B--2---:R-:W2:Y:S04]  /*29160*/  LDL.LU R3, [R1+0x18] ;  /* 0x0000180001037983 */ /* 0x004ea80000300800 */
[----:B---3--:R-:W3:Y:S04]  /*29170*/  LDL.LU R61, [R1+0xc] ;  /* 0x00000c00013d7983 */ /* 0x008ee80000300800 */
        /* <DEDUP_REMOVED lines=27> */
[----:B----4-:R-:W-:Y:S04]  /*29330*/  STS.U16 [R2+UR4+0x1fc0], R5 ;  /* 0x001fc00502007988 */ /* 0x010fe80008000404 */
[----:B------:R-:W-:Y:S04]  /*29340*/  STS.U16 [R2+UR4+0x2180], R0 ;  /* 0x0021800002007988 */ /* 0x000fe80008000404 */
[----:B--2---:R-:W-:Y:S04]  /*29350*/  STS.U16 [R2+UR4+0x21c0], R3 ;  /* 0x0021c00302007988 */ /* 0x004fe80008000404 */
[----:B---3--:R-:W-:Y:S04]  /*29360*/  STS.U16 [R2+UR4+0x2380], R61 ;  /* 0x0023803d02007988 */ /* 0x008fe80008000404 */
[----:B------:R0:W-:Y:S04]  /*29370*/  STS.U16 [R2+UR4+0x23c0], R60 ;  /* 0x0023c03c02007988 */ /* 0x0001e80008000404 */
[----:B0-----:R-:W2:Y:S04]  /*29380*/  LDL.LU R60, [R1+0x1e38] ;  /* 0x001e3800013c7983 */ /* 0x001ea80000300800 */
[----:B------:R-:W-:Y:S04]  /*29390*/  STS.U16 [R2+UR4+0x2580], R59 ;  /* 0x0025803b02007988 */ /* 0x000fe80008000404 */
[----:B------:R0:W-:Y:S04]  /*293a0*/  STS.U16 [R2+UR4+0x25c0], R58 ;  /* 0x0025c03a02007988 */ /* 0x0001e80008000404 */
[----:B------:R-:W-:Y:S04]  /*293b0*/  STS.U16 [R2+UR4+0x2780], R55 ;  /* 0x0027803702007988 */ /* 0x000fe80008000404 */
[----:B------:R-:W-:Y:S04]  /*293c0*/  STS.U16 [R2+UR4+0x27c0], R54 ;  /* 0x0027c03602007988 */ /* 0x000fe80008000404 */
[----:B------:R-:W-:Y:S04]  /*293d0*/  STS.U16 [R2+UR4+0x2980], R51 ;  /* 0x0029803302007988 */ /* 0x000fe80008000404 */
[----:B------:R-:W-:Y:S04]  /*293e0*/  STS.U16 [R2+UR4+0x29c0], R50 ;  /* 0x0029c03202007988 */ /* 0x000fe80008000404 */
[----:B------:R-:W3:Y:S04]  /*293f0*/  LDL.LU.64 R56, [R1+0x920] ;  /* 0x0009200001387983 */ /* 0x000ee80000300a00 */
[----:B------:R-:W-:Y:S04]  /*29400*/  STS.U16 [R2+UR4+0x2b80], R47 ;  /* 0x002b802f02007988 */ /* 0x000fe80008000404 */
[----:B------:R-:W-:Y:S04]  /*29410*/  STS.U16 [R2+UR4+0x2bc0], R46 ;  /* 0x002bc02e02007988 */ /* 0x000fe80008000404 */
[----:B------:R-:W-:Y:S04]  /*29420*/  STS.U16 [R2+UR4+0x2d80], R43 ;  /* 0x002d802b02007988 */ /* 0x000fe80008000404 */
[----:B0-----:R-:W3:Y:S04]  /*29430*/  LDL.LU.64 R58, [R1+0x928] ;  /* 0x00092800013a7983 */ /* 0x001ee80000300a00 */
[----:B------:R0:W-:Y:S04]  /*29440*/  STS.U16 [R2+UR4+0x2dc0], R42 ;  /* 0x002dc02a02007988 */ /* 0x0001e80008000404 */
        /* <DEDUP_REMOVED lines=17> */
[----:B------:R1:W-:Y:S01]  /*29560*/  STS.U16 [R2+UR4+0x3fc0], R6 ;  /* 0x003fc00602007988 */ /* 0x0003e20008000404 */
[----:B------:R-:W-:Y:S06]  /*29570*/  BAR.SYNC.DEFER_BLOCKING 0x0 ;  /* 0x0000000000007b1d */ /* 0x000fec0000010000 */
[----:B------:R-:W4:Y:S01]  /*29580*/  S2R R0, SR_TID.X ;  /* 0x0000000000007919 */ /* 0x000f220000002100 */
[----:B------:R-:W1:Y:S01]  /*29590*/  S2R R3, SR_TID.X ;  /* 0x0000000000037919 */ /* 0x000e620000002100 */
[----:B------:R-:W3:Y:S04]  /*295a0*/  LDL.LU.64 R40, [R1+0x1b0] ;  /* 0x0001b00001287983 */ /* 0x000ee80000300a00 */
[----:B0-----:R-:W3:Y:S01]  /*295b0*/  LDL.LU.64 R42, [R1+0x1b8] ;  /* 0x0001b800012a7983 */ /* 0x001ee20000300a00 */
[C---:B----4-:R-:W-:Y:S01]  /*295c0*/  LOP3.LUT R61, R0.reuse, 0x7, RZ, 0xc0, !PT ;  /* 0x00000007003d7812 */ /* 0x050fe200078ec0ff */
[----:B-1----:R-:W-:-:S02]  /*295d0*/  IMAD.SHL.U32 R2, R0, 0x40, RZ ;  /* 0x0000004000027824 */ /* 0x002fc400078e00ff */
[----:B------:R-:W-:Y:S02]  /*295e0*/  IMAD.SHL.U32 R0, R0, 0x2, RZ ;  /* 0x0000000200007824 */ /* 0x000fe400078e00ff */
[----:B------:R-:W-:-:S05]  /*295f0*/  IMAD R61, R61, 0x90, RZ ;  /* 0x000000903d3d7824 */ /* 0x000fca00078e02ff */
[----:B------:R-:W-:Y:S02]  /*29600*/  LOP3.LUT R0, R61, 0x10, R0, 0x78, !PT ;  /* 0x000000103d007812 */ /* 0x000fe400078e7800 */
[C---:B------:R-:W-:Y:S02]  /*29610*/  LOP3.LUT R53, R3.reuse, 0x7, RZ, 0xc0, !PT ;  /* 0x0000000703357812 */ /* 0x040fe400078ec0ff */
[----:B------:R-:W-:Y:S01]  /*29620*/  LOP3.LUT R0, R0, 0x400, R2, 0xf8, !PT ;  /* 0x0000040000007812 */ /* 0x000fe200078ef802 */
[C---:B------:R-:W-:Y:S02]  /*29630*/  IMAD.SHL.U32 R61, R3.reuse, 0x40, RZ ;  /* 0x00000040033d7824 */ /* 0x040fe400078e00ff */
[----:B------:R-:W-:Y:S02]  /*29640*/  IMAD.SHL.U32 R2, R3, 0x2, RZ ;  /* 0x0000000203027824 */ /* 0x000fe400078e00ff */
[----:B------:R-:W-:Y:S01]  /*29650*/  IMAD R53, R53, 0x90, RZ ;  /* 0x0000009035357824 */ /* 0x000fe200078e02ff */
[----:B------:R0:W-:Y:S02]  /*29660*/  LDSM.16.MT88.4 R4, [R0+UR4+0x4000] ;  /* 0x004000040004783b */ /* 0x0001e40008004200 */
[----:B0-----:R-:W-:-:S02]  /*29670*/  IMAD.SHL.U32 R0, R3, 0x2, RZ ;  /* 0x0000000203007824 */ /* 0x001fc400078e00ff */
[----:B------:R-:W-:Y:S01]  /*29680*/  IMAD.SHL.U32 R3, R3, 0x2, RZ ;  /* 0x0000000203037824 */ /* 0x000fe200078e00ff */
[C---:B------:R-:W-:Y:S02]  /*29690*/  LOP3.LUT R2, R53.reuse, 0x10, R2, 0x78, !PT ;  /* 0x0000001035027812 */ /* 0x040fe400078e7802 */
[C---:B------:R-:W-:Y:S02]  /*296a0*/  LOP3.LUT R0, R53.reuse, 0x10, R0, 0x78, !PT ;  /* 0x0000001035007812 */ /* 0x040fe400078e7800 */
[----:B------:R-:W-:Y:S02]  /*296b0*/  LOP3.LUT R3, R53, 0x10, R3, 0x78, !PT ;  /* 0x0000001035037812 */ /* 0x000fe400078e7803 */
[----:B------:R-:W4:Y:S04]  /*296c0*/  LDL.LU.64 R52, [R1+0x190] ;  /* 0x0001900001347983 */ /* 0x000f280000300a00 */
[----:B------:R-:W4:Y:S04]  /*296d0*/  LDL.LU.64 R54, [R1+0x198] ;  /* 0x0001980001367983 */ /* 0x000f280000300a00 */
[----:B------:R-:W4:Y:S04]  /*296e0*/  LDL.LU.64 R48, [R1+0x170] ;  /* 0x0001700001307983 */ /* 0x000f280000300a00 */
[----:B------:R-:W4:Y:S04]  /*296f0*/  LDL.LU.64 R50, [R1+0x178] ;  /* 0x0001780001327983 */ /* 0x000f280000300a00 */
[----:B--2---:R-:W0:Y:S04]  /*29700*/  LDSM.16.M88.4 R44, [R60+UR4] ;  /* 0x000000043c2c783b */ /* 0x004e280008000200 */
[----:B------:R-:W1:Y:S04]  /*29710*/  LDSM.16.M88.4 R32, [R60+UR4+0x200] ;  /* 0x000200043c20783b */ /* 0x000e680008000200 */
[----:B------:R-:W2:Y:S04]  /*29720*/  LDSM.16.M88.4 R20, [R60+UR4+0x400] ;  /* 0x000400043c14783b */ /* 0x000ea80008000200 */
[----:B------:R-:W2:Y:S04]  /*29730*/  LDSM.16.M88.4 R28, [R60+UR4+0x600] ;  /* 0x000600043c1c783b */ /* 0x000ea80008000200 */
[----:B0-----:R-:W-:Y:S04]  /*29740*/  STL.64 [R1+0x158], R46 ;  /* 0x0001582e01007387 */ /* 0x001fe80000100a00 */
[----:B------:R-:W4:Y:S04]  /*29750*/  LDL.LU.64 R36, [R1+0x570] ;  /* 0x0005700001247983 */ /* 0x000f280000300a00 */
[----:B------:R-:W4:Y:S01]  /*29760*/  LDL.LU.64 R38, [R1+0x578] ;  /* 0x0005780001267983 */ /* 0x000f220000300a00 */
[----:B---3--:R-:W-:Y:S01]  /*29770*/  HMMA.16816.F32.BF16 R24, R4, R44, R56 ;  /* 0x0000002c0418723c */ /* 0x008fe20000041838 */
[----:B------:R-:W-:-:S04]  /*29780*/  LOP3.LUT R2, R2, 0x400, R61, 0xf8, !PT ;  /* 0x0000040002027812 */ /* 0x000fc800078ef83d */
[----:B------:R-:W-:-:S05]  /*29790*/  LOP3.LUT R2, R2, 0x40, RZ, 0x3c, !PT ;  /* 0x0000004002027812 */ /* 0x000fca00078e3cff */
[----:B------:R0:W4:Y:S01]  /*297a0*/  LDSM.16.MT88.4 R12, [R2+UR4+0x4000] ;  /* 0x00400004020c783b */ /* 0x0001220008004200 */
[----:B------:R-:W-:-:S12]  /*297b0*/  LOP3.LUT R3, R3, 0x400, R61, 0xf8, !PT ;  /* 0x0000040003037812 */ /* 0x000fd800078ef83d */
[----:B------:R3:W-:Y:S04]  /*297c0*/  STL.64 [R1+0x920], R24 ;  /* 0x0009201801007387 */ /* 0x0007e80000100a00 */
[----:B------:R1:W-:Y:S01]  /*297d0*/  STL [R1+0x928], R26 ;  /* 0x0009281a01007387 */ /* 0x0003e20000100800 */
[----:B0-----:R-:W-:-:S03]  /*297e0*/  IMAD.MOV.U32 R2, RZ, RZ, R27 ;  /* 0x000000ffff027224 */ /* 0x001fc600078e001b */
[----:B---3--:R-:W3:Y:S04]  /*297f0*/  LDL.LU.64 R24, [R1+0x1a0] ;  /* 0x0001a00001187983 */ /* 0x008ee80000300a00 */
[----:B-1----:R-:W3:Y:S01]  /*29800*/  LDL.LU.64 R26, [R1+0x1a8] ;  /* 0x0001a800011a7983 */ /* 0x002ee20000300a00 */
[----:B------:R-:W-:Y:S02]  /*29810*/  LOP3.LUT R0, R0, 0x400, R61, 0xf8, !PT ;  /* 0x0000040000007812 */ /* 0x000fe400078ef83d */
[----:B------:R-:W-:Y:S02]  /*29820*/  LOP3.LUT R3, R3, 0x20, RZ, 0x3c, !PT ;  /* 0x0000002003037812 */ /* 0x000fe400078e3cff */
[----:B------:R-:W-:-:S03]  /*29830*/  LOP3.LUT R0, R0, 0x60, RZ, 0x3c, !PT ;  /* 0x0000006000007812 */ /* 0x000fc600078e3cff */
[----:B------:R-:W0:Y:S04]  /*29840*/  LDSM.16.MT88.4 R8, [R3+UR4+0x4000] ;  /* 0x004000040308783b */ /* 0x000e280008004200 */
[----:B------:R-:W1:Y:S04]  /*29850*/  LDSM.16.MT88.4 R16, [R0+UR4+0x4000] ;  /* 0x004000040010783b */ /* 0x000e680008004200 */
[----:B------:R-:W-:Y:S04]  /*29860*/  STL.64 [R1+0x148], R34 ;  /* 0x0001482201007387 */ /* 0x000fe80000100a00 */
[----:B--2---:R-:W-:Y:S04]  /*29870*/  STL.64 [R1+0x130], R20 ;  /* 0x0001301401007387 */ /* 0x004fe80000100a00 */
[----:B------:R-:W-:Y:S04]  /*29880*/  STL.64 [R1+0x138], R22 ;  /* 0x0001381601007387 */ /* 0x000fe80000100a00 */
[----:B------:R-:W-:Y:S04]  /*29890*/  STL [R1+0x1b40], R2 ;  /* 0x001b400201007387 */ /* 0x000fe80000100800 */
[----:B------:R-:W-:Y:S04]  /*298a0*/  STL.64 [R1+0x120], R28 ;  /* 0x0001201c01007387 */ /* 0x000fe80000100a00 */
[----:B------:R-:W-:Y:S01]  /*298b0*/  STL.64 [R1+0x128], R30 ;  /* 0x0001281e01007387 */ /* 0x000fe20000100a00 */
[-C--:B----4-:R-:W-:Y:S06]  /*298c0*/  HMMA.16816.F32.BF16 R52, R12, R44.reuse, R52 ;  /* 0x0000002c0c34723c */ /* 0x090fec0000041834 */
[-C--:B0-----:R-:W-:Y:S06]  /*298d0*/  HMMA.16816.F32.BF16 R56, R8, R44.reuse, R40 ;  /* 0x0000002c0838723c */ /* 0x081fec0000041828 */
[----:B-1----:R-:W-:Y:S01]  /*298e0*/  HMMA.16816.F32.BF16 R44, R16, R44, R48 ;  /* 0x0000002c102c723c */ /* 0x002fe20000041830 */
[----:B------:R-:W2:Y:S04]  /*298f0*/  LDL.LU.64 R40, [R1+0x180] ;  /* 0x0001800001287983 */ /* 0x000ea80000300a00 */
[----:B------:R-:W2:Y:S04]  /*29900*/  LDL.LU.64 R42, [R1+0x188] ;  /* 0x00018800012a7983 */ /* 0x000ea80000300a00 */
[----:B------:R-:W-:Y:S08]  /*29910*/  LDSM.16.M88.4 R48, [R60+UR4+0x3a00] ;  /* 0x003a00043c30783b */ /* 0x000ff00008000200 */
[----:B------:R-:W-:Y:S04]  /*29920*/  STL.64 [R1+0x910], R56 ;  /* 0x0009103801007387 */ /* 0x000fe80000100a00 */
[----:B------:R-:W-:Y:S04]  /*29930*/  STL.64 [R1+0x918], R58 ;  /* 0x0009183a01007387 */ /* 0x000fe80000100a00 */
[----:B------:R-:W-:Y:S04]  /*29940*/  STL.64 [R1+0x930], R52 ;  /* 0x0009303401007387 */ /* 0x000fe80000100a00 */
[----:B------:R-:W-:Y:S04]  /*29950*/  STL.64 [R1+0x938], R54 ;  /* 0x0009383601007387 */ /* 0x000fe80000100a00 */
[----:B------:R-:W-:Y:S04]  /*29960*/  STL.64 [R1+0x950], R44 ;  /* 0x0009502c01007387 */ /* 0x000fe80000100a00 */
[----:B------:R-:W-:Y:S04]  /*29970*/  STL.64 [R1+0x958], R46 ;  /* 0x0009582e01007387 */ /* 0x000fe80000100a00 */
[----:B------:R-:W-:Y:S04]  /*29980*/  LDSM.16.M88.4 R52, [R60+UR4+0x3c00] ;  /* 0x003c00043c34783b */ /* 0x000fe80008000200 */
[----:B------:R-:W-:Y:S01]  /*29990*/  LDSM.16.M88.4 R56, [R60+UR4+0x3e00] ;  /* 0x003e00043c38783b */ /* 0x000fe20008000200 */
[----:B------:R-:W-:-:S15]  /*299a0*/  HMMA.16816.F32.BF16 R36, R4, R32, R36 ;  /* 0x000000200424723c */ /* 0x000fde0000041824 */
[----:B------:R-:W-:-:S08]  /*299b0*/  NOP ;  /* 0x0000000000007918 */ /* 0x000fd00000000000 */
[----:B------:R0:W-:Y:S01]  /*299c0*/  STL [R1+0x570], R36 ;  /* 0x0005702401007387 */ /* 0x0001e20000100800 */
[----:B------:R-:W-:Y:S02]  /*299d0*/  IMAD.MOV.U32 R61, RZ, RZ, R37 ;  /* 0x000000ffff3d7224 */ /* 0x000fe400078e0025 */
[----:B------:R-:W-:Y:S02]  /*299e0*/  IMAD.MOV.U32 R3, RZ, RZ, R38 ;  /* 0x000000ffff037224 */ /* 0x000fe400078e0026 */
[----:B------:R-:W-:Y:S01]  /*299f0*/  IMAD.MOV.U32 R0, RZ, RZ, R39 ;  /* 0x000000ffff007224 */ /* 0x000fe200078e0027 */
[----:B0-----:R-:W4:Y:S04]  /*29a00*/  LDL.LU.64 R36, [R1+0x160] ;  /* 0x0001600001247983 */ /* 0x001f280000300a00 */
[----:B------:R-:W4:Y:S04]  /*29a10*/  LDL.LU.64 R38, [R1+0x168] ;  /* 0x0001680001267983 */ /* 0x000f280000300a00 */
[----:B------:R-:W-:Y:S04]  /*29a20*/  STL [R1+0x1b58], R0 ;  /* 0x001b580001007387 */ /* 0x000fe80000100800 */
[----:B------:R-:W-:Y:S04]  /*29a30*/  STL [R1+0x1b54], R3 ;  /* 0x001b540301007387 */ /* 0x000fe80000100800 */
[----:B------:R-:W-:Y:S01]  /*29a40*/  STL [R1+0x1b50], R61 ;  /* 0x001b503d01007387 */ /* 0x000fe20000100800 */
[----:B---3--:R-:W-:Y:S03]  /*29a50*/  HMMA.16816.F32.BF16 R44, R8, R32, R24 ;  /* 0x00000020082c723c */ /* 0x008fe60000041818 */
[----:B------:R-:W3:Y:S04]  /*29a60*/  LDL.LU.64 R24, [R1+0x9c0] ;  /* 0x0009c00001187983 */ /* 0x000ee80000300a00 */
[----:B------:R-:W3:-:S15]  /*29a70*/  LDL.LU.64 R26, [R1+0x9c8] ;  /* 0x0009c800011a7983 */ /* 0x000ede0000300a00 */
[----:B------:R-:W-:-:S01]  /*29a80*/  NOP ;  /* 0x0000000000007918 */ /* 0x000fc20000000000 */
[----:B------:R-:W-:Y:S04]  /*29a90*/  STL.64 [R1+0x5b0], R44 ;  /* 0x0005b02c01007387 */ /* 0x000fe80000100a00 */
[----:B------:R-:W-:Y:S04]  /*29aa0*/  STL.64 [R1+0x5b8], R46 ;  /* 0x0005b82e01007387 */ /* 0x000fe80000100a00 */
[----:B------:R-:W-:Y:S04]  /*29ab0*/  STL.64 [R1+0x1db0], R10 ;  /* 0x001db00a01007387 */ /* 0x000fe80000100a00 */
[----:B------:R2:W-:Y:S04]  /*29ac0*/  STL.64 [R1+0x1da8], R8 ;  /* 0x001da80801007387 */ /* 0x0005e80000100a00 */
[----:B------:R-:W-:Y:S01]  /*29ad0*/  STL [R1+0x1c94], R12 ;  /* 0x001c940c01007387 */ /* 0x000fe20000100800 */
[----:B--2---:R-:W-:Y:S06]  /*29ae0*/  HMMA.16816.F32.BF16 R8, R12, R32, R40 ;  /* 0x000000200c08723c */ /* 0x004fec0000041828 */
[----:B------:R-:W-:-:S15]  /*29af0*/  STL [R1+0x1c90], R13 ;  /* 0x001c900d01007387 */ /* 0x000fde0000100800 */
[----:B------:R-:W-:-:S02]  /*29b00*/  NOP ;  /* 0x0000000000007918 */ /* 0x000fc40000000000 */
[----:B------:R-:W-:Y:S04]  /*29b10*/  STL.64 [R1+0x900], R8 ;  /* 0x0009000801007387 */ /* 0x000fe80000100a00 */
[----:B------:R4:W-:Y:S04]  /*29b20*/  STL.64 [R1+0x908], R10 ;  /* 0x0009080a01007387 */ /* 0x0009e80000100a00 */
[----:B------:R-:W-:Y:S04]  /*29b30*/  STL [R1+0x1c8c], R14 ;  /* 0x001c8c0e01007387 */ /* 0x000fe80000100800 */
[----:B------:R-:W-:Y:S04]  /*29b40*/  STL [R1+0x1c88], R15 ;  /* 0x001c880f01007387 */ /* 0x000fe80000100800 */
[----:B------:R-:W-:Y:S04]  /*29b50*/  STL.64 [R1+0x1b80], R18 ;  /* 0x001b801201007387 */ /* 0x000fe80000100a00 */
[----:B------:R-:W-:Y:S04]  /*29b60*/  STL.64 [R1+0x1b78], R16 ;  /* 0x001b781001007387 */ /* 0x000fe80000100a00 */
[----:B------:R-:W0:Y:S01]  /*29b70*/  LDSM.16.M88.4 R12, [R60+UR4+0xa00] ;  /* 0x000a00043c0c783b */ /* 0x000e220008000200 */
[----:B----4-:R-:W-:Y:S01]  /*29b80*/  HMMA.16816.F32.BF16 R8, R16, R32, R36 ;  /* 0x000000201008723c */ /* 0x010fe20000041824 */
[----:B0-----:R-:W-:-:S02]  /*29b90*/  IMAD.MOV.U32 R41, RZ, RZ, R12 ;  /* 0x000000ffff297224 */ /* 0x001fc400078e000c */
[----:B------:R-:W-:Y:S01]  /*29ba0*/  IMAD.MOV.U32 R40, RZ, RZ, R13 ;  /* 0x000000ffff287224 */ /* 0x000fe200078e000d */
[----:B------:R-:W-:-:S15]  /*29bb0*/  LDSM.16.M88.4 R32, [R60+UR4+0x3200] ;  /* 0x003200043c20783b */ /* 0x000fde0008000200 */
[----:B------:R-:W-:-:S04]  /*29bc0*/  NOP ;  /* 0x0000000000007918 */ /* 0x000fc80000000000 */
[----:B------:R-:W-:Y:S04]  /*29bd0*/  STL.64 [R1+0x940], R8 ;  /* 0x0009400801007387 */ /* 0x000fe80000100a00 */
[----:B------:R-:W-:Y:S04]  /*29be0*/  STL.64 [R1+0x948], R10 ;  /* 0x0009480a01007387 */ /* 0x000fe80000100a00 */
[----:B------:R-:W0:Y:S04]  /*29bf0*/  LDSM.16.M88.4 R8, [R60+UR4+0x800] ;  /* 0x000800043c08783b */ /* 0x000e280008000200 */
[----:B0-----:R0:W-:Y:S01]  /*29c00*/  STL.64 [R1+0x110], R8 ;  /* 0x0001100801007387 */ /* 0x0011e20000100a00 */
[----:B------:R-:W-:-:S03]  /*29c10*/  IMAD.MOV.U32 R43, RZ, RZ, R8 ;  /* 0x000000ffff2b7224 */ /* 0x000fc600078e0008 */
[----:B------:R1:W-:Y:S01]  /*29c20*/  STL.64 [R1+0x118], R10 ;  /* 0x0001180a01007387 */ /* 0x0003e20000100a00 */
[----:B------:R-:W-:-:S03]  /*29c30*/  IMAD.MOV.U32 R42, RZ, RZ, R9 ;  /* 0x000000ffff2a7224 */ /* 0x000fc600078e0009 */
[----:B0-----:R-:W2:Y:S04]  /*29c40*/  LDL.LU.64 R8, [R1+0x9b0] ;  /* 0x0009b00001087983 */ /* 0x001ea80000300a00 */
[----:B-1----:R-:W2:Y:S04]  /*29c50*/  LDL.LU.64 R10, [R1+0x9b8] ;  /* 0x0009b800010a7983 */ /* 0x002ea80000300a00 */
[----:B------:R-:W-:Y:S04]  /*29c60*/  STL.64 [R1+0x100], R12 ;  /* 0x0001000c01007387 */ /* 0x000fe80000100a00 */
[----:B------:R-:W-:Y:S04]  /*29c70*/  STL.64 [R1+0x108], R14 ;  /* 0x0001080e01007387 */ /* 0x000fe80000100a00 */
[----:B------:R-:W0:Y:S01]  /*29c80*/  LDSM.16.M88.4 R12, [R60+UR4+0xc00] ;  /* 0x000c00043c0c783b */ /* 0x000e220008000200 */
[----:B---3--:R-:W-:-:S15]  /*29c90*/  HMMA.16816.F32.BF16 R16, R4, R20, R24 ;  /* 0x000000140410723c */ /* 0x008fde0000041818 */
[----:B------:R-:W-:-:S08]  /*29ca0*/  NOP ;  /* 0x0000000000007918 */ /* 0x000fd00000000000 */
[----:B------:R-:W-:Y:S04]  /*29cb0*/  STL.64 [R1+0x190], R16 ;  /* 0x0001901001007387 */ /* 0x000fe80000100a00 */
[----:B------:R-:W-:Y:S04]  /*29cc0*/  STL.64 [R1+0x198], R18 ;  /* 0x0001981201007387 */ /* 0x000fe80000100a00 */
[----:B------:R-:W-:Y:S04]  /*29cd0*/  LDSM.16.M88.4 R16, [R60+UR4+0x1200] ;  /* 0x001200043c10783b */ /* 0x000fe80008000200 */
[----:B0-----:R-:W-:Y:S01]  /*29ce0*/  STL.64 [R1+0xf0], R12 ;  /* 0x0000f00c01007387 */ /* 0x001fe20000100a00 */
[----:B------:R-:W-:-:S03]  /*29cf0*/  IMAD.MOV.U32 R45, RZ, RZ, R12 ;  /* 0x000000ffff2d7224 */ /* 0x000fc600078e000c */
[----:B------:R-:W-:Y:S01]  /*29d00*/  STL.64 [R1+0xf8], R14 ;  /* 0x0000f80e01007387 */ /* 0x000fe20000100a00 */
[----:B------:R-:W-:-:S03]  /*29d10*/  IMAD.MOV.U32 R44, RZ, RZ, R13 ;  /* 0x000000ffff2c7224 */ /* 0x000fc600078e000d */
[----:B------:R-:W0:Y:S04]  /*29d20*/  LDSM.16.M88.4 R12, [R60+UR4+0xe00] ;  /* 0x000e00043c0c783b */ /* 0x000e280008000200 */
        /* <DEDUP_REMOVED lines=10> */
[----:B------:R-:W-:Y:S04]  /*29dd0*/  STL.64 [R1+0xc0], R16 ;  /* 0x0000c01001007387 */ /* 0x000fe80000100a00 */
[----:B------:R-:W-:Y:S04]  /*29de0*/  STL.64 [R1+0xc8], R18 ;  /* 0x0000c81201007387 */ /* 0x000fe80000100a00 */
[----:B------:R-:W-:Y:S04]  /*29df0*/  LDSM.16.M88.4 R16, [R60+UR4+0x1a00] ;  /* 0x001a00043c10783b */ /* 0x000fe80008000200 */
[----:B0-----:R-:W-:Y:S01]  /*29e00*/  STL.64 [R1+0xb0], R12 ;  /* 0x0000b00c01007387 */ /* 0x001fe20000100a00 */
[----:B------:R-:W-:-:S03]  /*29e10*/  IMAD.MOV.U32 R37, RZ, RZ, R12 ;  /* 0x000000ffff257224 */ /* 0x000fc600078e000c */
[----:B------:R2:W-:Y:S01]  /*29e20*/  STL.64 [R1+0xb8], R14 ;  /* 0x0000b80e01007387 */ /* 0x0005e20000100a00 */
[----:B------:R-:W-:Y:S02]  /*29e30*/  IMAD.MOV.U32 R36, RZ, RZ, R13 ;  /* 0x000000ffff247224 */ /* 0x000fe400078e000d */
[----:B--2---:R-:W-:Y:S01]  /*29e40*/  HMMA.16816.F32.BF16 R12, R4, R28, R8 ;  /* 0x0000001c040c723c */ /* 0x004fe20000041808 */
[----:B------:R-:W0:Y:S04]  /*29e50*/  LDSM.16.M88.4 R8, [R60+UR4+0x1600] ;  /* 0x001600043c08783b */ /* 0x000e280008000200 */
[----:B------:R-:W-:-:S15]  /*29e60*/  LDSM.16.M88.4 R28, [R60+UR4+0x2600] ;  /* 0x002600043c1c783b */ /* 0x000fde0008000200 */
[----:B------:R-:W-:-:S03]  /*29e70*/  NOP ;  /* 0x0000000000007918 */ /* 0x000fc60000000000 */
        /* <DEDUP_REMOVED lines=15> */
[----:B------:R-:W1:Y:S04]  /*29f70*/  LDSM.16.M88.4 R16, [R60+UR4+0x2000] ;  /* 0x002000043c10783b */ /* 0x000e680008000200 */
[----:B0-----:R-:W-:Y:S01]  /*29f80*/  STL.64 [R1+0x60], R8 ;  /* 0x0000600801007387 */ /* 0x001fe20000100a00 */
[----:B------:R-:W-:-:S03]  /*29f90*/  IMAD.MOV.U32 R2, RZ, RZ, R8 ;  /* 0x000000ffff027224 */ /* 0x000fc600078e0008 */
[----:B------:R-:W-:Y:S01]  /*29fa0*/  STL.64 [R1+0x68], R10 ;  /* 0x0000680a01007387 */ /* 0x000fe20000100a00 */
[----:B------:R-:W-:-:S03]  /*29fb0*/  IMAD.MOV.U32 R0, RZ, RZ, R9 ;  /* 0x000000ffff007224 */ /* 0x000fc600078e0009 */
[----:B------:R-:W0:Y:S04]  /*29fc0*/  LDSM.16.M88.4 R8, [R60+UR4+0x2200] ;  /* 0x002200043c08783b */ /* 0x000e280008000200 */
[----:B------:R-:W-:Y:S04]  /*29fd0*/  STL.64 [R1+0x70], R12 ;  /* 0x0000700c01007387 */ /* 0x000fe80000100a00 */
[----:B-1----:R-:W-:Y:S04]  /*29fe0*/  STL.64 [R1+0x50], R16 ;  /* 0x0000501001007387 */ /* 0x002fe80000100a00 */
[----:B------:R-:W-:Y:S04]  /*29ff0*/  STL.64 [R1+0x58], R18 ;  /* 0x0000581201007387 */ /* 0x000fe80000100a00 */
[----:B------:R-:W-:Y:S04]  /*2a000*/  STL.64 [R1+0x78], R14 ;  /* 0x0000780e01007387 */ /* 0x000fe80000100a00 */
[----:B------:R-:W-:Y:S04]  /*2a010*/  LDSM.16.M88.4 R16, [R60+UR4+0x2a00] ;  /* 0x002a00043c10783b */ /* 0x000fe80008000200 */
[----:B0-----:R-:W-:Y:S04]  /*2a020*/  STL.64 [R1+0x40], R8 ;  /* 0x0000400801007387 */ /* 0x001fe80000100a00 */
[----:B------:R-:W-:Y:S04]  /*2a030*/  STL.64 [R1+0x48], R10 ;  /* 0x0000480a01007387 */ /* 0x000fe80000100a00 */
[----:B------:R-:W-:Y:S04]  /*2a040*/  STL.64 [R1+0x1e10], R12 ;  /* 0x001e100c01007387 */ /* 0x000fe80000100a00 */
[----:B------:R-:W0:Y:S04]  /*2a050*/  LDSM.16.M88.4 R8, [R60+UR4+0x2400] ;  /* 0x002400043c08783b */ /* 0x000e280008000200 */
[----:B------:R-:W1:Y:S04]  /*2a060*/  LDSM.16.M88.4 R12, [R60+UR4+0x2800] ;  /* 0x002800043c0c783b */ /* 0x000e680008000200 */
[----:B------:R-:W-:Y:S04]  /*2a070*/  STL.64 [R1+0x20], R28 ;  /* 0x0000201c01007387 */ /* 0x000fe80000100a00 */
[----:B------:R-:W-:Y:S04]  /*2a080*/  STL.64 [R1+0x28], R30 ;  /* 0x0000281e01007387 */ /* 0x000fe80000100a00 */
[----:B------:R-:W-:Y:S04]  /*2a090*/  LDSM.16.M88.4 R28, [R60+UR4+0x3000] ;  /* 0x003000043c1c783b */ /* 0x000fe80008000200 */
[----:B0-----:R-:W-:Y:S04]  /*2a0a0*/  STL.64 [R1+0x30], R8 ;  /* 0x0000300801007387 */ /* 0x001fe80000100a00 */
[----:B-1----:R-:W-:Y:S04]  /*2a0b0*/  STL.64 [R1+0x10], R12 ;  /* 0x0000100c01007387 */ /* 0x002fe80000100a00 */
[----:B------:R-:W-:Y:S04]  /*2a0c0*/  STL.64 [R1+0x18], R14 ;  /* 0x0000180e01007387 */ /* 0x000fe80000100a00 */
[----:B------:R-:W-:Y:S04]  /*2a0d0*/  STL.64 [R1+0x38], R10 ;  /* 0x0000380a01007387 */ /* 0x000fe80000100a00 */
[----:B------:R0:W-:Y:S02]  /*2a0e0*/  STL.64 [R1+0x1df8], R8 ;  /* 0x001df80801007387 */ /* 0x0001e40000100a00 */
[----:B0-----:R-:W-:-:S02]  /*2a0f0*/  IMAD.MOV.U32 R8, RZ, RZ, R21 ;  /* 0x000000ffff087224 */ /* 0x001fc400078e0015 */
[----:B------:R-:W-:Y:S02]  /*2a100*/  IMAD.MOV.U32 R9, RZ, RZ, R20 ;  /* 0x000000ffff097224 */ /* 0x000fe400078e0014 */
[----:B------:R-:W0:Y:S04]  /*2a110*/  LDSM.16.M88.4 R20, [R60+UR4+0x2c00] ;  /* 0x002c00043c14783b */ /* 0x000e280008000200 */
[----:B------:R-:W-:Y:S04]  /*2a120*/  STL.64 [R1+0x1e30], R8 ;  /* 0x001e300801007387 */ /* 0x000fe80000100a00 */
[----:B0-----:R-:W-:Y:S04]  /*2a130*/  STL [R1+0x19fc], R22 ;  /* 0x0019fc1601007387 */ /* 0x001fe80000100800 */
[----:B------:R-:W-:Y:S04]  /*2a140*/  STL [R1+0x19f8], R23 ;  /* 0x0019f81701007387 */ /* 0x000fe80000100800 */
[----:B------:R0:W-:Y:S02]  /*2a150*/  STL.64 [R1+0x1e18], R20 ;  /* 0x001e181401007387 */ /* 0x0001e40000100a00 */
[----:B0-----:R-:W-:-:S02]  /*2a160*/  IMAD.MOV.U32 R20, RZ, RZ, R25 ;  /* 0x000000ffff147224 */ /* 0x001fc400078e0019 */
[----:B------:R-:W-:Y:S02]  /*2a170*/  IMAD.MOV.U32 R21, RZ, RZ, R24 ;  /* 0x000000ffff157224 */ /* 0x000fe400078e0018 */
[----:B------:R-:W0:Y:S04]  /*2a180*/  LDSM.16.M88.4 R24, [R60+UR4+0x2e00] ;  /* 0x002e00043c18783b */ /* 0x000e280008000200 */
[----:B------:R-:W-:Y:S04]  /*2a190*/  STL.64 [R1+0x8], R18 ;  /* 0x0000081201007387 */ /* 0x000fe80000100a00 */
[----:B------:R-:W-:Y:S04]  /*2a1a0*/  STL.64 [R1+0x1e28], R16 ;  /* 0x001e281001007387 */ /* 0x000fe80000100a00 */
[----:B0-----:R-:W-:Y:S04]  /*2a1b0*/  STL [R1+0x19f4], R26 ;  /* 0x0019f41a01007387 */ /* 0x001fe80000100800 */
[----:B------:R-:W-:Y:S04]  /*2a1c0*/  STL [R1+0x19f0], R27 ;  /* 0x0019f01b01007387 */ /* 0x000fe80000100800 */
[----:B------:R0:W-:Y:S04]  /*2a1d0*/  STL.64 [R1+0x1e20], R24 ;  /* 0x001e201801007387 */ /* 0x0001e80000100a00 */
[----:B------:R-:W-:Y:S04]  /*2a1e0*/  STL [R1+0x197c], R30 ;  /* 0x00197c1e01007387 */ /* 0x000fe80000100800 */
[----:B------:R-:W-:Y:S04]  /*2a1f0*/  STL [R1+0x1978], R31 ;  /* 0x0019781f01007387 */ /* 0x000fe80000100800 */
[----:B------:R1:W-:Y:S04]  /*2a200*/  STL.64 [R1+0x1db8], R28 ;  /* 0x001db81c01007387 */ /* 0x0003e80000100a00 */
[----:B------:R-:W-:Y:S04]  /*2a210*/  STL [R1+0x196c], R34 ;  /* 0x00196c2201007387 */ /* 0x000fe80000100800 */
[----:B------:R-:W-:Y:S04]  /*2a220*/  STL [R1+0x1968], R35 ;  /* 0x0019682301007387 */ /* 0x000fe80000100800 */
[----:B------:R2:W-:Y:S04]  /*2a230*/  STL.64 [R1+0x1dc0], R32 ;  /* 0x001dc02001007387 */ /* 0x0005e80000100a00 */
[----:B0-----:R-:W3:Y:S04]  /*2a240*/  LDL.LU.64 R24, [R1+0x9a0] ;  /* 0x0009a00001187983 */ /* 0x001ee80000300a00 */
[----:B------:R-:W3:Y:S04]  /*2a250*/  LDL.LU.64 R26, [R1+0x9a8] ;  /* 0x0009a800011a7983 */ /* 0x000ee80000300a00 */
[----:B------:R-:W4:Y:S04]  /*2a260*/  LDL.LU.64 R8, [R1+0x350] ;  /* 0x0003500001087983 */ /* 0x000f280000300a00 */
[----:B------:R-:W4:Y:S01]  /*2a270*/  LDL.LU.64 R10, [R1+0x358] ;  /* 0x00035800010a7983 */ /* 0x000f220000300a00 */
[----:B------:R-:W-:-:S02]  /*2a280*/  IMAD.MOV.U32 R15, RZ, RZ, R39 ;  /* 0x000000ffff0f7224 */ /* 0x000fc400078e0027 */
[----:B------:R-:W-:Y:S02]  /*2a290*/  IMAD.MOV.U32 R14, RZ, RZ, R38 ;  /* 0x000000ffff0e7224 */ /* 0x000fe400078e0026 */
[----:B------:R-:W-:Y:S02]  /*2a2a0*/  IMAD.MOV.U32 R12, RZ, RZ, R37 ;  /* 0x000000ffff0c7224 */ /* 0x000fe400078e0025 */
[----:B------:R-:W-:Y:S02]  /*2a2b0*/  IMAD.MOV.U32 R13, RZ, RZ, R36 ;  /* 0x000000ffff0d7224 */ /* 0x000fe400078e0024 */
[----:B------:R-:W-:Y:S01]  /*2a2c0*/  IMAD.MOV.U32 R16, RZ, RZ, R43 ;  /* 0x000000ffff107224 */ /* 0x000fe200078e002b */
[----:B------:R-:W0:Y:S01]  /*2a2d0*/  LDSM.16.M88.4 R36, [R60+UR4+0x3400] ;  /* 0x003400043c24783b */ /* 0x000e220008000200 */
[----:B------:R-:W-:Y:S02]  /*2a2e0*/  IMAD.MOV.U32 R17, RZ, RZ, R42 ;  /* 0x000000ffff117224 */ /* 0x000fe400078e002a */
[----:B-1----:R-:W-:-:S02]  /*2a2f0*/  IMAD.MOV.U32 R28, RZ, RZ, R41 ;  /* 0x000000ffff1c7224 */ /* 0x002fc400078e0029 */
[----:B------:R-:W-:Y:S02]  /*2a300*/  IMAD.MOV.U32 R29, RZ, RZ, R40 ;  /* 0x000000ffff1d7224 */ /* 0x000fe400078e0028 */
[----:B------:R-:W1:Y:S01]  /*2a310*/  LDSM.16.M88.4 R40, [R60+UR4+0x3600] ;  /* 0x003600043c28783b */ /* 0x000e620008000200 */
[----:B--2---:R-:W-:Y:S02]  /*2a320*/  IMAD.MOV.U32 R32, RZ, RZ, R45 ;  /* 0x000000ffff207224 */ /* 0x004fe400078e002d */
[----:B------:R-:W-:Y:S02]  /*2a330*/  IMAD.MOV.U32 R33, RZ, RZ, R44 ;  /* 0x000000ffff217224 */ /* 0x000fe400078e002c */
[----:B------:R-:W2:Y:S04]  /*2a340*/  LDSM.16.M88.4 R44, [R60+UR4+0x3800] ;  /* 0x003800043c2c783b */ /* 0x000ea80008000200 */
[----:B0-----:R-:W-:Y:S04]  /*2a350*/  STL [R1+0x1a24], R38 ;  /* 0x001a242601007387 */ /* 0x001fe80000100800 */
[----:B------:R-:W-:Y:S04]  /*2a360*/  STL [R1+0x1a20], R39 ;  /* 0x001a202701007387 */ /* 0x000fe80000100800 */
[----:B-1----:R-:W-:Y:S04]  /*2a370*/  STL [R1+0x1954], R42 ;  /* 0x0019542a01007387 */ /* 0x002fe80000100800 */
[----:B------:R-:W-:Y:S04]  /*2a380*/  STL [R1+0x1950], R43 ;  /* 0x0019502b01007387 */ /* 0x000fe80000100800 */
[----:B------:R-:W-:Y:S04]  /*2a390*/  STL.64 [R1+0x1dc8], R40 ;  /* 0x001dc82801007387 */ /* 0x000fe80000100a00 */
[----:B--2---:R-:W-:Y:S04]  /*2a3a0*/  STL [R1+0x19e4], R46 ;  /* 0x0019e42e01007387 */ /* 0x004fe80000100800 */
[----:B------:R-:W-:Y:S04]  /*2a3b0*/  STL [R1+0x19e0], R47 ;  /* 0x0019e02f01007387 */ /* 0x000fe80000100800 */
[----:B------:R-:W-:Y:S04]  /*2a3c0*/  STL [R1+0x1b8c], R50 ;  /* 0x001b8c3201007387 */ /* 0x000fe80000100800 */
[----:B------:R-:W-:Y:S04]  /*2a3d0*/  STL [R1+0x1b88], R51 ;  /* 0x001b883301007387 */ /* 0x000fe80000100800 */
[----:B------:R0:W-:Y:S04]  /*2a3e0*/  STL.64 [R1+0x1dd0], R48 ;  /* 0x001dd03001007387 */ /* 0x0001e80000100a00 */
[----:B------:R-:W-:Y:S04]  /*2a3f0*/  STL [R1+0x1a14], R54 ;  /* 0x001a143601007387 */ /* 0x000fe80000100800 */
[----:B------:R-:W-:Y:S04]  /*2a400*/  STL [R1+0x1a10], R55 ;  /* 0x001a103701007387 */ /* 0x000fe80000100800 */
[----:B------:R-:W-:Y:S04]  /*2a410*/  STL [R1+0x1d88], R58 ;  /* 0x001d883a01007387 */ /* 0x000fe80000100800 */
[----:B------:R-:W-:Y:S04]  /*2a420*/  STL [R1+0x1c98], R59 ;  /* 0x001c983b01007387 */ /* 0x000fe80000100800 */
[----:B------:R-:W-:Y:S04]  /*2a430*/  STL.64 [R1+0x1e08], R56 ;  /* 0x001e083801007387 */ /* 0x000fe80000100a00 */
[----:B------:R-:W-:Y:S04]  /*2a440*/  STL [R1+0x1408], R60 ;  /* 0x0014083c01007387 */ /* 0x000fe80000100800 */
[----:B0-----:R-:W2:Y:S04]  /*2a450*/  LDL.LU.64 R48, [R1+0x330] ;  /* 0x0003300001307983 */ /* 0x001ea80000300a00 */
[----:B------:R-:W2:Y:S01]  /*2a460*/  LDL.LU.64 R50, [R1+0x338] ;  /* 0x0003380001327983 */ /* 0x000ea20000300a00 */
[C---:B---3--:R-:W-:Y:S06]  /*2a470*/  HMMA.16816.F32.BF16 R16, R4.reuse, R16, R24 ;  /* 0x000000100410723c */ /* 0x048fec0000041818 */
[----:B----4-:R-:W-:-:S15]  /*2a480*/  HMMA.16816.F32.BF16 R28, R4, R28, R8 ;  /* 0x0000001c041c723c */ /* 0x010fde0000041808 */
[----:B------:R-:W-:-:S02]  /*2a490*/  NOP ;  /* 0x0000000000007918 */ /* 0x000fc40000000000 */
[----:B------:R0:W-:Y:S04]  /*2a4a0*/  STL.64 [R1+0x170], R16 ;  /* 0x0001701001007387 */ /* 0x0001e80000100a00 */
[----:B------:R1:W-:Y:S03]  /*2a4b0*/  STL.64 [R1+0x178], R18 ;  /* 0x0001781201007387 */ /* 0x0003e60000100a00 */
[----:B------:R-:W-:Y:S02]  /*2a4c0*/  IMAD.MOV.U32 R38, RZ, RZ, R29 ;  /* 0x000000ffff267224 */ /* 0x000fe400078e001d */
[----:B------:R-:W-:Y:S01]  /*2a4d0*/  IMAD.MOV.U32 R39, RZ, RZ, R30 ;  /* 0x000000ffff277224 */ /* 0x000fe200078e001e */
[----:B0-----:R-:W3:Y:S04]  /*2a4e0*/  LDL.LU.64 R16, [R1+0x310] ;  /* 0x0003100001107983 */ /* 0x001ee80000300a00 */
[----:B-1----:R-:W3:Y:S04]  /*2a4f0*/  LDL.LU.64 R18, [R1+0x318] ;  /* 0x0003180001127983 */ /* 0x002ee80000300a00 */
[----:B------:R-:W4:Y:S04]  /*2a500*/  LDL.LU.64 R24, [R1+0xc0] ;  /* 0x0000c00001187983 */ /* 0x000f280000300a00 */
[----:B------:R-:W4:Y:S04]  /*2a510*/  LDL.64 R40, [R1+0x80] ;  /* 0x0000800001287983 */ /* 0x000f280000100a00 */
[----:B------:R-:W4:Y:S04]  /*2a520*/  LDL.LU.64 R8, [R1+0x1e30] ;  /* 0x001e300001087983 */ /* 0x000f280000300a00 */
[----:B------:R0:W-:Y:S04]  /*2a530*/  STL [R1+0x350], R28 ;  /* 0x0003501c01007387 */ /* 0x0001e80000100800 */
[----:B------:R1:W-:Y:S04]  /*2a540*/  STL [R1+0x35c], R31 ;  /* 0x00035c1f01007387 */ /* 0x0003e80000100800 */
[----:B0-----:R-:W4:Y:S04]  /*2a550*/  LDL.LU.64 R28, [R1+0x300] ;  /* 0x00030000011c7983 */ /* 0x001f280000300a00 */
[----:B-1----:R-:W4:Y:S04]  /*2a560*/  LDL.LU.64 R30, [R1+0x308] ;  /* 0x00030800011e7983 */ /* 0x002f280000300a00 */
[----:B------:R-:W-:Y:S01]  /*2a570*/  STL.64 [R1+0x1de0], R38 ;  /* 0x001de02601007387 */ /* 0x000fe20000100a00 */
[----:B--2---:R-:W-:Y:S03]  /*2a580*/  HMMA.16816.F32.BF16 R32, R4, R32, R48 ;  /* 0x000000200420723c */ /* 0x004fe60000041830 */
[----:B------:R-:W-:-:S15]  /*2a590*/  STL.64 [R1+0x1dd8], R36 ;  /* 0x001dd82401007387 */ /* 0x000fde0000100a00 */
[----:B------:R-:W-:-:S05]  /*2a5a0*/  NOP ;  /* 0x0000000000007918 */ /* 0x000fca0000000000 */
[----:B------:R-:W-:Y:S04]  /*2a5b0*/  STL.64 [R1+0x330], R32 ;  /* 0x0003302001007387 */ /* 0x000fe80000100a00 */
[----:B------:R-:W-:Y:S01]  /*2a5c0*/  STL.64 [R1+0x338], R34 ;  /* 0x0003382201007387 */ /* 0x000fe20000100a00 */
[C---:B---3--:R-:W-:Y:S06]  /*2a5d0*/  HMMA.16816.F32.BF16 R16, R4.reuse, R20, R16 ;  /* 0x000000140410723c */ /* 0x048fec0000041810 */
[----:B----4-:R-:W-:-:S15]  /*2a5e0*/  HMMA.16816.F32.BF16 R28, R4, R8, R28 ;  /* 0x00000008041c723c */ /* 0x010fde000004181c */
[----:B------:R-:W-:-:S02]  /*2a5f0*/  NOP ;  /* 0x0000000000007918 */ /* 0x000fc40000000000 */
[----:B------:R0:W-:Y:S01]  /*2a600*/  STL.64 [R1+0x310], R16 ;  /* 0x0003101001007387 */ /* 0x0001e20000100a00 */
[----:B------:R-:W-:Y:S02]  /*2a610*/  IMAD.MOV.U32 R54, RZ, RZ, R18 ;  /* 0x000000ffff367224 */ /* 0x000fe400078e0012 */
[----:B------:R-:W-:Y:S01]  /*2a620*/  IMAD.MOV.U32 R55, RZ, RZ, R19 ;  /* 0x000000ffff377224 */ /* 0x000fe200078e0013 */
[----:B0-----:R-:W2:Y:S04]  /*2a630*/  LDL.LU.64 R16, [R1+0x2f0] ;  /* 0x0002f00001107983 */ /* 0x001ea80000300a00 */
[----:B------:R-:W2:Y:S04]  /*2a640*/  LDL.LU.64 R18, [R1+0x2f8] ;  /* 0x0002f80001127983 */ /* 0x000ea80000300a00 */
[----:B------:R-:W3:Y:S04]  /*2a650*/  LDL.LU.64 R20, [R1+0x2e0] ;  /* 0x0002e00001147983 */ /* 0x000ee80000300a00 */
[----:B------:R-:W3:Y:S04]  /*2a660*/  LDL.LU.64 R22, [R1+0x2e8] ;  /* 0x0002e80001167983 */ /* 0x000ee80000300a00 */
[----:B------:R-:W-:Y:S04]  /*2a670*/  STL.64 [R1+0x1df0], R54 ;  /* 0x001df03601007387 */ /* 0x000fe80000100a00 */
[----:B------:R0:W-:Y:S04]  /*2a680*/  STL.64 [R1+0x1de8], R52 ;  /* 0x001de83401007387 */ /* 0x0001e80000100a00 */
[----:B------:R-:W-:Y:S04]  /*2a690*/  STL.64 [R1+0x300], R28 ;  /* 0x0003001c01007387 */ /* 0x000fe80000100a00 */
[----:B------:R-:W-:Y:S04]  /*2a6a0*/  STL.64 [R1+0x308], R30 ;  /* 0x0003081e01007387 */ /* 0x000fe80000100a00 */
[----:B0-----:R-:W4:Y:S04]  /*2a6b0*/  LDL.LU.64 R52, [R1+0x2c0] ;  /* 0x0002c00001347983 */ /* 0x001f280000300a00 */
[----:B------:R-:W4:Y:S04]  /*2a6c0*/  LDL.LU.64 R54, [R1+0x2c8] ;  /* 0x0002c80001367983 */ /* 0x000f280000300a00 */
[----:B------:R-:W4:Y:S04]  /*2a6d0*/  LDL.LU.64 R32, [R1+0x2b0] ;  /* 0x0002b00001207983 */ /* 0x000f280000300a00 */
[----:B------:R-:W4:Y:S04]  /*2a6e0*/  LDL.LU.64 R34, [R1+0x2b8] ;  /* 0x0002b80001227983 */ /* 0x000f280000300a00 */
[----:B------:R-:W2:Y:S01]  /*2a6f0*/  LDL.64 R48, [R1+0x50] ;  /* 0x0000500001307983 */ /* 0x000ea20000100a00 */
[----:B------:R-:W-:-:S02]  /*2a700*/  IMAD.MOV.U32 R56, RZ, RZ, R14 ;  /* 0x000000ffff387224 */ /* 0x000fc400078e000e */
[----:B------:R-:W-:Y:S01]  /*2a710*/  IMAD.MOV.U32 R57, RZ, RZ, R15 ;  /* 0x000000ffff397224 */ /* 0x000fe200078e000f */
[----:B--2---:R0:W-:Y:S04]  /*2a720*/  STL.64 [R1+0x1e00], R48 ;  /* 0x001e003001007387 */ /* 0x0041e80000100a00 */
[----:B0-----:R-:W2:Y:S04]  /*2a730*/  LDL.LU.64 R48, [R1+0x2d0] ;  /* 0x0002d00001307983 */ /* 0x001ea80000300a00 */
[----:B------:R-:W2:Y:S01]  /*2a740*/  LDL.LU.64 R50, [R1+0x2d8] ;  /* 0x0002d80001327983 */ /* 0x000ea20000300a00 */
[C---:B------:R-:W-:Y:S06]  /*2a750*/  HMMA.16816.F32.BF16 R16, R4.reuse, R24, R16 ;  /* 0x000000180410723c */ /* 0x040fec0000041810 */
[----:B---3--:R-:W-:Y:S01]  /*2a760*/  HMMA.16816.F32.BF16 R12, R4, R12, R20 ;  /* 0x0000000c040c723c */ /* 0x008fe20000041814 */
[----:B------:R-:W3:Y:S01]  /*2a770*/  LDL.64 R28, [R1+0x40] ;  /* 0x00004000011c7983 */ /* 0x000ee20000100a00 */
[----:B------:R-:W-:-:S02]  /*2a780*/  IMAD.MOV.U32 R37, RZ, RZ, R3 ;  /* 0x000000ffff257224 */ /* 0x000fc400078e0003 */
[----:B------:R-:W-:Y:S02]  /*2a790*/  IMAD.MOV.U32 R3, RZ, RZ, R25 ;  /* 0x000000ffff037224 */ /* 0x000fe400078e0019 */
[----:B------:R-:W-:Y:S01]  /*2a7a0*/  IMAD.MOV.U32 R36, RZ, RZ, R61 ;  /* 0x000000ffff247224 */ /* 0x000fe200078e003d */
[----:B----4-:R-:W-:Y:S10]  /*2a7b0*/  HMMA.16816.F32.BF16 R32, R4, R40, R32 ;  /* 0x000000280420723c */ /* 0x010ff40000041820 */
[----:B------:R0:W-:Y:S04]  /*2a7c0*/  STL.64 [R1+0x2f0], R16 ;  /* 0x0002f01001007387 */ /* 0x0001e80000100a00 */
[----:B------:R1:W-:Y:S04]  /*2a7d0*/  STL.64 [R1+0x2f8], R18 ;  /* 0x0002f81201007387 */ /* 0x0003e80000100a00 */
[----:B0-----:R-:W4:Y:S01]  /*2a7e0*/  LDL.LU.64 R16, [R1+0x1e28] ;  /* 0x001e280001107983 */ /* 0x001f220000300a00 */
[----:B-1----:R-:W-:-:S03]  /*2a7f0*/  IMAD.MOV.U32 R18, RZ, RZ, R24 ;  /* 0x000000ffff127224 */ /* 0x002fc600078e0018 */
[----:B------:R-:W4:Y:S04]  /*2a800*/  LDL.LU.64 R24, [R1+0x1e20] ;  /* 0x001e200001187983 */ /* 0x000f280000300a00 */
[----:B------:R-:W4:Y:S04]  /*2a810*/  LDL.LU.64 R20, [R1+0x1e18] ;  /* 0x001e180001147983 */ /* 0x000f280000300a00 */
[----:B------:R0:W-:Y:S01]  /*2a820*/  STL.64 [R1+0x2e0], R12 ;  /* 0x0002e00c01007387 */ /* 0x0001e20000100a00 */
[C---:B------:R-:W-:Y:S03]  /*2a830*/  HMMA.16816.F32.BF16 R36, R4.reuse, R36, R52 ;  /* 0x000000240424723c */ /* 0x040fe60000041834 */
[----:B0-----:R-:W3:Y:S03]  /*2a840*/  LDL.LU.64 R12, [R1+0x1e10] ;  /* 0x001e1000010c7983 */ /* 0x001ee60000300a00 */
[----:B--2---:R-:W-:-:S15]  /*2a850*/  HMMA.16816.F32.BF16 R48, R4, R56, R48 ;  /* 0x000000380430723c */ /* 0x004fde0000041830 */
[----:B------:R-:W-:-:S08]  /*2a860*/  NOP ;  /* 0x0000000000007918 */ /* 0x000fd00000000000 */
[----:B------:R0:W-:Y:S04]  /*2a870*/  STL [R1+0x2d0], R48 ;  /* 0x0002d03001007387 */ /* 0x0001e80000100800 */
[----:B------:R1:W-:Y:S04]  /*2a880*/  STL [R1+0x2dc], R51 ;  /* 0x0002dc3301007387 */ /* 0x0003e80000100800 */
[----:B------:R-:W3:Y:S04]  /*2a890*/  LDL.LU.64 R56, [R1+0x2a0] ;  /* 0x0002a00001387983 */ /* 0x000ee80000300a00 */
[----:B------:R-:W3:Y:S01]  /*2a8a0*/  LDL.LU.64 R58, [R1+0x2a8] ;  /* 0x0002a800013a7983 */ /* 0x000ee20000300a00 */
[----:B------:R-:W-:-:S02]  /*2a8b0*/  IMAD.MOV.U32 R46, RZ, RZ, R49 ;  /* 0x000000ffff2e7224 */ /* 0x000fc400078e0031 */
[----:B------:R-:W-:-:S03]  /*2a8c0*/  IMAD.MOV.U32 R47, RZ, RZ, R50 ;  /* 0x000000ffff2f7224 */ /* 0x000fc600078e0032 */
[----:B------:R-:W-:Y:S04]  /*2a8d0*/  STL [R1+0x19ec], R46 ;  /* 0x0019ec2e01007387 */ /* 0x000fe80000100800 */
[----:B------:R-:W-:Y:S04]  /*2a8e0*/  STL [R1+0x19e8], R47 ;  /* 0x0019e82f01007387 */ /* 0x000fe80000100800 */
[----:B------:R-:W-:Y:S04]  /*2a8f0*/  STL.64 [R1+0x2c0], R36 ;  /* 0x0002c02401007387 */ /* 0x000fe80000100a00 */
[----:B------:R-:W-:Y:S04]  /*2a900*/  STL.64 [R1+0x2c8], R38 ;  /* 0x0002c82601007387 */ /* 0x000fe80000100a00 */
[----:B------:R2:W-:Y:S04]  /*2a910*/  STL.64 [R1+0x2b0], R32 ;  /* 0x0002b02001007387 */ /* 0x0005e80000100a00 */
[----:B0-----:R-:W4:Y:S04]  /*2a920*/  LDL.LU.64 R48, [R1+0x290] ;  /* 0x0002900001307983 */ /* 0x001f280000300a00 */
[----:B-1----:R-:W4:Y:S01]  /*2a930*/  LDL.LU.64 R50, [R1+0x298] ;  /* 0x0002980001327983 */ /* 0x002f220000300a00 */
[----:B------:R-:W-:-:S02]  /*2a940*/  IMAD.MOV.U32 R9, RZ, RZ, R0 ;  /* 0x000000ffff097224 */ /* 0x000fc400078e0000 */
[----:B------:R-:W-:Y:S02]  /*2a950*/  IMAD.MOV.U32 R8, RZ, RZ, R2 ;  /* 0x000000ffff087224 */ /* 0x000fe400078e0002 */
[----:B------:R-:W-:Y:S01]  /*2a960*/  IMAD.MOV.U32 R0, RZ, RZ, R41 ;  /* 0x000000ffff007224 */ /* 0x000fe200078e0029 */
[----:B------:R-:W4:Y:S01]  /*2a970*/  LDL.LU.64 R52, [R1+0x280] ;  /* 0x0002800001347983 */ /* 0x000f220000300a00 */
[----:B------:R-:W-:-:S03]  /*2a980*/  IMAD.MOV.U32 R2, RZ, RZ, R40 ;  /* 0x000000ffff027224 */ /* 0x000fc600078e0028 */
[----:B------:R-:W4:Y:S01]  /*2a990*/  LDL.LU.64 R54, [R1+0x288] ;  /* 0x0002880001367983 */ /* 0x000f220000300a00 */
[----:B------:R-:W-:Y:S02]  /*2a9a0*/  IMAD.MOV.U32 R26, RZ, RZ, R34 ;  /* 0x000000ffff1a7224 */ /* 0x000fe400078e0022 */
[----:B------:R-:W-:Y:S01]  /*2a9b0*/  IMAD.MOV.U32 R27, RZ, RZ, R35 ;  /* 0x000000ffff1b7224 */ /* 0x000fe200078e0023 */
[----:B--2---:R-:W2:Y:S04]  /*2a9c0*/  LDL.LU.64 R32, [R1+0x270] ;  /* 0x0002700001207983 */ /* 0x004ea80000300a00 */
[----:B------:R-:W2:Y:S04]  /*2a9d0*/  LDL.LU.64 R34, [R1+0x278] ;  /* 0x0002780001227983 */ /* 0x000ea80000300a00 */
[----:B------:R-:W2:Y:S04]  /*2a9e0*/  LDL.64 R36, [R1+0x20] ;  /* 0x0000200001247983 */ /* 0x000ea80000100a00 */
[----:B------:R-:W2:Y:S04]  /*2a9f0*/  LDL.64 R40, [R1+0x10] ;  /* 0x0000100001287983 */ /* 0x000ea80000100a00 */
[----:B------:R-:W-:Y:S04]  /*2aa00*/  STL [R1+0x1d90], R0 ;  /* 0x001d900001007387 */ /* 0x000fe80000100800 */
[----:B------:R-:W-:Y:S01]  /*2aa10*/  STL [R1+0x1d8c], R2 ;  /* 0x001d8c0201007387 */ /* 0x000fe20000100800 */
[C---:B---3--:R-:W-:Y:S06]  /*2aa20*/  HMMA.16816.F32.BF16 R56, R4.reuse, R12, R56 ;  /* 0x0000000c0438723c */ /* 0x048fec0000041838 */
[----:B----4-:R-:W-:-:S15]  /*2aa30*/  HMMA.16816.F32.BF16 R8, R4, R8, R48 ;  /* 0x000000080408723c */ /* 0x010fde0000041830 */
[----:B------:R-:W-:-:S02]  /*2aa40*/  NOP ;  /* 0x0000000000007918 */ /* 0x000fc40000000000 */
[----:B------:R0:W-:Y:S04]  /*2aa50*/  STL.64 [R1+0x2a0], R56 ;  /* 0x0002a03801007387 */ /* 0x0001e80000100a00 */
[----:B------:R1:W-:Y:S04]  /*2aa60*/  STL.64 [R1+0x2a8], R58 ;  /* 0x0002a83a01007387 */ /* 0x0003e80000100a00 */
[----:B0-----:R-:W3:Y:S01]  /*2aa70*/  LDL.LU.64 R56, [R1+0x1e08] ;  /* 0x001e080001387983 */ /* 0x001ee20000300a00 */
[----:B-1----:R-:W-:-:S05]  /*2aa80*/  IMAD.MOV.U32 R59, RZ, RZ, R12 ;  /* 0x000000ffff3b7224 */ /* 0x002fca00078e000c */
[----:B------:R-:W-:Y:S04]  /*2aa90*/  STL [R1+0x1d94], R59 ;  /* 0x001d943b01007387 */ /* 0x000fe80000100800 */
[----:B------:R-:W4:Y:S01]  /*2aaa0*/  LDL.LU.64 R48, [R1+0x1e00] ;  /* 0x001e000001307983 */ /* 0x000f220000300a00 */
[----:B--2---:R-:W-:Y:S01]  /*2aab0*/  HMMA.16816.F32.BF16 R32, R4, R28, R32 ;  /* 0x0000001c0420723c */ /* 0x004fe20000041820 */
[----:B------:R-:W-:Y:S02]  /*2aac0*/  IMAD.MOV.U32 R46, RZ, RZ, R8 ;  /* 0x000000ffff2e7224 */ /* 0x000fe400078e0008 */
[----:B------:R-:W-:Y:S01]  /*2aad0*/  STL.64 [R1+0x298], R10 ;  /* 0x0002980a01007387 */ /* 0x000fe20000100a00 */
[----:B------:R-:W-:-:S03]  /*2aae0*/  IMAD.MOV.U32 R47, RZ, RZ, R9 ;  /* 0x000000ffff2f7224 */ /* 0x000fc600078e0009 */
[----:B------:R-:W2:Y:S01]  /*2aaf0*/  LDL.LU.64 R8, [R1+0x1df8] ;  /* 0x001df80001087983 */ /* 0x000ea20000300a00 */
[----:B------:R-:W-:Y:S02]  /*2ab00*/  IMAD.MOV.U32 R22, RZ, RZ, R14 ;  /* 0x000000ffff167224 */ /* 0x000fe400078e000e */
[----:B------:R-:W-:Y:S02]  /*2ab10*/  IMAD.MOV.U32 R14, RZ, RZ, R13 ;  /* 0x000000ffff0e7224 */ /* 0x000fe400078e000d */
[----:B------:R-:W-:Y:S02]  /*2ab20*/  IMAD.MOV.U32 R23, RZ, RZ, R15 ;  /* 0x000000ffff177224 */ /* 0x000fe400078e000f */
[----:B------:R-:W-:Y:S02]  /*2ab30*/  IMAD.MOV.U32 R15, RZ, RZ, R29 ;  /* 0x000000ffff0f7224 */ /* 0x000fe400078e001d */
[----:B------:R-:W-:Y:S01]  /*2ab40*/  IMAD.MOV.U32 R61, RZ, RZ, R28 ;  /* 0x000000ffff3d7224 */ /* 0x000fe200078e001c */
[----:B----4-:R-:W-:Y:S06]  /*2ab50*/  HMMA.16816.F32.BF16 R52, R4, R48, R52 ;  /* 0x000000300434723c */ /* 0x010fec0000041834 */
[----:B------:R-:W-:-:S02]  /*2ab60*/  IMAD.MOV.U32 R13, RZ, RZ, R48 ;  /* 0x000000ffff0d7224 */ /* 0x000fc400078e0030 */
[----:B------:R-:W-:-:S15]  /*2ab70*/  IMAD.MOV.U32 R12, RZ, RZ, R49 ;  /* 0x000000ffff0c7224 */ /* 0x000fde00078e0031 */
[----:B------:R0:W-:Y:S04]  /*2ab80*/  STL.64 [R1+0x280], R52 ;  /* 0x0002803401007387 */ /* 0x0001e80000100a00 */
[----:B------:R1:W-:Y:S04]  /*2ab90*/  STL.64 [R1+0x288], R54 ;  /* 0x0002883601007387 */ /* 0x0003e80000100a00 */
[----:B------:R4:W-:Y:S04]  /*2aba0*/  STL.64 [R1+0x270], R32 ;  /* 0x0002702001007387 */ /* 0x0009e80000100a00 */
[----:B------:R3:W-:Y:S04]  /*2abb0*/  STL.64 [R1+0x278], R34 ;  /* 0x0002782201007387 */ /* 0x0007e80000100a00 */
[----:B0-----:R-:W2:Y:S04]  /*2abc0*/  LDL.LU.64 R52, [R1+0x250] ;  /* 0x0002500001347983 */ /* 0x001ea80000300a00 */
[----:B-1----:R-:W2:Y:S04]  /*2abd0*/  LDL.LU.64 R54, [R1+0x258] ;  /* 0x0002580001367983 */ /* 0x002ea80000300a00 */
[----:B------:R-:W2:Y:S04]  /*2abe0*/  LDL.LU.64 R48, [R1+0x240] ;  /* 0x0002400001307983 */ /* 0x000ea80000300a00 */
[----:B------:R-:W2:Y:S04]  /*2abf0*/  LDL.LU.64 R50, [R1+0x248] ;  /* 0x0002480001327983 */ /* 0x000ea80000300a00 */
[----:B----4-:R-:W4:Y:S04]  /*2ac00*/  LDL.LU.64 R32, [R1+0x230] ;  /* 0x0002300001207983 */ /* 0x010f280000300a00 */
[----:B---3--:R-:W4:Y:S04]  /*2ac10*/  LDL.LU.64 R34, [R1+0x238] ;  /* 0x0002380001227983 */ /* 0x008f280000300a00 */
[----:B------:R-:W3:Y:S04]  /*2ac20*/  LDL.LU.64 R28, [R1+0x220] ;  /* 0x00022000011c7983 */ /* 0x000ee80000300a00 */
[----:B------:R-:W3:Y:S04]  /*2ac30*/  LDL.LU.64 R30, [R1+0x228] ;  /* 0x00022800011e7983 */ /* 0x000ee80000300a00 */
[----:B------:R-:W-:Y:S04]  /*2ac40*/  STL.64 [R1+0x1da0], R14 ;  /* 0x001da00e01007387 */ /* 0x000fe80000100a00 */
[----:B------:R0:W-:Y:S04]  /*2ac50*/  STL.64 [R1+0x1d98], R12 ;  /* 0x001d980c01007387 */ /* 0x0001e80000100a00 */
[----:B0-----:R-:W3:Y:S04]  /*2ac60*/  LDL.LU.64 R12, [R1+0x260] ;  /* 0x00026000010c7983 */ /* 0x001ee80000300a00 */
[----:B------:R-:W3:Y:S01]  /*2ac70*/  LDL.LU.64 R14, [R1+0x268] ;  /* 0x00026800010e7983 */ /* 0x000ee20000300a00 */
[----:B--2---:R-:W-:-:S02]  /*2ac80*/  IMAD.MOV.U32 R2, RZ, RZ, R8 ;  /* 0x000000ffff027224 */ /* 0x004fc400078e0008 */
[----:B------:R-:W-:Y:S02]  /*2ac90*/  IMAD.MOV.U32 R58, RZ, RZ, R9 ;  /* 0x000000ffff3a7224 */ /* 0x000fe400078e0009 */
[----:B------:R-:W-:Y:S02]  /*2aca0*/  IMAD.MOV.U32 R59, RZ, RZ, R36 ;  /* 0x000000ffff3b7224 */ /* 0x000fe400078e0024 */
[----:B------:R-:W-:Y:S02]  /*2acb0*/  IMAD.MOV.U32 R0, RZ, RZ, R37 ;  /* 0x000000ffff007224 */ /* 0x000fe400078e0025 */
[----:B------:R-:W-:Y:S01]  /*2acc0*/  IMAD.MOV.U32 R60, RZ, RZ, R40 ;  /* 0x000000ffff3c7224 */ /* 0x000fe200078e0028 */
[C---:B------:R-:W-:Y:S06]  /*2acd0*/  HMMA.16816.F32.BF16 R52, R4.reuse, R36, R52 ;  /* 0x000000240434723c */ /* 0x040fec0000041834 */
[C---:B------:R-:W-:Y:S06]  /*2ace0*/  HMMA.16816.F32.BF16 R48, R4.reuse, R40, R48 ;  /* 0x000000280430723c */ /* 0x040fec0000041830 */
[C---:B----4-:R-:W-:Y:S06]  /*2acf0*/  HMMA.16816.F32.BF16 R32, R4.reuse, R16, R32 ;  /* 0x000000100420723c */ /* 0x050fec0000041820 */
[C---:B---3--:R-:W-:Y:S06]  /*2ad00*/  HMMA.16816.F32.BF16 R12, R4.reuse, R8, R12 ;  /* 0x00000008040c723c */ /* 0x048fec000004180c */
[----:B------:R-:W-:-:S15]  /*2ad10*/  HMMA.16816.F32.BF16 R28, R4, R20, R28 ;  /* 0x00000014041c723c */ /* 0x000fde000004181c */
[----:B------:R-:W-:-:S02]  /*2ad20*/  NOP ;  /* 0x0000000000007918 */ /* 0x000fc40000000000 */
[----:B------:R0:W-:Y:S04]  /*2ad30*/  STL.64 [R1+0x260], R12 ;  /* 0x0002600c01007387 */ /* 0x0001e80000100a00 */
[----:B------:R1:W-:Y:S04]  /*2ad40*/  STL.64 [R1+0x268], R14 ;  /* 0x0002680e01007387 */ /* 0x0003e80000100a00 */
[----:B0-----:R-:W2:Y:S04]  /*2ad50*/  LDL.LU.64 R12, [R1+0x200] ;  /* 0x00020000010c7983 */ /* 0x001ea80000300a00 */
[----:B-1----:R-:W2:Y:S04]  /*2ad60*/  LDL.LU.64 R14, [R1+0x208] ;  /* 0x00020800010e7983 */ /* 0x002ea80000300a00 */
[----:B------:R-:W3:Y:S04]  /*2ad70*/  LDL.LU.64 R8, [R1+0x1f0] ;  /* 0x0001f00001087983 */ /* 0x000ee80000300a00 */
[----:B------:R-:W3:Y:S04]  /*2ad80*/  LDL.LU.64 R10, [R1+0x1f8] ;  /* 0x0001f800010a7983 */ /* 0x000ee80000300a00 */
[----:B------:R-:W-:Y:S04]  /*2ad90*/  STL.64 [R1+0x250], R52 ;  /* 0x0002503401007387 */ /* 0x000fe80000100a00 */
[----:B------:R0:W-:Y:S04]  /*2ada0*/  STL.64 [R1+0x258], R54 ;  /* 0x0002583601007387 */ /* 0x0001e80000100a00 */
[----:B0-----:R-:W4:Y:S04]  /*2adb0*/  LDL.LU.64 R54, [R1+0x1df0] ;  /* 0x001df00001367983 */ /* 0x001f280000300a00 */
[----:B------:R-:W4:Y:S04]  /*2adc0*/  LDL.LU.64 R52, [R1+0x1de8] ;  /* 0x001de80001347983 */ /* 0x000f280000300a00 */
[----:B------:R-:W4:Y:S04]  /*2add0*/  LDL.LU.64 R38, [R1+0x1de0] ;  /* 0x001de00001267983 */ /* 0x000f280000300a00 */
[----:B------:R-:W4:Y:S04]  /*2ade0*/  LDL.LU.64 R36, [R1+0x1dd8] ;  /* 0x001dd80001247983 */ /* 0x000f280000300a00 */
[----:B------:R0:W-:Y:S04]  /*2adf0*/  STL.64 [R1+0x240], R48 ;  /* 0x0002403001007387 */ /* 0x0001e80000100a00 */
[----:B------:R1:W-:Y:S04]  /*2ae00*/  STL.64 [R1+0x248], R50 ;  /* 0x0002483201007387 */ /* 0x0003e80000100a00 */
[----:B0-----:R-:W4:Y:S01]  /*2ae10*/  LDL.LU.64 R48, [R1+0x1dd0] ;  /* 0x001dd00001307983 */ /* 0x001f220000300a00 */
[----:B-1----:R-:W-:-:S03]  /*2ae20*/  IMAD.MOV.U32 R51, RZ, RZ, R41 ;  /* 0x000000ffff337224 */ /* 0x002fc600078e0029 */
[----:B------:R-:W4:Y:S04]  /*2ae30*/  LDL.LU.64 R40, [R1+0x1dc8] ;  /* 0x001dc80001287983 */ /* 0x000f280000300a00 */
[----:B------:R0:W-:Y:S04]  /*2ae40*/  STL.64 [R1+0x230], R32 ;  /* 0x0002302001007387 */ /* 0x0001e80000100a00 */
[----:B------:R-:W-:Y:S04]  /*2ae50*/  STL.64 [R1+0x238], R34 ;  /* 0x0002382201007387 */ /* 0x000fe80000100a00 */
[----:B0-----:R-:W3:Y:S04]  /*2ae60*/  LDL.LU.64 R32, [R1+0x1dc0] ;  /* 0x001dc00001207983 */ /* 0x001ee80000300a00 */
[----:B------:R0:W-:Y:S04]  /*2ae70*/  STL.64 [R1+0x220], R28 ;  /* 0x0002201c01007387 */ /* 0x0001e80000100a00 */
[----:B------:R-:W-:Y:S04]  /*2ae80*/  STL.64 [R1+0x228], R30 ;  /* 0x0002281e01007387 */ /* 0x000fe80000100a00 */
[----:B0-----:R-:W2:Y:S04]  /*2ae90*/  LDL.LU.64 R28, [R1+0x1db8] ;  /* 0x001db800011c7983 */ /* 0x001ea80000300a00 */
[----:B------:R-:W-:Y:S04]  /*2aea0*/  STL.64 [R1+0x1cd8], R22 ;  /* 0x001cd81601007387 */ /* 0x000fe80000100a00 */
[----:B------:R0:W-:Y:S04]  /*2aeb0*/  STL.64 [R1+0x1cd0], R20 ;  /* 0x001cd01401007387 */ /* 0x0001e80000100a00 */
[----:B0-----:R-:W4:Y:S04]  /*2aec0*/  LDL.LU.64 R20, [R1+0x210] ;  /* 0x0002100001147983 */ /* 0x001f280000300a00 */
[----:B------:R-:W4:Y:S04]  /*2aed0*/  LDL.LU.64 R22, [R1+0x218] ;  /* 0x0002180001167983 */ /* 0x000f280000300a00 */
[----:B------:R-:W-:Y:S04]  /*2aee0*/  STL.64 [R1+0x1ce8], R26 ;  /* 0x001ce81a01007387 */ /* 0x000fe80000100a00 */
[----:B------:R0:W-:Y:S01]  /*2aef0*/  STL.64 [R1+0x1ce0], R24 ;  /* 0x001ce01801007387 */ /* 0x0001e20000100a00 */
[C---:B---3--:R-:W-:Y:S06]  /*2af00*/  HMMA.16816.F32.BF16 R8, R4.reuse, R32, R8 ;  /* 0x000000200408723c */ /* 0x048fec0000041808 */
[C---:B--2---:R-:W-:Y:S06]  /*2af10*/  HMMA.16816.F32.BF16 R12, R4.reuse, R28, R12 ;  /* 0x0000001c040c723c */ /* 0x044fec000004180c */
[----:B----4-:R-:W-:-:S12]  /*2af20*/  HMMA.16816.F32.BF16 R20, R4, R24, R20 ;  /* 0x000000180414723c */ /* 0x010fd80000041814 */
[----:B------:R-:W-:Y:S02]  /*2af30*/  IMAD.MOV.U32 R30, RZ, RZ, R10 ;  /* 0x000000ffff1e7224 */ /* 0x000fe400078e000a */
[----:B------:R-:W-:-:S09]  /*2af40*/  IMAD.MOV.U32 R31, RZ, RZ, R11 ;  /* 0x000000ffff1f7224 */ /* 0x000fd200078e000b */
[----:B------:R-:W-:Y:S04]  /*2af50*/  STL.64 [R1+0x210], R20 ;  /* 0x0002101401007387 */ /* 0x000fe80000100a00 */
[----:B------:R-:W-:Y:S04]  /*2af60*/  STL.64 [R1+0x218], R22 ;  /* 0x0002181601007387 */ /* 0x000fe80000100a00 */
[----:B0-----:R-:W2:Y:S04]  /*2af70*/  LDL.LU.64 R24, [R1+0x1e0] ;  /* 0x0001e00001187983 */ /* 0x001ea80000300a00 */
[----:B------:R-:W2:Y:S04]  /*2af80*/  LDL.LU.64 R26, [R1+0x1e8] ;  /* 0x0001e800011a7983 */ /* 0x000ea80000300a00 */
[----:B------:R-:W-:Y:S04]  /*2af90*/  STL.64 [R1+0x200], R12 ;  /* 0x0002000c01007387 */ /* 0x000fe80000100a00 */
[----:B------:R-:W-:Y:S04]  /*2afa0*/  STL.64 [R1+0x208], R14 ;  /* 0x0002080e01007387 */ /* 0x000fe80000100a00 */
[----:B------:R0:W-:Y:S04]  /*2afb0*/  STL.64 [R1+0x1f0], R8 ;  /* 0x0001f00801007387 */ /* 0x0001e80000100a00 */
[----:B0-----:R-:W3:Y:S04]  /*2afc0*/  LDL.LU.64 R8, [R1+0x1c0] ;  /* 0x0001c00001087983 */ /* 0x001ee80000300a00 */
[----:B------:R-:W3:Y:S04]  /*2afd0*/  LDL.LU.64 R10, [R1+0x1c8] ;  /* 0x0001c800010a7983 */ /* 0x000ee80000300a00 */
[----:B------:R-:W4:Y:S04]  /*2afe0*/  LDL.LU.64 R20, [R1+0x990] ;  /* 0x0009900001147983 */ /* 0x000f280000300a00 */
[----:B------:R-:W4:Y:S04]  /*2aff0*/  LDL.LU.64 R22, [R1+0x998] ;  /* 0x0009980001167983 */ /* 0x000f280000300a00 */
[----:B------:R-:W4:Y:S04]  /*2b000*/  LDL.LU.64 R12, [R1+0x980] ;  /* 0x00098000010c7983 */ /* 0x000f280000300a00 */
[----:B------:R-:W4:Y:S04]  /*2b010*/  LDL.LU.64 R14, [R1+0x988] ;  /* 0x00098800010e7983 */ /* 0x000f280000300a00 */
[----:B------:R-:W-:Y:S04]  /*2b020*/  STL.64 [R1+0x1cf8], R30 ;  /* 0x001cf81e01007387 */ /* 0x000fe80000100a00 */
[----:B------:R0:W-:Y:S04]  /*2b030*/  STL.64 [R1+0x1cf0], R28 ;  /* 0x001cf01c01007387 */ /* 0x0001e80000100a00 */
[----:B0-----:R-:W3:Y:S04]  /*2b040*/  LDL.LU.64 R28, [R1+0x1d0] ;  /* 0x0001d000011c7983 */ /* 0x001ee80000300a00 */
[----:B------:R-:W3:Y:S01]  /*2b050*/  LDL.LU.64 R30, [R1+0x1d8] ;  /* 0x0001d800011e7983 */ /* 0x000ee20000300a00 */
[C---:B--2---:R-:W-:Y:S06]  /*2b060*/  HMMA.16816.F32.BF16 R24, R4.reuse, R36, R24 ;  /* 0x000000240418723c */ /* 0x044fec0000041818 */
[----:B---3--:R-:W-:-:S15]  /*2b070*/  HMMA.16816.F32.BF16 R28, R4, R40, R28 ;  /* 0x00000028041c723c */ /* 0x008fde000004181c */
[----:B------:R-:W-:-:S02]  /*2b080*/  NOP ;  /* 0x0000000000007918 */ /* 0x000fc40000000000 */
[----:B------:R0:W-:Y:S04]  /*2b090*/  STL.64 [R1+0x1e0], R24 ;  /* 0x0001e01801007387 */ /* 0x0001e80000100a00 */
[----:B------:R-:W-:Y:S04]  /*2b0a0*/  STL.64 [R1+0x1e8], R26 ;  /* 0x0001e81a01007387 */ /* 0x000fe80000100a00 */
[----:B0-----:R-:W2:Y:S04]  /*2b0b0*/  LDL R24, [R1+0x120] ;  /* 0x0001200001187983 */ /* 0x001ea80000100800 */
[----:B------:R-:W2:Y:S04]  /*2b0c0*/  LDL R25, [R1+0x124] ;  /* 0x0001240001197983 */ /* 0x000ea80000100800 */
[----:B------:R-:W-:Y:S04]  /*2b0d0*/  STL.64 [R1+0x1cb8], R38 ;  /* 0x001cb82601007387 */ /* 0x000fe80000100a00 */
[----:B------:R0:W-:Y:S04]  /*2b0e0*/  STL.64 [R1+0x1cb0], R36 ;  /* 0x001cb02401007387 */ /* 0x0001e80000100a00 */
[----:B0-----:R-:W3:Y:S04]  /*2b0f0*/  LDL R36, [R1+0x130] ;  /* 0x0001300001247983 */ /* 0x001ee80000100800 */
[----:B------:R-:W3:Y:S04]  /*2b100*/  LDL R37, [R1+0x134] ;  /* 0x0001340001257983 */ /* 0x000ee80000100800 */
[----:B------:R-:W-:Y:S04]  /*2b110*/  STL.64 [R1+0x1d0], R28 ;  /* 0x0001d01c01007387 */ /* 0x000fe80000100a00 */
[----:B------:R0:W-:Y:S02]  /*2b120*/  STL.64 [R1+0x1d8], R30 ;  /* 0x0001d81e01007387 */ /* 0x0001e40000100a00 */
[C---:B0-----:R-:W-:Y:S02]  /*2b130*/  HMMA.16816.F32.BF16 R28, R4.reuse, R44, R8 ;  /* 0x0000002c041c723c */ /* 0x041fe40000041808 */
[----:B------:R-:W2:Y:S04]  /*2b140*/  LDL.LU.64 R8, [R1+0x970] ;  /* 0x0009700001087983 */ /* 0x000ea80000300a00 */
[----:B------:R-:W2:Y:S01]  /*2b150*/  LDL.LU.64 R10, [R1+0x978] ;  /* 0x00097800010a7983 */ /* 0x000ea20000300a00 */
[C---:B----4-:R-:W-:Y:S06]  /*2b160*/  HMMA.16816.F32.BF16 R20, R4.reuse, R48, R20 ;  /* 0x000000300414723c */ /* 0x050fec0000041814 */
[----:B------:R-:W-:Y:S10]  /*2b170*/  HMMA.16816.F32.BF16 R12, R4, R52, R12 ;  /* 0x00000034040c723c */ /* 0x000ff4000004180c */
[----:B------:R0:W-:Y:S04]  /*2b180*/  STL.64 [R1+0x1c0], R28 ;  /* 0x0001c01c01007387 */ /* 0x0001e80000100a00 */
[----:B------:R-:W-:Y:S04]  /*2b190*/  STL.64 [R1+0x1c8], R30 ;  /* 0x0001c81e01007387 */ /* 0x000fe80000100a00 */
[----:B------:R-:W-:Y:S04]  /*2b1a0*/  STL.64 [R1+0x1ca8], R46 ;  /* 0x001ca82e01007387 */ /* 0x000fe80000100a00 */
[----:B------:R1:W-:Y:S02]  /*2b1b0*/  STL.64 [R1+0x1ca0], R44 ;  /* 0x001ca02c01007387 */ /* 0x0003e40000100a00 */
[----:B------:R-:W-:-:S02]  /*2b1c0*/  IMAD.MOV.U32 R34, RZ, RZ, R14 ;  /* 0x000000ffff227224 */ /* 0x000fc400078e000e */
[----:B------:R-:W-:Y:S01]  /*2b1d0*/  IMAD.MOV.U32 R35, RZ, RZ, R15 ;  /* 0x000000ffff237224 */ /* 0x000fe200078e000f */
[----:B0-----:R-:W4:Y:S04]  /*2b1e0*/  LDL.64 R28, [R1+0xf0] ;  /* 0x0000f000011c7983 */ /* 0x001f280000100a00 */
[----:B-1----:R-:W4:Y:S04]  /*2b1f0*/  LDL.64 R44, [R1+0x100] ;  /* 0x00010000012c7983 */ /* 0x002f280000100a00 */
[----:B------:R-:W-:Y:S04]  /*2b200*/  STL.64 [R1+0x1b0], R20 ;  /* 0x0001b01401007387 */ /* 0x000fe80000100a00 */
[----:B------:R-:W-:Y:S04]  /*2b210*/  STL.64 [R1+0x1b8], R22 ;  /* 0x0001b81601007387 */ /* 0x000fe80000100a00 */
[----:B------:R0:W-:Y:S04]  /*2b220*/  STL.64 [R1+0x1a0], R12 ;  /* 0x0001a00c01007387 */ /* 0x0001e80000100a00 */
[----:B0-----:R-:W4:Y:S04]  /*2b230*/  LDL.LU.64 R12, [R1+0x3a0] ;  /* 0x0003a000010c7983 */ /* 0x001f280000300a00 */
[----:B------:R-:W4:Y:S04]  /*2b240*/  LDL.LU.64 R14, [R1+0x3a8] ;  /* 0x0003a800010e7983 */ /* 0x000f280000300a00 */
[----:B------:R-:W4:Y:S04]  /*2b250*/  LDL.64 R20, [R1+0xe0] ;  /* 0x0000e00001147983 */ /* 0x000f280000100a00 */
[----:B------:R-:W-:Y:S04]  /*2b260*/  STL.64 [R1+0x1cc8], R54 ;  /* 0x001cc83601007387 */ /* 0x000fe80000100a00 */
[----:B------:R0:W-:Y:S04]  /*2b270*/  STL.64 [R1+0x1cc0], R52 ;  /* 0x001cc03401007387 */ /* 0x0001e80000100a00 */
[----:B0-----:R-:W3:Y:S04]  /*2b280*/  LDL.LU.64 R52, [R1+0x3c0] ;  /* 0x0003c00001347983 */ /* 0x001ee80000300a00 */
[----:B------:R-:W3:Y:S04]  /*2b290*/  LDL.LU.64 R54, [R1+0x3c8] ;  /* 0x0003c80001367983 */ /* 0x000ee80000300a00 */
[----:B------:R0:W-:Y:S04]  /*2b2a0*/  STL [R1+0x1974], R35 ;  /* 0x0019742301007387 */ /* 0x0001e80000100800 */
[----:B------:R1:W-:Y:S01]  /*2b2b0*/  STL [R1+0x1970], R34 ;  /* 0x0019702201007387 */ /* 0x0003e20000100800 */
[----:B--2---:R-:W-:Y:S03]  /*2b2c0*/  HMMA.16816.F32.BF16 R4, R4, R56, R8 ;  /* 0x000000380404723c */ /* 0x004fe60000041808 */
[----:B------:R-:W3:Y:S04]  /*2b2d0*/  LDL.LU.64 R10, [R1+0x1db0] ;  /* 0x001db000010a7983 */ /* 0x000ee80000300a00 */
[----:B------:R-:W3:-:S15]  /*2b2e0*/  LDL.LU.64 R8, [R1+0x1da8] ;  /* 0x001da80001087983 */ /* 0x000ede0000300a00 */
[----:B------:R-:W-:-:S01]  /*2b2f0*/  NOP ;  /* 0x0000000000007918 */ /* 0x000fc20000000000 */
        /* <DEDUP_REMOVED lines=8> */
[----:B------:R-:W3:Y:S04]  /*2b380*/  LDL.LU.64 R52, [R1+0x560] ;  /* 0x0005600001347983 */ /* 0x000ee80000300a00 */
[----:B------:R-:W3:Y:S01]  /*2b390*/  LDL.LU.64 R54, [R1+0x568] ;  /* 0x0005680001367983 */ /* 0x000ee20000300a00 */
[----:B0-----:R-:W-:Y:S02]  /*2b3a0*/  IMAD.MOV.U32 R35, RZ, RZ, R26 ;  /* 0x000000ffff237224 */ /* 0x001fe400078e001a */
[----:B-1----:R-:W-:Y:S01]  /*2b3b0*/  IMAD.MOV.U32 R34, RZ, RZ, R27 ;  /* 0x000000ffff227224 */ /* 0x002fe200078e001b */
[----:B--2---:R-:W2:Y:S04]  /*2b3c0*/  LDL.LU.64 R36, [R1+0x550] ;  /* 0x0005500001247983 */ /* 0x004ea80000300a00 */
[----:B------:R-:W2:Y:S04]  /*2b3d0*/  LDL.LU.64 R38, [R1+0x558] ;  /* 0x0005580001267983 */ /* 0x000ea80000300a00 */
[----:B------:R-:W-:Y:S04]  /*2b3e0*/  STL.64 [R1+0x1d08], R42 ;  /* 0x001d082a01007387 */ /* 0x000fe80000100a00 */
[----:B------:R0:W-:Y:S04]  /*2b3f0*/  STL.64 [R1+0x1d00], R40 ;  /* 0x001d002801007387 */ /* 0x0001e80000100a00 */
[----:B0-----:R-:W4:Y:S04]  /*2b400*/  LDL.64 R40, [R1+0x110] ;  /* 0x0001100001287983 */ /* 0x001f280000100a00 */
[----:B------:R-:W2:Y:S04]  /*2b410*/  LDL.LU.64 R14, [R1+0x1da0] ;  /* 0x001da000010e7983 */ /* 0x000ea80000300a00 */
[----:B------:R-:W2:Y:S04]  /*2b420*/  LDL.LU.64 R12, [R1+0x1d98] ;  /* 0x001d9800010c7983 */ /* 0x000ea80000300a00 */
[----:B------:R0:W-:Y:S04]  /*2b430*/  STL.64 [R1+0x3a0], R24 ;  /* 0x0003a01801007387 */ /* 0x0001e80000100a00 */
[----:B0-----:R-:W2:Y:S04]  /*2b440*/  LDL.LU.64 R24, [R1+0x540] ;  /* 0x0005400001187983 */ /* 0x001ea80000300a00 */
[----:B------:R-:W2:Y:S04]  /*2b450*/  LDL.LU.64 R26, [R1+0x548] ;  /* 0x00054800011a7983 */ /* 0x000ea80000300a00 */
[----:B------:R-:W-:Y:S04]  /*2b460*/  STL.64 [R1+0x1d18], R34 ;  /* 0x001d182201007387 */ /* 0x000fe80000100a00 */
[----:B------:R0:W-:Y:S04]  /*2b470*/  STL.64 [R1+0x1d10], R32 ;  /* 0x001d102001007387 */ /* 0x0001e80000100a00 */
[----:B0-----:R-:W4:Y:S04]  /*2b480*/  LDL.LU.64 R32, [R1+0x380] ;  /* 0x0003800001207983 */ /* 0x001f280000300a00 */
[----:B------:R-:W4:Y:S01]  /*2b490*/  LDL.LU.64 R34, [R1+0x388] ;  /* 0x0003880001227983 */ /* 0x000f220000300a00 */
[----:B------:R-:W-:-:S02]  /*2b4a0*/  IMAD.MOV.U32 R5, RZ, RZ, R3 ;  /* 0x000000ffff057224 */ /* 0x000fc400078e0003 */
[----:B------:R-:W-:Y:S02]  /*2b4b0*/  IMAD.MOV.U32 R4, RZ, RZ, R18 ;  /* 0x000000ffff047224 */ /* 0x000fe400078e0012 */
[----:B------:R-:W-:Y:S02]  /*2b4c0*/  IMAD.MOV.U32 R18, RZ, RZ, R44 ;  /* 0x000000ffff127224 */ /* 0x000fe400078e002c */
[----:B------:R-:W-:Y:S02]  /*2b4d0*/  IMAD.MOV.U32 R19, RZ, RZ, R29 ;  /* 0x000000ffff137224 */ /* 0x000fe400078e001d */
[----:B------:R-:W-:Y:S02]  /*2b4e0*/  IMAD.MOV.U32 R50, RZ, RZ, R28 ;  /* 0x000000ffff327224 */ /* 0x000fe400078e001c */
[----:B------:R-:W-:Y:S01]  /*2b4f0*/  IMAD.MOV.U32 R7, RZ, RZ, R45 ;  /* 0x000000ffff077224 */ /* 0x000fe200078e002d */
[----:B----4-:R-:W-:-:S15]  /*2b500*/  HMMA.16816.F32.BF16 R32, R8, R40, R32 ;  /* 0x000000280820723c */ /* 0x010fde0000041820 */
[----:B------:R-:W-:-:S08]  /*2b510*/  NOP ;  /* 0x0000000000007918 */ /* 0x000fd00000000000 */
[----:B------:R-:W-:Y:S04]  /*2b520*/  STL.64 [R1+0x380], R32 ;  /* 0x0003802001007387 */ /* 0x000fe80000100a00 */
[----:B------:R3:W-:Y:S02]  /*2b530*/  STL.64 [R1+0x388], R34 ;  /* 0x0003882201007387 */ /* 0x0007e40000100a00 */
[----:B---3--:R-:W-:Y:S01]  /*2b540*/  HMMA.16816.F32.BF16 R32, R8, R44, R52 ;  /* 0x0000002c0820723c */ /* 0x008fe20000041834 */
[----:B------:R-:W-:Y:S02]  /*2b550*/  IMAD.MOV.U32 R6, RZ, RZ, R40 ;  /* 0x000000ffff067224 */ /* 0x000fe400078e0028 */
[----:B------:R-:W-:Y:S02]  /*2b560*/  IMAD.MOV.U32 R3, RZ, RZ, R41 ;  /* 0x000000ffff037224 */ /* 0x000fe400078e0029 */
[----:B------:R-:W3:-:S15]  /*2b570*/  LDL.64 R40, [R1+0xd0] ;  /* 0x0000d00001287983 */ /* 0x000ede0000100a00 */
[----:B------:R-:W-:-:S03]  /*2b580*/  NOP ;  /* 0x0000000000007918 */ /* 0x000fc60000000000 */
[----:B------:R-:W-:Y:S04]  /*2b590*/  STL.64 [R1+0x560], R32 ;  /* 0x0005602001007387 */ /* 0x000fe80000100a00 */
[----:B------:R2:W-:Y:S02]  /*2b5a0*/  STL.64 [R1+0x568], R34 ;  /* 0x0005682201007387 */ /* 0x0005e40000100a00 */
[----:B--2---:R-:W-:Y:S01]  /*2b5b0*/  HMMA.16816.F32.BF16 R32, R8, R28, R36 ;  /* 0x0000001c0820723c */ /* 0x004fe20000041824 */
[----:B------:R-:W-:Y:S02]  /*2b5c0*/  IMAD.MOV.U32 R52, RZ, RZ, R60 ;  /* 0x000000ffff347224 */ /* 0x000fe400078e003c */
[----:B------:R-:W-:-:S15]  /*2b5d0*/  IMAD.MOV.U32 R53, RZ, RZ, R51 ;  /* 0x000000ffff357224 */ /* 0x000fde00078e0033 */
[----:B------:R-:W-:-:S05]  /*2b5e0*/  NOP ;  /* 0x0000000000007918 */ /* 0x000fca0000000000 */
[----:B------:R-:W-:Y:S04]  /*2b5f0*/  STL.64 [R1+0x550], R32 ;  /* 0x0005502001007387 */ /* 0x000fe80000100a00 */
[----:B------:R-:W-:Y:S04]  /*2b600*/  STL.64 [R1+0x558], R34 ;  /* 0x0005582201007387 */ /* 0x000fe80000100a00 */
[----:B------:R-:W-:Y:S04]  /*2b610*/  STL.64 [R1+0x1d28], R18 ;  /* 0x001d281201007387 */ /* 0x000fe80000100a00 */
[----:B------:R0:W-:Y:S02]  /*2b620*/  STL.64 [R1+0x1d20], R16 ;  /* 0x001d201001007387 */ /* 0x0001e40000100a00 */
[----:B0-----:R-:W-:Y:S02]  /*2b630*/  HMMA.16816.F32.BF16 R16, R8, R20, R24 ;  /* 0x000000140810723c */ /* 0x001fe40000041818 */
[----:B------:R-:W-:Y:S04]  /*2b640*/  STL.64 [R1+0x1d30], R52 ;  /* 0x001d303401007387 */ /* 0x000fe80000100a00 */
[----:B------:R-:W-:-:S02]  /*2b650*/  IMAD.MOV.U32 R51, RZ, RZ, R21 ;  /* 0x000000ffff337224 */ /* 0x000fc400078e0015 */
[----:B------:R-:W-:Y:S02]  /*2b660*/  IMAD.MOV.U32 R28, RZ, RZ, R59 ;  /* 0x000000ffff1c7224 */ /* 0x000fe400078e003b */
[----:B------:R-:W-:Y:S02]  /*2b670*/  IMAD.MOV.U32 R29, RZ, RZ, R0 ;  /* 0x000000ffff1d7224 */ /* 0x000fe400078e0000 */
[----:B------:R-:W-:-:S11]  /*2b680*/  IMAD.MOV.U32 R60, RZ, RZ, R20 ;  /* 0x000000ffff3c7224 */ /* 0x000fd600078e0014 */
[----:B------:R0:W-:Y:S04]  /*2b690*/  STL.64 [R1+0x540], R16 ;  /* 0x0005401001007387 */ /* 0x0001e80000100a00 */
[----:B------:R1:W-:Y:S04]  /*2b6a0*/  STL.64 [R1+0x548], R18 ;  /* 0x0005481201007387 */ /* 0x0003e80000100a00 */
[----:B0-----:R-:W2:Y:S04]  /*2b6b0*/  LDL.LU.64 R16, [R1+0x530] ;  /* 0x0005300001107983 */ /* 0x001ea80000300a00 */
[----:B-1----:R-:W2:Y:S04]  /*2b6c0*/  LDL.LU.64 R18, [R1+0x538] ;  /* 0x0005380001127983 */ /* 0x002ea80000300a00 */
[----:B------:R-:W4:Y:S04]  /*2b6d0*/  LDL.64 R36, [R1+0xb0] ;  /* 0x0000b00001247983 */ /* 0x000f280000100a00 */
[----:B------:R-:W-:Y:S04]  /*2b6e0*/  STL.64 [R1+0x1d40], R50 ;  /* 0x001d403201007387 */ /* 0x000fe80000100a00 */
[----:B------:R0:W-:Y:S04]  /*2b6f0*/  STL.64 [R1+0x1d38], R48 ;  /* 0x001d383001007387 */ /* 0x0001e80000100a00 */
[----:B------:R-:W4:Y:S04]  /*2b700*/  LDL.LU R59, [R1+0x1d94] ;  /* 0x001d9400013b7983 */ /* 0x000f280000300800 */
[----:B------:R-:W4:Y:S01]  /*2b710*/  LDL.LU R0, [R1+0x1d90] ;  /* 0x001d900001007983 */ /* 0x000f220000300800 */
[----:B------:R-:W-:-:S02]  /*2b720*/  IMAD.MOV.U32 R32, RZ, RZ, R2 ;  /* 0x000000ffff207224 */ /* 0x000fc400078e0002 */
[----:B------:R-:W-:Y:S01]  /*2b730*/  IMAD.MOV.U32 R33, RZ, RZ, R58 ;  /* 0x000000ffff217224 */ /* 0x000fe200078e003a */
[----:B------:R-:W4:Y:S04]  /*2b740*/  LDL.64 R24, [R1+0xa0] ;  /* 0x0000a00001187983 */ /* 0x000f280000100a00 */
[----:B------:R-:W4:Y:S01]  /*2b750*/  LDL.64 R20, [R1+0x90] ;  /* 0x0000900001147983 */ /* 0x000f220000100a00 */
[----:B------:R-:W-:Y:S02]  /*2b760*/  IMAD.MOV.U32 R52, RZ, RZ, R61 ;  /* 0x000000ffff347224 */ /* 0x000fe400078e003d */
[----:B------:R-:W-:Y:S01]  /*2b770*/  IMAD.MOV.U32 R53, RZ, RZ, R15 ;  /* 0x000000ffff357224 */ /* 0x000fe200078e000f */
[----:B------:R-:W-:Y:S04]  /*2b780*/  STL.64 [R1+0x1d48], R28 ;  /* 0x001d481c01007387 */ /* 0x000fe80000100a00 */
[----:B------:R-:W4:Y:S04]  /*2b790*/  LDL.LU R2, [R1+0x1d8c] ;  /* 0x001d8c0001027983 */ /* 0x000f280000300800 */
[----:B------:R-:W4:Y:S04]  /*2b7a0*/  LDL.LU R58, [R1+0x1d88] ;  /* 0x001d8800013a7983 */ /* 0x000f280000300800 */
[----:B------:R1:W-:Y:S04]  /*2b7b0*/  STL.64 [R1+0x1d50], R32 ;  /* 0x001d502001007387 */ /* 0x0003e80000100a00 */
[----:B------:R-:W-:Y:S04]  /*2b7c0*/  STL.64 [R1+0x1d58], R52 ;  /* 0x001d583401007387 */ /* 0x000fe80000100a00 */
[----:B------:R-:W4:Y:S01]  /*2b7d0*/  LDL.64 R44, [R1+0x60] ;  /* 0x00006000012c7983 */ /* 0x000f220000100a00 */
[----:B---3--:R-:W-:-:S02]  /*2b7e0*/  IMAD.MOV.U32 R15, RZ, RZ, R40 ;  /* 0x000000ffff0f7224 */ /* 0x008fc400078e0028 */
[----:B------:R-:W-:Y:S01]  /*2b7f0*/  IMAD.MOV.U32 R61, RZ, RZ, R41 ;  /* 0x000000ffff3d7224 */ /* 0x000fe200078e0029 */
[----:B--2---:R-:W-:Y:S01]  /*2b800*/  HMMA.16816.F32.BF16 R16, R8, R40, R16 ;  /* 0x000000280810723c */ /* 0x004fe20000041810 */
[----:B----4-:R-:W-:-:S15]  /*2b810*/  STL.64 [R1+0x1d60], R44 ;  /* 0x001d602c01007387 */ /* 0x010fde0000100a00 */
[----:B------:R-:W-:-:S07]  /*2b820*/  NOP ;  /* 0x0000000000007918 */ /* 0x000fce0000000000 */
[----:B------:R2:W-:Y:S04]  /*2b830*/  STL.64 [R1+0x530], R16 ;  /* 0x0005301001007387 */ /* 0x0005e80000100a00 */
[----:B------:R3:W-:Y:S04]  /*2b840*/  STL.64 [R1+0x538], R18 ;  /* 0x0005381201007387 */ /* 0x0007e80000100a00 */
[----:B0-----:R-:W4:Y:S04]  /*2b850*/  LDL.LU.64 R48, [R1+0x520] ;  /* 0x0005200001307983 */ /* 0x001f280000300a00 */
[----:B------:R-:W4:Y:S04]  /*2b860*/  LDL.LU.64 R50, [R1+0x528] ;  /* 0x0005280001327983 */ /* 0x000f280000300a00 */
[----:B------:R-:W4:Y:S04]  /*2b870*/  LDL.LU.64 R40, [R1+0x510] ;  /* 0x0005100001287983 */ /* 0x000f280000300a00 */
[----:B------:R-:W4:Y:S04]  /*2b880*/  LDL.LU.64 R42, [R1+0x518] ;  /* 0x00051800012a7983 */ /* 0x000f280000300a00 */
[----:B-1----:R-:W4:Y:S04]  /*2b890*/  LDL.LU.64 R32, [R1+0x500] ;  /* 0x0005000001207983 */ /* 0x002f280000300a00 */
[----:B------:R-:W4:Y:S04]  /*2b8a0*/  LDL.LU.64 R34, [R1+0x508] ;  /* 0x0005080001227983 */ /* 0x000f280000300a00 */
[----:B--2---:R-:W2:Y:S04]  /*2b8b0*/  LDL.LU.64 R16, [R1+0x4f0] ;  /* 0x0004f00001107983 */ /* 0x004ea80000300a00 */
[----:B---3--:R-:W2:Y:S01]  /*2b8c0*/  LDL.LU.64 R18, [R1+0x4f8] ;  /* 0x0004f80001127983 */ /* 0x008ea20000300a00 */
[----:B------:R-:W-:-:S02]  /*2b8d0*/  IMAD.MOV.U32 R44, RZ, RZ, R59 ;  /* 0x000000ffff2c7224 */ /* 0x000fc400078e003b */
[----:B------:R-:W-:Y:S02]  /*2b8e0*/  IMAD.MOV.U32 R45, RZ, RZ, R14 ;  /* 0x000000ffff2d7224 */ /* 0x000fe400078e000e */
[----:B------:R-:W-:Y:S02]  /*2b8f0*/  IMAD.MOV.U32 R28, RZ, RZ, R13 ;  /* 0x000000ffff1c7224 */ /* 0x000fe400078e000d */
[----:B------:R-:W-:Y:S01]  /*2b900*/  IMAD.MOV.U32 R29, RZ, RZ, R12 ;  /* 0x000000ffff1d7224 */ /* 0x000fe200078e000c */
[----:B------:R-:W-:Y:S04]  /*2b910*/  STL.64 [R1+0x1d70], R44 ;  /* 0x001d702c01007387 */ /* 0x000fe80000100a00 */
[----:B------:R0:W-:Y:S04]  /*2b920*/  STL.64 [R1+0x1d68], R28 ;  /* 0x001d681c01007387 */ /* 0x0001e80000100a00 */
[----:B------:R1:W-:Y:S01]  /*2b930*/  STL.64 [R1+0x1c40], R4 ;  /* 0x001c400401007387 */ /* 0x0003e20000100a00 */
[C---:B----4-:R-:W-:Y:S06]  /*2b940*/  HMMA.16816.F32.BF16 R48, R8.reuse, R4, R48 ;  /* 0x000000040830723c */ /* 0x050fec0000041830 */
[----:B0-----:R-:W-:Y:S06]  /*2b950*/  HMMA.16816.F32.BF16 R28, R8, R36, R40 ;  /* 0x00000024081c723c */ /* 0x001fec0000041828 */
[----:B-1----:R-:W-:-:S02]  /*2b960*/  IMAD.MOV.U32 R5, RZ, RZ, R36 ;  /* 0x000000ffff057224 */ /* 0x002fc400078e0024 */
[----:B------:R-:W-:-:S09]  /*2b970*/  IMAD.MOV.U32 R4, RZ, RZ, R37 ;  /* 0x000000ffff047224 */ /* 0x000fd200078e0025 */
[----:B------:R-:W-:Y:S04]  /*2b980*/  STL.64 [R1+0x520], R48 ;  /* 0x0005203001007387 */ /* 0x000fe80000100a00 */
[----:B------:R-:W-:Y:S04]  /*2b990*/  STL.64 [R1+0x528], R50 ;  /* 0x0005283201007387 */ /* 0x000fe80000100a00 */
[----:B------:R-:W-:Y:S04]  /*2b9a0*/  STL.64 [R1+0x510], R28 ;  /* 0x0005101c01007387 */ /* 0x000fe80000100a00 */
[----:B------:R-:W-:Y:S04]  /*2b9b0*/  STL.64 [R1+0x518], R30 ;  /* 0x0005181e01007387 */ /* 0x000fe80000100a00 */
[----:B------:R-:W-:Y:S04]  /*2b9c0*/  STL.64 [R1+0x1d80], R6 ;  /* 0x001d800601007387 */ /* 0x000fe80000100a00 */
[----:B------:R0:W-:Y:S02]  /*2b9d0*/  STL.64 [R1+0x1d78], R4 ;  /* 0x001d780401007387 */ /* 0x0001e40000100a00 */
[----:B0-----:R-:W-:-:S15]  /*2b9e0*/  HMMA.16816.F32.BF16 R4, R8, R24, R32 ;  /* 0x000000180804723c */ /* 0x001fde0000041820 */
[----:B------:R-:W-:-:S08]  /*2b9f0*/  NOP ;  /* 0x0000000000007918 */ /* 0x000fd00000000000 */
[----:B------:R-:W-:Y:S04]  /*2ba00*/  STL.64 [R1+0x500], R4 ;  /* 0x0005000401007387 */ /* 0x000fe80000100a00 */
[----:B------:R2:W-:Y:S02]  /*2ba10*/  STL.64 [R1+0x508], R6 ;  /* 0x0005080601007387 */ /* 0x0005e40000100a00 */
[----:B--2---:R-:W-:-:S15]  /*2ba20*/  HMMA.16816.F32.BF16 R4, R8, R20, R16 ;  /* 0x000000140804723c */ /* 0x004fde0000041810 */
[----:B------:R-:W-:-:S08]  /*2ba30*/  NOP ;  /* 0x0000000000007918 */ /* 0x000fd00000000000 */
[----:B------:R0:W-:Y:S04]  /*2ba40*/  STL.64 [R1+0x4f0], R4 ;  /* 0x0004f00401007387 */ /* 0x0001e80000100a00 */
[----:B------:R1:W-:Y:S04]  /*2ba50*/  STL.64 [R1+0x4f8], R6 ;  /* 0x0004f80601007387 */ /* 0x0003e80000100a00 */
[----:B0-----:R-:W2:Y:S04]  /*2ba60*/  LDL.LU.64 R4, [R1+0x4e0] ;  /* 0x0004e00001047983 */ /* 0x001ea80000300a00 */
[----:B-1----:R-:W2:Y:S01]  /*2ba70*/  LDL.LU.64 R6, [R1+0x4e8] ;  /* 0x0004e80001067983 */ /* 0x002ea20000300a00 */
[----:B------:R-:W-:-:S02]  /*2ba80*/  IMAD.MOV.U32 R44, RZ, RZ, R2 ;  /* 0x000000ffff2c7224 */ /* 0x000fc400078e0002 */
[----:B------:R-:W-:Y:S01]  /*2ba90*/  IMAD.MOV.U32 R45, RZ, RZ, R0 ;  /* 0x000000ffff2d7224 */ /* 0x000fe200078e0000 */
[----:B------:R-:W3:Y:S04]  /*2baa0*/  LDL.LU.64 R28, [R1+0x4d0] ;  /* 0x0004d000011c7983 */ /* 0x000ee80000300a00 */
[----:B------:R-:W3:Y:S04]  /*2bab0*/  LDL.LU.64 R30, [R1+0x4d8] ;  /* 0x0004d800011e7983 */ /* 0x000ee80000300a00 */
[----:B------:R-:W4:Y:S04]  /*2bac0*/  LDL.LU.64 R52, [R1+0x4c0] ;  /* 0x0004c00001347983 */ /* 0x000f280000300a00 */
[----:B------:R-:W4:Y:S04]  /*2bad0*/  LDL.LU.64 R54, [R1+0x4c8] ;  /* 0x0004c80001367983 */ /* 0x000f280000300a00 */
[----:B------:R-:W4:Y:S04]  /*2bae0*/  LDL.LU.64 R32, [R1+0x4b0] ;  /* 0x0004b00001207983 */ /* 0x000f280000300a00 */
[----:B------:R-:W4:Y:S04]  /*2baf0*/  LDL.LU.64 R34, [R1+0x4b8] ;  /* 0x0004b80001227983 */ /* 0x000f280000300a00 */
[----:B------:R-:W4:Y:S04]  /*2bb00*/  LDL.LU.64 R48, [R1+0x4a0] ;  /* 0x0004a00001307983 */ /* 0x000f280000300a00 */
[----:B------:R-:W4:Y:S04]  /*2bb10*/  LDL.LU.64 R50, [R1+0x4a8] ;  /* 0x0004a80001327983 */ /* 0x000f280000300a00 */
[----:B------:R-:W4:Y:S04]  /*2bb20*/  LDL.LU.64 R16, [R1+0x490] ;  /* 0x0004900001107983 */ /* 0x000f280000300a00 */
[----:B------:R-:W4:Y:S04]  /*2bb30*/  LDL.LU.64 R18, [R1+0x498] ;  /* 0x0004980001127983 */ /* 0x000f280000300a00 */
[----:B------:R-:W4:Y:S01]  /*2bb40*/  LDL.LU.64 R40, [R1+0x480] ;  /* 0x0004800001287983 */ /* 0x000f220000300a00 */
[----:B------:R-:W-:-:S02]  /*2bb50*/  IMAD.MOV.U32 R13, RZ, RZ, R24 ;  /* 0x000000ffff0d7224 */ /* 0x000fc400078e0018 */
[----:B------:R-:W-:Y:S01]  /*2bb60*/  IMAD.MOV.U32 R14, RZ, RZ, R25 ;  /* 0x000000ffff0e7224 */ /* 0x000fe200078e0019 */
[----:B------:R-:W4:Y:S04]  /*2bb70*/  LDL.LU.64 R42, [R1+0x488] ;  /* 0x00048800012a7983 */ /* 0x000f280000300a00 */
[----:B------:R-:W4:Y:S01]  /*2bb80*/  LDL.LU.64 R24, [R1+0x470] ;  /* 0x0004700001187983 */ /* 0x000f220000300a00 */
[----:B------:R-:W-:Y:S02]  /*2bb90*/  IMAD.MOV.U32 R59, RZ, RZ, R20 ;  /* 0x000000ffff3b7224 */ /* 0x000fe400078e0014 */
[----:B------:R-:W-:Y:S01]  /*2bba0*/  IMAD.MOV.U32 R12, RZ, RZ, R21 ;  /* 0x000000ffff0c7224 */ /* 0x000fe200078e0015 */
[----:B------:R-:W4:Y:S04]  /*2bbb0*/  LDL.LU.64 R26, [R1+0x478] ;  /* 0x00047800011a7983 */ /* 0x000f280000300a00 */
[----:B------:R-:W4:Y:S04]  /*2bbc0*/  LDL.LU.64 R20, [R1+0x460] ;  /* 0x0004600001147983 */ /* 0x000f280000300a00 */
[----:B------:R-:W4:Y:S04]  /*2bbd0*/  LDL.LU.64 R22, [R1+0x468] ;  /* 0x0004680001167983 */ /* 0x000f280000300a00 */
[----:B------:R-:W4:Y:S04]  /*2bbe0*/  LDL.LU.64 R36, [R1+0x450] ;  /* 0x0004500001247983 */ /* 0x000f280000300a00 */
[----:B------:R-:W4:Y:S01]  /*2bbf0*/  LDL.LU.64 R38, [R1+0x458] ;  /* 0x0004580001267983 */ /* 0x000f220000300a00 */
[----:B--2---:R-:W-:Y:S03]  /*2bc00*/  HMMA.16816.F32.BF16 R44, R8, R44, R4 ;  /* 0x0000002c082c723c */ /* 0x004fe60000041804 */
[----:B------:R-:W2:Y:S04]  /*2bc10*/  LDL.LU.64 R6, [R1+0x1d80] ;  /* 0x001d800001067983 */ /* 0x000ea80000300a00 */
[----:B------:R-:W2:-:S15]  /*2bc20*/  LDL.LU.64 R4, [R1+0x1d78] ;  /* 0x001d780001047983 */ /* 0x000e9e0000300a00 */
[----:B------:R-:W-:-:S01]  /*2bc30*/  NOP ;  /* 0x0000000000007918 */ /* 0x000fc20000000000 */
[----:B------:R0:W-:Y:S04]  /*2bc40*/  STL.64 [R1+0x4e0], R44 ;  /* 0x0004e02c01007387 */ /* 0x0001e80000100a00 */
[----:B------:R3:W-:Y:S04]  /*2bc50*/  STL.64 [R1+0x4e8], R46 ;  /* 0x0004e82e01007387 */ /* 0x0007e80000100a00 */
[----:B0-----:R-:W3:Y:S02]  /*2bc60*/  LDL.LU.64 R44, [R1+0x1d70] ;  /* 0x001d7000012c7983 */ /* 0x001ee40000300a00 */
[----:B---3--:R-:W-:Y:S02]  /*2bc70*/  HMMA.16816.F32.BF16 R44, R8, R44, R28 ;  /* 0x0000002c082c723c */ /* 0x008fe4000004181c */
[----:B------:R-:W3:-:S15]  /*2bc80*/  LDL.LU.64 R28, [R1+0x1d68] ;  /* 0x001d6800011c7983 */ /* 0x000ede0000300a00 */
[----:B------:R-:W-:-:S06]  /*2bc90*/  NOP ;  /* 0x0000000000007918 */ /* 0x000fcc0000000000 */
[----:B------:R0:W-:Y:S04]  /*2bca0*/  STL.64 [R1+0x4d0], R44 ;  /* 0x0004d02c01007387 */ /* 0x0001e80000100a00 */
[----:B------:R-:W-:Y:S04]  /*2bcb0*/  STL.64 [R1+0x4d8], R46 ;  /* 0x0004d82e01007387 */ /* 0x000fe80000100a00 */
[----:B0-----:R-:W4:Y:S02]  /*2bcc0*/  LDL.LU.64 R44, [R1+0x1d60] ;  /* 0x001d6000012c7983 */ /* 0x001f240000300a00 */
[----:B----4-:R-:W-:-:S15]  /*2bcd0*/  HMMA.16816.F32.BF16 R52, R8, R44, R52 ;  /* 0x0000002c0834723c */ /* 0x010fde0000041834 */
[----:B------:R-:W-:-:S08]  /*2bce0*/  NOP ;  /* 0x0000000000007918 */ /* 0x000fd00000000000 */
[----:B------:R0:W-:Y:S04]  /*2bcf0*/  STL.64 [R1+0x4c0], R52 ;  /* 0x0004c03401007387 */ /* 0x0001e80000100a00 */
[----:B------:R-:W-:Y:S04]  /*2bd00*/  STL.64 [R1+0x4c8], R54 ;  /* 0x0004c83601007387 */ /* 0x000fe80000100a00 */
[----:B0-----:R-:W4:Y:S01]  /*2bd10*/  LDL.LU.64 R52, [R1+0x1d58] ;  /* 0x001d580001347983 */ /* 0x001f220000300a00 */
[----:B------:R-:W-:Y:S02]  /*2bd20*/  IMAD.MOV.U32 R2, RZ, RZ, R44 ;  /* 0x000000ffff027224 */ /* 0x000fe400078e002c */
[----:B------:R-:W-:Y:S01]  /*2bd30*/  IMAD.MOV.U32 R0, RZ, RZ, R45 ;  /* 0x000000ffff007224 */ /* 0x000fe200078e002d */
[----:B---3--:R-:W-:Y:S01]  /*2bd40*/  HMMA.16816.F32.BF16 R28, R8, R28, R32 ;  /* 0x0000001c081c723c */ /* 0x008fe20000041820 */
[----:B------:R-:W3:Y:S04]  /*2bd50*/  LDL.LU.64 R44, [R1+0x440] ;  /* 0x00044000012c7983 */ /* 0x000ee80000300a00 */
[----:B------:R-:W3:Y:S04]  /*2bd60*/  LDL.LU.64 R46, [R1+0x448] ;  /* 0x00044800012e7983 */ /* 0x000ee80000300a00 */
[----:B------:R-:W2:-:S14]  /*2bd70*/  LDL.LU.64 R32, [R1+0x1d50] ;  /* 0x001d500001207983 */ /* 0x000e9c0000300a00 */
[----:B------:R0:W-:Y:S04]  /*2bd80*/  STL.64 [R1+0x4b0], R28 ;  /* 0x0004b01c01007387 */ /* 0x0001e80000100a00 */
[----:B------:R-:W-:Y:S04]  /*2bd90*/  STL.64 [R1+0x4b8], R30 ;  /* 0x0004b81e01007387 */ /* 0x000fe80000100a00 */
[----:B0-----:R-:W3:Y:S01]  /*2bda0*/  LDL.LU.64 R28, [R1+0x1d48] ;  /* 0x001d4800011c7983 */ /* 0x001ee20000300a00 */
[C---:B----4-:R-:W-:Y:S03]  /*2bdb0*/  HMMA.16816.F32.BF16 R52, R8.reuse, R52, R48 ;  /* 0x000000340834723c */ /* 0x050fe60000041830 */
[----:B------:R-:W4:Y:S04]  /*2bdc0*/  LDL.LU.64 R50, [R1+0x1d40] ;  /* 0x001d400001327983 */ /* 0x000f280000300a00 */
[----:B------:R-:W4:Y:S01]  /*2bdd0*/  LDL.LU.64 R48, [R1+0x1d38] ;  /* 0x001d380001307983 */ /* 0x000f220000300a00 */
[----:B--2---:R-:W-:-:S15]  /*2bde0*/  HMMA.16816.F32.BF16 R32, R8, R32, R16 ;  /* 0x000000200820723c */ /* 0x004fde0000041810 */
[----:B------:R0:W-:Y:S04]  /*2bdf0*/  STL.64 [R1+0x4a0], R52 ;  /* 0x0004a03401007387 */ /* 0x0001e80000100a00 */
[----:B------:R-:W-:Y:S04]  /*2be00*/  STL.64 [R1+0x4a8], R54 ;  /* 0x0004a83601007387 */ /* 0x000fe80000100a00 */
[----:B0-----:R-:W2:Y:S04]  /*2be10*/  LDL.LU.64 R52, [R1+0x1d30] ;  /* 0x001d300001347983 */ /* 0x001ea80000300a00 */
[----:B------:R-:W4:Y:S04]  /*2be20*/  LDL.LU.64 R18, [R1+0x1d28] ;  /* 0x001d280001127983 */ /* 0x000f280000300a00 */
[----:B------:R-:W4:Y:S01]  /*2be30*/  LDL.LU.64 R16, [R1+0x1d20] ;  /* 0x001d200001107983 */ /* 0x000f220000300a00 */
[C---:B---3--:R-:W-:Y:S03]  /*2be40*/  HMMA.16816.F32.BF16 R28, R8.reuse, R28, R40 ;  /* 0x0000001c081c723c */ /* 0x048fe60000041828 */
[----:B------:R-:W-:Y:S04]  /*2be50*/  STL.64 [R1+0x490], R32 ;  /* 0x0004902001007387 */ /* 0x000fe80000100a00 */
[----:B------:R0:W-:Y:S04]  /*2be60*/  STL.64 [R1+0x498], R34 ;  /* 0x0004982201007387 */ /* 0x0001e80000100a00 */
[----:B0-----:R-:W3:Y:S04]  /*2be70*/  LDL.LU.64 R34, [R1+0x1d18] ;  /* 0x001d180001227983 */ /* 0x001ee80000300a00 */
[----:B------:R-:W3:Y:S04]  /*2be80*/  LDL.LU.64 R32, [R1+0x1d10] ;  /* 0x001d100001207983 */ /* 0x000ee80000300a00 */
[----:B------:R-:W3:Y:S04]  /*2be90*/  LDL.LU.64 R42, [R1+0x1d08] ;  /* 0x001d0800012a7983 */ /* 0x000ee80000300a00 */
[----:B------:R-:W3:Y:S04]  /*2bea0*/  LDL.LU.64 R40, [R1+0x1d00] ;  /* 0x001d000001287983 */ /* 0x000ee80000300a00 */
[----:B------:R-:W-:Y:S04]  /*2beb0*/  STL.64 [R1+0x480], R28 ;  /* 0x0004801c01007387 */ /* 0x000fe80000100a00 */
[----:B------:R0:W-:Y:S04]  /*2bec0*/  STL.64 [R1+0x488], R30 ;  /* 0x0004881e01007387 */ /* 0x0001e80000100a00 */
[----:B0-----:R-:W3:Y:S04]  /*2bed0*/  LDL.LU.64 R30, [R1+0x1cf8] ;  /* 0x001cf800011e7983 */ /* 0x001ee80000300a00 */
[----:B------:R-:W3:Y:S01]  /*2bee0*/  LDL.LU.64 R28, [R1+0x1cf0] ;  /* 0x001cf000011c7983 */ /* 0x000ee20000300a00 */
[C---:B--2---:R-:W-:Y:S06]  /*2bef0*/  HMMA.16816.F32.BF16 R52, R8.reuse, R52, R24 ;  /* 0x000000340834723c */ /* 0x044fec0000041818 */
[----:B----4-:R-:W-:Y:S01]  /*2bf00*/  HMMA.16816.F32.BF16 R20, R8, R16, R20 ;  /* 0x000000100814723c */ /* 0x010fe20000041814 */
[----:B------:R-:W2:Y:S04]  /*2bf10*/  LDL.LU.64 R26, [R1+0x1ce8] ;  /* 0x001ce800011a7983 */ /* 0x000ea80000300a00 */
[----:B------:R-:W4:-:S12]  /*2bf20*/  LDL.LU.64 R24, [R1+0x1ce0] ;  /* 0x001ce00001187983 */ /* 0x000f180000300a00 */
[----:B------:R0:W-:Y:S04]  /*2bf30*/  STL.64 [R1+0x470], R52 ;  /* 0x0004703401007387 */ /* 0x0001e80000100a00 */
[----:B------:R1:W-:Y:S04]  /*2bf40*/  STL.64 [R1+0x478], R54 ;  /* 0x0004783601007387 */ /* 0x0003e80000100a00 */
[----:B0-----:R-:W3:Y:S04]  /*2bf50*/  LDL.LU.64 R52, [R1+0x430] ;  /* 0x0004300001347983 */ /* 0x001ee80000300a00 */
[----:B-1----:R-:W3:Y:S04]  /*2bf60*/  LDL.LU.64 R54, [R1+0x438] ;  /* 0x0004380001367983 */ /* 0x002ee80000300a00 */
[----:B------:R-:W-:Y:S04]  /*2bf70*/  STL.64 [R1+0x460], R20 ;  /* 0x0004601401007387 */ /* 0x000fe80000100a00 */
[----:B------:R0:W-:Y:S04]  /*2bf80*/  STL.64 [R1+0x468], R22 ;  /* 0x0004681601007387 */ /* 0x0001e80000100a00 */
[----:B0-----:R-:W2:Y:S04]  /*2bf90*/  LDL.LU.64 R22, [R1+0x1cd8] ;  /* 0x001cd80001167983 */ /* 0x001ea80000300a00 */
[----:B------:R-:W4:Y:S04]  /*2bfa0*/  LDL.LU.64 R20, [R1+0x1cd0] ;  /* 0x001cd00001147983 */ /* 0x000f280000300a00 */
[----:B------:R-:W-:Y:S01]  /*2bfb0*/  STL.64 [R1+0x1bc0], R16 ;  /* 0x001bc01001007387 */ /* 0x000fe20000100a00 */
[----:B----4-:R-:W-:-:S15]  /*2bfc0*/  HMMA.16816.F32.BF16 R36, R8, R20, R36 ;  /* 0x000000140824723c */ /* 0x010fde0000041824 */
[----:B------:R-:W-:-:S08]  /*2bfd0*/  NOP ;  /* 0x0000000000007918 */ /* 0x000fd00000000000 */
[----:B------:R0:W-:Y:S04]  /*2bfe0*/  STL.64 [R1+0x450], R36 ;  /* 0x0004502401007387 */ /* 0x0001e80000100a00 */
[----:B------:R1:W-:Y:S04]  /*2bff0*/  STL.64 [R1+0x458], R38 ;  /* 0x0004582601007387 */ /* 0x0003e80000100a00 */
[----:B0-----:R-:W4:Y:S04]  /*2c000*/  LDL.LU.64 R36, [R1+0x420] ;  /* 0x0004200001247983 */ /* 0x001f280000300a00 */
[----:B-1----:R-:W4:Y:S04]  /*2c010*/  LDL.LU.64 R38, [R1+0x428] ;  /* 0x0004280001267983 */ /* 0x002f280000300a00 */
[----:B--2---:R-:W-:Y:S04]  /*2c020*/  STL.64 [R1+0x1bb8], R22 ;  /* 0x001bb81601007387 */ /* 0x004fe80000100a00 */
[----:B------:R0:W-:Y:S01]  /*2c030*/  STL.64 [R1+0x1bb0], R20 ;  /* 0x001bb01401007387 */ /* 0x0001e20000100a00 */
[C---:B---3--:R-:W-:Y:S06]  /*2c040*/  HMMA.16816.F32.BF16 R52, R8.reuse, R28, R52 ;  /* 0x0000001c0834723c */ /* 0x048fec0000041834 */
[----:B0-----:R-:W-:Y:S01]  /*2c050*/  HMMA.16816.F32.BF16 R20, R8, R24, R44 ;  /* 0x000000180814723c */ /* 0x001fe2000004182c */
[----:B------:R-:W2:Y:S04]  /*2c060*/  LDL.LU.64 R44, [R1+0x410] ;  /* 0x00041000012c7983 */ /* 0x000ea80000300a00 */
[----:B------:R-:W2:-:S15]  /*2c070*/  LDL.LU.64 R46, [R1+0x418] ;  /* 0x00041800012e7983 */ /* 0x000e9e0000300a00 */
[----:B------:R-:W-:-:S03]  /*2c080*/  NOP ;  /* 0x0000000000007918 */ /* 0x000fc60000000000 */
[----:B------:R0:W-:Y:S04]  /*2c090*/  STL.64 [R1+0x440], R20 ;  /* 0x0004401401007387 */ /* 0x0001e80000100a00 */
[----:B------:R1:W-:Y:S04]  /*2c0a0*/  STL.64 [R1+0x448], R22 ;  /* 0x0004481601007387 */ /* 0x0003e80000100a00 */
[----:B0-----:R-:W3:Y:S04]  /*2c0b0*/  LDL.LU.64 R20, [R1+0x3d0] ;  /* 0x0003d00001147983 */ /* 0x001ee80000300a00 */
[----:B-1----:R-:W3:Y:S04]  /*2c0c0*/  LDL.LU.64 R22, [R1+0x3d8] ;  /* 0x0003d80001167983 */ /* 0x002ee80000300a00 */
[----:B------:R-:W-:Y:S04]  /*2c0d0*/  STL.64 [R1+0x1ba8], R26 ;  /* 0x001ba81a01007387 */ /* 0x000fe80000100a00 */
[----:B------:R0:W-:Y:S04]  /*2c0e0*/  STL.64 [R1+0x1ba0], R24 ;  /* 0x001ba01801007387 */ /* 0x0001e80000100a00 */
[----:B0-----:R-:W3:Y:S04]  /*2c0f0*/  LDL.LU.64 R24, [R1+0x3e0] ;  /* 0x0003e00001187983 */ /* 0x001ee80000300a00 */
[----:B------:R-:W3:Y:S04]  /*2c100*/  LDL.LU.64 R26, [R1+0x3e8] ;  /* 0x0003e800011a7983 */ /* 0x000ee80000300a00 */
[----:B------:R-:W-:Y:S04]  /*2c110*/  STL.64 [R1+0x430], R52 ;  /* 0x0004303401007387 */ /* 0x000fe80000100a00 */
[----:B------:R0:W-:Y:S04]  /*2c120*/  STL.64 [R1+0x438], R54 ;  /* 0x0004383601007387 */ /* 0x0001e80000100a00 */
[----:B0-----:R-:W3:Y:S04]  /*2c130*/  LDL.LU.64 R54, [R1+0x1cc8] ;  /* 0x001cc80001367983 */ /* 0x001ee80000300a00 */
[----:B------:R-:W3:Y:S04]  /*2c140*/  LDL.LU.64 R52, [R1+0x1cc0] ;  /* 0x001cc00001347983 */ /* 0x000ee80000300a00 */
[----:B------:R-:W-:Y:S04]  /*2c150*/  STL.64 [R1+0x1b98], R30 ;  /* 0x001b981e01007387 */ /* 0x000fe80000100a00 */
[----:B------:R0:W-:Y:S04]  /*2c160*/  STL.64 [R1+0x1b90], R28 ;  /* 0x001b901c01007387 */ /* 0x0001e80000100a00 */
[----:B0-----:R-:W3:Y:S04]  /*2c170*/  LDL.LU.64 R28, [R1+0x3f0] ;  /* 0x0003f000011c7983 */ /* 0x001ee80000300a00 */
[----:B------:R-:W3:Y:S01]  /*2c180*/  LDL.LU.64 R30, [R1+0x3f8] ;  /* 0x0003f800011e7983 */ /* 0x000ee20000300a00 */
[----:B----4-:R-:W-:-:S15]  /*2c190*/  HMMA.16816.F32.BF16 R36, R8, R32, R36 ;  /* 0x000000200824723c */ /* 0x010fde0000041824 */
[----:B------:R-:W-:-:S08]  /*2c1a0*/  NOP ;  /* 0x0000000000007918 */ /* 0x000fd00000000000 */
[----:B------:R-:W-:Y:S04]  /*2c1b0*/  STL.64 [R1+0x420], R36 ;  /* 0x0004202401007387 */ /* 0x000fe80000100a00 */
[----:B------:R0:W-:Y:S04]  /*2c1c0*/  STL.64 [R1+0x428], R38 ;  /* 0x0004282601007387 */ /* 0x0001e80000100a00 */
[----:B0-----:R-:W4:Y:S04]  /*2c1d0*/  LDL.LU.64 R38, [R1+0x1cb8] ;  /* 0x001cb80001267983 */ /* 0x001f280000300a00 */
[----:B------:R-:W2:Y:S04]  /*2c1e0*/  LDL.LU.64 R36, [R1+0x1cb0] ;  /* 0x001cb00001247983 */ /* 0x000ea80000300a00 */
[----:B------:R-:W-:Y:S04]  /*2c1f0*/  STL.64 [R1+0x1bd0], R34 ;  /* 0x001bd02201007387 */ /* 0x000fe80000100a00 */
[----:B------:R0:W-:Y:S04]  /*2c200*/  STL.64 [R1+0x1bc8], R32 ;  /* 0x001bc82001007387 */ /* 0x0001e80000100a00 */
[----:B0-----:R-:W3:Y:S04]  /*2c210*/  LDL.LU.64 R32, [R1+0x400] ;  /* 0x0004000001207983 */ /* 0x001ee80000300a00 */
[----:B------:R-:W3:Y:S01]  /*2c220*/  LDL.LU.64 R34, [R1+0x408] ;  /* 0x0004080001227983 */ /* 0x000ee20000300a00 */
[----:B--2---:R-:W-:-:S15]  /*2c230*/  HMMA.16816.F32.BF16 R44, R8, R36, R44 ;  /* 0x00000024082c723c */ /* 0x004fde000004182c */
[----:B------:R-:W-:-:S08]  /*2c240*/  NOP ;  /* 0x0000000000007918 */ /* 0x000fd00000000000 */
[----:B------:R-:W-:Y:S04]  /*2c250*/  STL.64 [R1+0x410], R44 ;  /* 0x0004102c01007387 */ /* 0x000fe80000100a00 */
[----:B------:R0:W-:Y:S04]  /*2c260*/  STL.64 [R1+0x418], R46 ;  /* 0x0004182e01007387 */ /* 0x0001e80000100a00 */
[----:B0-----:R-:W2:Y:S04]  /*2c270*/  LDL.LU.64 R46, [R1+0x1ca8] ;  /* 0x001ca800012e7983 */ /* 0x001ea80000300a00 */
[----:B------:R-:W2:Y:S01]  /*2c280*/  LDL.LU.64 R44, [R1+0x1ca0] ;  /* 0x001ca000012c7983 */ /* 0x000ea20000300a00 */
[C---:B---3--:R-:W-:Y:S03]  /*2c290*/  HMMA.16816.F32.BF16 R32, R8.reuse, R40, R32 ;  /* 0x000000280820723c */ /* 0x048fe60000041820 */
[----:B----4-:R-:W-:Y:S04]  /*2c2a0*/  STL.64 [R1+0x1be0], R38 ;  /* 0x001be02601007387 */ /* 0x010fe80000100a00 */
[----:B------:R0:W-:Y:S04]  /*2c2b0*/  STL.64 [R1+0x1bd8], R36 ;  /* 0x001bd82401007387 */ /* 0x0001e80000100a00 */
[----:B------:R-:W-:Y:S04]  /*2c2c0*/  STL.64 [R1+0x1bf0], R42 ;  /* 0x001bf02a01007387 */ /* 0x000fe80000100a00 */
[----:B------:R-:W-:Y:S01]  /*2c2d0*/  STL.64 [R1+0x1be8], R40 ;  /* 0x001be82801007387 */ /* 0x000fe20000100a00 */
[----:B------:R-:W-:Y:S07]  /*2c2e0*/  HMMA.16816.F32.BF16 R20, R8, R52, R20 ;  /* 0x000000340814723c */ /* 0x000fee0000041814 */
[----:B------:R-:W-:Y:S04]  /*2c2f0*/  STL.64 [R1+0x400], R32 ;  /* 0x0004002001007387 */ /* 0x000fe80000100a00 */
[----:B------:R-:W-:Y:S01]  /*2c300*/  STL.64 [R1+0x408], R34 ;  /* 0x0004082201007387 */ /* 0x000fe20000100a00 */
[----:B------:R-:W-:-:S02]  /*2c310*/  IMAD.MOV.U32 R16, RZ, RZ, R59 ;  /* 0x000000ffff107224 */ /* 0x000fc400078e003b */
[----:B------:R-:W-:Y:S02]  /*2c320*/  IMAD.MOV.U32 R17, RZ, RZ, R12 ;  /* 0x000000ffff117224 */ /* 0x000fe400078e000c */
[----:B0-----:R-:W-:Y:S02]  /*2c330*/  IMAD.MOV.U32 R36, RZ, RZ, R13 ;  /* 0x000000ffff247224 */ /* 0x001fe400078e000d */
[----:B------:R-:W-:Y:S01]  /*2c340*/  IMAD.MOV.U32 R37, RZ, RZ, R14 ;  /* 0x000000ffff257224 */ /* 0x000fe200078e000e */
[----:B--2---:R-:W-:Y:S01]  /*2c350*/  HMMA.16816.F32.BF16 R28, R8, R44, R28 ;  /* 0x0000002c081c723c */ /* 0x004fe2000004181c */
[----:B------:R-:W-:Y:S05]  /*2c360*/  STL.64 [R1+0x1c00], R46 ;  /* 0x001c002e01007387 */ /* 0x000fea0000100a00 */
[----:B------:R-:W-:-:S15]  /*2c370*/  STL.64 [R1+0x1bf8], R44 ;  /* 0x001bf82c01007387 */ /* 0x000fde0000100a00 */
[----:B------:R-:W-:-:S02]  /*2c380*/  NOP ;  /* 0x0000000000007918 */ /* 0x000fc40000000000 */
[----:B------:R-:W-:Y:S04]  /*2c390*/  STL.64 [R1+0x3f0], R28 ;  /* 0x0003f01c01007387 */ /* 0x000fe80000100a00 */
[----:B------:R0:W-:Y:S02]  /*2c3a0*/  STL.64 [R1+0x3f8], R30 ;  /* 0x0003f81e01007387 */ /* 0x0001e40000100a00 */
[----:B0-----:R-:W-:Y:S02]  /*2c3b0*/  HMMA.16816.F32.BF16 R28, R8, R48, R24 ;  /* 0x00000030081c723c */ /* 0x001fe40000041818 */
[----:B------:R-:W2:-:S15]  /*2c3c0*/  LDL.LU.64 R24, [R1+0x360] ;  /* 0x0003600001187983 */ /* 0x000e9e0000300a00 */
[----:B------:R-:W-:-:S06]  /*2c3d0*/  NOP ;  /* 0x0000000000007918 */ /* 0x000fcc0000000000 */
[----:B------:R0:W-:Y:S04]  /*2c3e0*/  STL.64 [R1+0x3e0], R28 ;  /* 0x0003e01c01007387 */ /* 0x0001e80000100a00 */
[----:B------:R1:W-:Y:S04]  /*2c3f0*/  STL.64 [R1+0x3e8], R30 ;  /* 0x0003e81e01007387 */ /* 0x0003e80000100a00 */
[----:B------:R-:W2:Y:S04]  /*2c400*/  LDL.LU.64 R26, [R1+0x368] ;  /* 0x00036800011a7983 */ /* 0x000ea80000300a00 */
[----:B------:R3:W-:Y:S04]  /*2c410*/  STL.64 [R1+0x3d0], R20 ;  /* 0x0003d01401007387 */ /* 0x0007e80000100a00 */
[----:B------:R-:W-:Y:S04]  /*2c420*/  STL.64 [R1+0x3d8], R22 ;  /* 0x0003d81601007387 */ /* 0x000fe80000100a00 */
[----:B------:R-:W4:Y:S04]  /*2c430*/  LDL.LU R59, [R1+0x1c98] ;  /* 0x001c9800013b7983 */ /* 0x000f280000300800 */
[----:B------:R-:W4:Y:S04]  /*2c440*/  LDL.LU R12, [R1+0x1c94] ;  /* 0x001c9400010c7983 */ /* 0x000f280000300800 */
[----:B------:R3:W-:Y:S04]  /*2c450*/  STL.64 [R1+0x1c28], R16 ;  /* 0x001c281001007387 */ /* 0x0007e80000100a00 */
[----:B------:R-:W4:Y:S04]  /*2c460*/  LDL.LU R13, [R1+0x1c90] ;  /* 0x001c9000010d7983 */ /* 0x000f280000300800 */
[----:B------:R-:W4:Y:S04]  /*2c470*/  LDL.LU R14, [R1+0x1c8c] ;  /* 0x001c8c00010e7983 */ /* 0x000f280000300800 */
[----:B------:R-:W-:Y:S04]  /*2c480*/  STL.64 [R1+0x1c30], R36 ;  /* 0x001c302401007387 */ /* 0x000fe80000100a00 */
[----:B0-----:R-:W4:Y:S04]  /*2c490*/  LDL.LU.64 R28, [R1+0x5a0] ;  /* 0x0005a000011c7983 */ /* 0x001f280000300a00 */
[----:B-1----:R-:W4:Y:S01]  /*2c4a0*/  LDL.LU.64 R30, [R1+0x5a8] ;  /* 0x0005a800011e7983 */ /* 0x002f220000300a00 */
[----:B---3--:R-:W-:-:S02]  /*2c4b0*/  IMAD.MOV.U32 R20, RZ, RZ, R15 ;  /* 0x000000ffff147224 */ /* 0x008fc400078e000f */
[----:B------:R-:W-:Y:S02]  /*2c4c0*/  IMAD.MOV.U32 R21, RZ, RZ, R61 ;  /* 0x000000ffff157224 */ /* 0x000fe400078e003d */
[----:B------:R-:W-:Y:S02]  /*2c4d0*/  IMAD.MOV.U32 R16, RZ, RZ, R5 ;  /* 0x000000ffff107224 */ /* 0x000fe400078e0005 */
[----:B------:R-:W-:Y:S02]  /*2c4e0*/  IMAD.MOV.U32 R17, RZ, RZ, R4 ;  /* 0x000000ffff117224 */ /* 0x000fe400078e0004 */
[----:B------:R-:W3:Y:S04]  /*2c4f0*/  LDL.LU.64 R4, [R1+0x130] ;  /* 0x0001300001047983 */ /* 0x000ee80000300a00 */
[----:B------:R-:W3:Y:S04]  /*2c500*/  LDL.LU R15, [R1+0x1c88] ;  /* 0x001c8800010f7983 */ /* 0x000ee80000300800 */
[----:B------:R0:W-:Y:S02]  /*2c510*/  STL.64 [R1+0x1c48], R20 ;  /* 0x001c481401007387 */ /* 0x0001e40000100a00 */
[----:B0-----:R-:W-:-:S02]  /*2c520*/  IMAD.MOV.U32 R20, RZ, RZ, R60 ;  /* 0x000000ffff147224 */ /* 0x001fc400078e003c */
[----:B------:R-:W-:-:S05]  /*2c530*/  IMAD.MOV.U32 R21, RZ, RZ, R51 ;  /* 0x000000ffff157224 */ /* 0x000fca00078e0033 */
[----:B------:R0:W-:Y:S02]  /*2c540*/  STL.64 [R1+0x1c58], R20 ;  /* 0x001c581401007387 */ /* 0x0001e40000100a00 */
[----:B0-----:R-:W-:Y:S02]  /*2c550*/  IMAD.MOV.U32 R20, RZ, RZ, R50 ;  /* 0x000000ffff147224 */ /* 0x001fe400078e0032 */
[----:B------:R-:W-:-:S05]  /*2c560*/  IMAD.MOV.U32 R21, RZ, RZ, R19 ;  /* 0x000000ffff157224 */ /* 0x000fca00078e0013 */
[----:B------:R-:W-:Y:S04]  /*2c570*/  STL.64 [R1+0x1c68], R20 ;  /* 0x001c681401007387 */ /* 0x000fe80000100a00 */
[----:B------:R-:W-:Y:S04]  /*2c580*/  STL.64 [R1+0x1c38], R16 ;  /* 0x001c381001007387 */ /* 0x000fe80000100a00 */
[----:B------:R-:W-:Y:S04]  /*2c590*/  STL.64 [R1+0x1c10], R54 ;  /* 0x001c103601007387 */ /* 0x000fe80000100a00 */
[----:B------:R0:W-:Y:S04]  /*2c5a0*/  STL.64 [R1+0x1c08], R52 ;  /* 0x001c083401007387 */ /* 0x0001e80000100a00 */
[----:B0-----:R-:W4:Y:S01]  /*2c5b0*/  LDL.LU.64 R52, [R1+0x80] ;  /* 0x0000800001347983 */ /* 0x001f220000300a00 */
[----:B--2---:R-:W-:Y:S03]  /*2c5c0*/  HMMA.16816.F32.BF16 R8, R8, R56, R24 ;  /* 0x000000380808723c */ /* 0x004fe60000041818 */
[----:B----4-:R-:W-:Y:S04]  /*2c5d0*/  STL.64 [R1+0x1c50], R52 ;  /* 0x001c503401007387 */ /* 0x010fe80000100a00 */
[----:B------:R-:W-:Y:S04]  /*2c5e0*/  STL.64 [R1+0x1c20], R58 ;  /* 0x001c203a01007387 */ /* 0x000fe80000100a00 */
[----:B------:R0:W-:-:S12]  /*2c5f0*/  STL.64 [R1+0x1c18], R56 ;  /* 0x001c183801007387 */ /* 0x0001d80000100a00 */
[----:B------:R-:W-:Y:S04]  /*2c600*/  STL.64 [R1+0x360], R8 ;  /* 0x0003600801007387 */ /* 0x000fe80000100a00 */
[----:B------:R-:W-:Y:S01]  /*2c610*/  STL.64 [R1+0x368], R10 ;  /* 0x0003680a01007387 */ /* 0x000fe20000100a00 */
[----:B0-----:R-:W-:Y:S02]  /*2c620*/  IMAD.MOV.U32 R56, RZ, RZ, R18 ;  /* 0x000000ffff387224 */ /* 0x001fe400078e0012 */
[----:B------:R-:W-:-:S05]  /*2c630*/  IMAD.MOV.U32 R57, RZ, RZ, R7 ;  /* 0x000000ffff397224 */ /* 0x000fca00078e0007 */
[----:B------:R0:W-:Y:S02]  /*2c640*/  STL.64 [R1+0x1c70], R56 ;  /* 0x001c703801007387 */ /* 0x0001e40000100a00 */
[----:B0-----:R-:W-:Y:S02]  /*2c650*/  IMAD.MOV.U32 R56, RZ, RZ, R6 ;  /* 0x000000ffff387224 */ /* 0x001fe400078e0006 */
[----:B------:R-:W-:-:S05]  /*2c660*/  IMAD.MOV.U32 R57, RZ, RZ, R3 ;  /* 0x000000ffff397224 */ /* 0x000fca00078e0003 */
[----:B------:R0:W-:Y:S04]  /*2c670*/  STL.64 [R1+0x1c80], R56 ;  /* 0x001c803801007387 */ /* 0x0001e80000100a00 */
[----:B------:R-:W2:Y:S01]  /*2c680*/  LDL.LU.64 R24, [R1+0x70] ;  /* 0x0000700001187983 */ /* 0x000ea20000300a00 */
[----:B---3--:R-:W-:Y:S01]  /*2c690*/  HMMA.16816.F32.BF16 R16, R12, R4, R28 ;  /* 0x000000040c10723c */ /* 0x008fe2000004181c */
[----:B------:R-:W-:Y:S02]  /*2c6a0*/  IMAD.MOV.U32 R44, RZ, RZ, R2 ;  /* 0x000000ffff2c7224 */ /* 0x000fe400078e0002 */
[----:B------:R-:W-:Y:S01]  /*2c6b0*/  IMAD.MOV.U32 R45, RZ, RZ, R0 ;  /* 0x000000ffff2d7224 */ /* 0x000fe200078e0000 */
[----:B--2---:R-:W-:Y:S04]  /*2c6c0*/  STL.64 [R1+0x1c60], R24 ;  /* 0x001c601801007387 */ /* 0x004fe80000100a00 */
[----:B------:R1:W-:Y:S04]  /*2c6d0*/  STL.64 [R1+0x1c78], R44 ;  /* 0x001c782c01007387 */ /* 0x0003e80000100a00 */
[----:B------:R-:W2:Y:S04]  /*2c6e0*/  LDL.LU.64 R32, [R1+0x50] ;  /* 0x0000500001207983 */ /* 0x000ea80000300a00 */
[----:B------:R-:W3:Y:S04]  /*2c6f0*/  LDL.LU.64 R8, [R1+0x120] ;  /* 0x0001200001087983 */ /* 0x000ee80000300a00 */
[----:B------:R-:W4:Y:S04]  /*2c700*/  LDL.64 R10, [R1+0x128] ;  /* 0x00012800010a7983 */ /* 0x000f280000100a00 */
[----:B------:R1:W-:Y:S04]  /*2c710*/  STL.64 [R1+0x5a0], R16 ;  /* 0x0005a01001007387 */ /* 0x0003e80000100a00 */
[----:B------:R1:W-:Y:S04]  /*2c720*/  STL.64 [R1+0x5a8], R18 ;  /* 0x0005a81201007387 */ /* 0x0003e80000100a00 */
[----:B0-----:R-:W3:Y:S04]  /*2c730*/  LDL.LU.64 R56, [R1+0x590] ;  /* 0x0005900001387983 */ /* 0x001ee80000300a00 */
[----:B------:R-:W3:Y:S04]  /*2c740*/  LDL.LU.64 R58, [R1+0x598] ;  /* 0x00059800013a7983 */ /* 0x000ee80000300a00 */
[----:B-1----:R-:W2:Y:S04]  /*2c750*/  LDL.LU.64 R44, [R1+0x580] ;  /* 0x00058000012c7983 */ /* 0x002ea80000300a00 */
[----:B------:R-:W2:Y:S04]  /*2c760*/  LDL.LU.64 R46, [R1+0x588] ;  /* 0x00058800012e7983 */ /* 0x000ea80000300a00 */
        /* <DEDUP_REMOVED lines=18> */
[----:B---3--:R-:W-:-:S15]  /*2c890*/  HMMA.16816.F32.BF16 R56, R12, R8, R56 ;  /* 0x000000080c38723c */ /* 0x008fde0000041838 */
[----:B------:R-:W-:-:S08]  /*2c8a0*/  NOP ;  /* 0x0000000000007918 */ /* 0x000fd00000000000 */
[----:B------:R0:W-:Y:S04]  /*2c8b0*/  STL.64 [R1+0x590], R56 ;  /* 0x0005903801007387 */ /* 0x0001e80000100a00 */
[----:B------:R2:W-:Y:S04]  /*2c8c0*/  STL.64 [R1+0x598], R58 ;  /* 0x0005983a01007387 */ /* 0x0005e80000100a00 */
[----:B0-----:R-:W2:Y:S02]  /*2c8d0*/  LDL.LU.64 R56, [R1+0x1c80] ;  /* 0x001c800001387983 */ /* 0x001ea40000300a00 */
[----:B--2---:R-:W-:Y:S02]  /*2c8e0*/  HMMA.16816.F32.BF16 R56, R12, R56, R44 ;  /* 0x000000380c38723c */ /* 0x004fe4000004182c */
[----:B------:R-:W2:-:S15]  /*2c8f0*/  LDL.LU.64 R44, [R1+0x1c78] ;  /* 0x001c7800012c7983 */ /* 0x000e9e0000300a00 */
[----:B------:R-:W-:-:S06]  /*2c900*/  NOP ;  /* 0x0000000000007918 */ /* 0x000fcc0000000000 */
[----:B------:R0:W-:Y:S04]  /*2c910*/  STL.64 [R1+0x580], R56 ;  /* 0x0005803801007387 */ /* 0x0001e80000100a00 */
[----:B------:R4:W-:Y:S04]  /*2c920*/  STL.64 [R1+0x588], R58 ;  /* 0x0005883a01007387 */ /* 0x0009e80000100a00 */
[----:B0-----:R-:W4:Y:S02]  /*2c930*/  LDL.LU.64 R56, [R1+0x1c70] ;  /* 0x001c700001387983 */ /* 0x001f240000300a00 */
[----:B----4-:R-:W-:Y:S02]  /*2c940*/  HMMA.16816.F32.BF16 R56, R12, R56, R20 ;  /* 0x000000380c38723c */ /* 0x010fe40000041814 */
[----:B------:R-:W3:-:S15]  /*2c950*/  LDL.LU.64 R20, [R1+0x1c68] ;  /* 0x001c680001147983 */ /* 0x000ede0000300a00 */
[----:B------:R-:W-:-:S06]  /*2c960*/  NOP ;  /* 0x0000000000007918 */ /* 0x000fcc0000000000 */
[----:B------:R0:W-:Y:S04]  /*2c970*/  STL.64 [R1+0x750], R56 ;  /* 0x0007503801007387 */ /* 0x0001e80000100a00 */
[----:B------:R1:W-:Y:S04]  /*2c980*/  STL.64 [R1+0x758], R58 ;  /* 0x0007583a01007387 */ /* 0x0003e80000100a00 */
[----:B0-----:R-:W4:Y:S04]  /*2c990*/  LDL.LU.64 R56, [R1+0x6d0] ;  /* 0x0006d00001387983 */ /* 0x001f280000300a00 */
[----:B-1----:R-:W4:Y:S01]  /*2c9a0*/  LDL.LU.64 R58, [R1+0x6d8] ;  /* 0x0006d800013a7983 */ /* 0x002f220000300a00 */
[----:B---3--:R-:W-:Y:S03]  /*2c9b0*/  HMMA.16816.F32.BF16 R20, R12, R20, R24 ;  /* 0x000000140c14723c */ /* 0x008fe60000041818 */
[----:B------:R-:W3:-:S15]  /*2c9c0*/  LDL.LU.64 R24, [R1+0x1c60] ;  /* 0x001c600001187983 */ /* 0x000ede0000300a00 */
[----:B------:R-:W-:-:S05]  /*2c9d0*/  NOP ;  /* 0x0000000000007918 */ /* 0x000fca0000000000 */
[----:B------:R0:W-:Y:S04]  /*2c9e0*/  STL.64 [R1+0x740], R20 ;  /* 0x0007401401007387 */ /* 0x0001e80000100a00 */
[----:B------:R1:W-:Y:S04]  /*2c9f0*/  STL.64 [R1+0x748], R22 ;  /* 0x0007481601007387 */ /* 0x0003e80000100a00 */
[----:B0-----:R-:W1:Y:S02]  /*2ca00*/  LDL.LU.64 R20, [R1+0x1c58] ;  /* 0x001c580001147983 */ /* 0x001e640000300a00 */
[----:B-1----:R-:W-:Y:S02]  /*2ca10*/  HMMA.16816.F32.BF16 R20, R12, R20, R52 ;  /* 0x000000140c14723c */ /* 0x002fe40000041834 */
[----:B------:R-:W4:-:S15]  /*2ca20*/  LDL.LU.64 R52, [R1+0x1c50] ;  /* 0x001c500001347983 */ /* 0x000f1e0000300a00 */
[----:B------:R-:W-:-:S06]  /*2ca30*/  NOP ;  /* 0x0000000000007918 */ /* 0x000fcc0000000000 */
[----:B------:R0:W-:Y:S04]  /*2ca40*/  STL.64 [R1+0x730], R20 ;  /* 0x0007301401007387 */ /* 0x0001e80000100a00 */
[----:B------:R1:W-:Y:S04]  /*2ca50*/  STL.64 [R1+0x738], R22 ;  /* 0x0007381601007387 */ /* 0x0003e80000100a00 */
[----:B0-----:R-:W1:Y:S02]  /*2ca60*/  LDL.LU.64 R20, [R1+0x1c48] ;  /* 0x001c480001147983 */ /* 0x001e640000300a00 */
[----:B-1----:R-:W-:Y:S02]  /*2ca70*/  HMMA.16816.F32.BF16 R20, R12, R20, R4 ;  /* 0x000000140c14723c */ /* 0x002fe40000041804 */
[----:B------:R-:W2:-:S15]  /*2ca80*/  LDL.LU.64 R4, [R1+0x1c40] ;  /* 0x001c400001047983 */ /* 0x000e9e0000300a00 */
[----:B------:R-:W-:-:S06]  /*2ca90*/  NOP ;  /* 0x0000000000007918 */ /* 0x000fcc0000000000 */
[----:B------:R0:W-:Y:S04]  /*2caa0*/  STL.64 [R1+0x720], R20 ;  /* 0x0007201401007387 */ /* 0x0001e80000100a00 */
[----:B------:R-:W-:Y:S04]  /*2cab0*/  STL.64 [R1+0x728], R22 ;  /* 0x0007281601007387 */ /* 0x000fe80000100a00 */
[----:B0-----:R-:W3:Y:S01]  /*2cac0*/  LDL.LU.64 R20, [R1+0x40] ;  /* 0x0000400001147983 */ /* 0x001ee20000300a00 */
[----:B--2---:R-:W-:-:S15]  /*2cad0*/  HMMA.16816.F32.BF16 R16, R12, R4, R16 ;  /* 0x000000040c10723c */ /* 0x004fde0000041810 */
[----:B------:R-:W-:-:S08]  /*2cae0*/  NOP ;  /* 0x0000000000007918 */ /* 0x000fd00000000000 */
[----:B------:R0:W-:Y:S04]  /*2caf0*/  STL.64 [R1+0x710], R16 ;  /* 0x0007101001007387 */ /* 0x0001e80000100a00 */
[----:B------:R-:W-:Y:S04]  /*2cb00*/  STL.64 [R1+0x718], R18 ;  /* 0x0007181201007387 */ /* 0x000fe80000100a00 */
[----:B0-----:R-:W2:Y:S04]  /*2cb10*/  LDL.LU.64 R16, [R1+0x1c38] ;  /* 0x001c380001107983 */ /* 0x001ea80000300a00 */
[----:B------:R0:W-:Y:S04]  /*2cb20*/  STL.64 [R1+0x1b18], R4 ;  /* 0x001b180401007387 */ /* 0x0001e80000100a00 */
[----:B0-----:R-:W3:Y:S04]  /*2cb30*/  LDL.LU.64 R4, [R1+0x6c0] ;  /* 0x0006c00001047983 */ /* 0x001ee80000300a00 */
[----:B------:R-:W3:Y:S01]  /*2cb40*/  LDL.LU.64 R6, [R1+0x6c8] ;  /* 0x0006c80001067983 */ /* 0x000ee20000300a00 */
[----:B--2---:R-:W-:Y:S03]  /*2cb50*/  HMMA.16816.F32.BF16 R16, R12, R16, R36 ;  /* 0x000000100c10723c */ /* 0x004fe60000041824 */
[----:B------:R-:W2:-:S15]  /*2cb60*/  LDL.LU.64 R36, [R1+0x1c30] ;  /* 0x001c300001247983 */ /* 0x000e9e0000300a00 */
[----:B------:R-:W-:-:S05]  /*2cb70*/  NOP ;  /* 0x0000000000007918 */ /* 0x000fca0000000000 */
[----:B------:R0:W-:Y:S04]  /*2cb80*/  STL.64 [R1+0x700], R16 ;  /* 0x0007001001007387 */ /* 0x0001e80000100a00 */
[----:B------:R1:W-:Y:S04]  /*2cb90*/  STL.64 [R1+0x708], R18 ;  /* 0x0007081201007387 */ /* 0x0003e80000100a00 */
[----:B0-----:R-:W1:Y:S01]  /*2cba0*/  LDL.LU.64 R16, [R1+0x1c28] ;  /* 0x001c280001107983 */ /* 0x001e620000300a00 */
[C---:B----4-:R-:W-:Y:S06]  /*2cbb0*/  HMMA.16816.F32.BF16 R56, R12.reuse, R52, R56 ;  /* 0x000000340c38723c */ /* 0x050fec0000041838 */
[----:B---3--:R-:W-:Y:S01]  /*2cbc0*/  HMMA.16816.F32.BF16 R4, R12, R24, R4 ;  /* 0x000000180c04723c */ /* 0x008fe20000041804 */
[----:B------:R-:W-:-:S02]  /*2cbd0*/  IMAD.MOV.U32 R61, RZ, RZ, R53 ;  /* 0x000000ffff3d7224 */ /* 0x000fc400078e0035 */
[----:B------:R-:W-:-:S03]  /*2cbe0*/  IMAD.MOV.U32 R3, RZ, RZ, R52 ;  /* 0x000000ffff037224 */ /* 0x000fc600078e0034 */
[C---:B--2---:R-:W-:Y:S01]  /*2cbf0*/  HMMA.16816.F32.BF16 R36, R12.reuse, R36, R40 ;  /* 0x000000240c24723c */ /* 0x044fe20000041828 */
[----:B------:R-:W2:Y:S05]  /*2cc00*/  LDL.LU.64 R40, [R1+0x6a0] ;  /* 0x0006a00001287983 */ /* 0x000eaa0000300a00 */
[----:B-1----:R-:W-:-:S15]  /*2cc10*/  HMMA.16816.F32.BF16 R16, R12, R16, R28 ;  /* 0x000000100c10723c */ /* 0x002fde000004181c */
[----:B------:R-:W-:-:S02]  /*2cc20*/  NOP ;  /* 0x0000000000007918 */ /* 0x000fc40000000000 */
[----:B------:R0:W-:Y:S04]  /*2cc30*/  STL.64 [R1+0x6f0], R36 ;  /* 0x0006f02401007387 */ /* 0x0001e80000100a00 */
[----:B------:R-:W-:Y:S04]  /*2cc40*/  STL.64 [R1+0x6f8], R38 ;  /* 0x0006f82601007387 */ /* 0x000fe80000100a00 */
[----:B------:R-:W2:Y:S04]  /*2cc50*/  LDL.LU.64 R42, [R1+0x6a8] ;  /* 0x0006a800012a7983 */ /* 0x000ea80000300a00 */
[----:B------:R1:W-:Y:S04]  /*2cc60*/  STL.64 [R1+0x6e0], R16 ;  /* 0x0006e01001007387 */ /* 0x0003e80000100a00 */
[----:B------:R-:W-:Y:S04]  /*2cc70*/  STL.64 [R1+0x6e8], R18 ;  /* 0x0006e81201007387 */ /* 0x000fe80000100a00 */
[----:B------:R-:W3:Y:S04]  /*2cc80*/  LDL.LU.64 R28, [R1+0x30] ;  /* 0x00003000011c7983 */ /* 0x000ee80000300a00 */
[----:B0-----:R-:W4:Y:S04]  /*2cc90*/  LDL.LU.64 R36, [R1+0x20] ;  /* 0x0000200001247983 */ /* 0x001f280000300a00 */
[----:B-1----:R-:W4:Y:S04]  /*2cca0*/  LDL.LU.64 R16, [R1+0x10] ;  /* 0x0000100001107983 */ /* 0x002f280000300a00 */
[----:B------:R-:W-:Y:S04]  /*2ccb0*/  STL.64 [R1+0x6d0], R56 ;  /* 0x0006d03801007387 */ /* 0x000fe80000100a00 */
[----:B------:R0:W-:Y:S04]  /*2ccc0*/  STL.64 [R1+0x6d8], R58 ;  /* 0x0006d83a01007387 */ /* 0x0001e80000100a00 */
[----:B0-----:R-:W4:Y:S04]  /*2ccd0*/  LDL.LU.64 R58, [R1+0x1c20] ;  /* 0x001c2000013a7983 */ /* 0x001f280000300a00 */
[----:B------:R-:W4:Y:S04]  /*2cce0*/  LDL.LU.64 R56, [R1+0x1c18] ;  /* 0x001c180001387983 */ /* 0x000f280000300a00 */
[----:B------:R-:W4:Y:S04]  /*2ccf0*/  LDL.LU.64 R54, [R1+0x1c10] ;  /* 0x001c100001367983 */ /* 0x000f280000300a00 */
[----:B------:R-:W4:Y:S04]  /*2cd00*/  LDL.LU.64 R52, [R1+0x1c08] ;  /* 0x001c080001347983 */ /* 0x000f280000300a00 */
[----:B------:R-:W-:Y:S04]  /*2cd10*/  STL [R1+0x1b60], R61 ;  /* 0x001b603d01007387 */ /* 0x000fe80000100800 */
[----:B------:R-:W-:Y:S04]  /*2cd20*/  STL [R1+0x1b5c], R3 ;  /* 0x001b5c0301007387 */ /* 0x000fe80000100800 */
[----:B------:R-:W-:Y:S04]  /*2cd30*/  STL.64 [R1+0x6c0], R4 ;  /* 0x0006c00401007387 */ /* 0x000fe80000100a00 */
[----:B------:R0:W-:Y:S02]  /*2cd40*/  STL.64 [R1+0x6c8], R6 ;  /* 0x0006c80601007387 */ /* 0x0001e40000100a00 */
[----:B0-----:R-:W-:-:S02]  /*2cd50*/  IMAD.MOV.U32 R6, RZ, RZ, R25 ;  /* 0x000000ffff067224 */ /* 0x001fc400078e0019 */
[----:B------:R-:W-:Y:S02]  /*2cd60*/  IMAD.MOV.U32 R7, RZ, RZ, R24 ;  /* 0x000000ffff077224 */ /* 0x000fe400078e0018 */
[----:B------:R-:W3:Y:S04]  /*2cd70*/  LDL.LU.64 R24, [R1+0x690] ;  /* 0x0006900001187983 */ /* 0x000ee80000300a00 */
[----:B------:R-:W3:Y:S04]  /*2cd80*/  LDL.LU.64 R26, [R1+0x698] ;  /* 0x00069800011a7983 */ /* 0x000ee80000300a00 */
[----:B------:R-:W-:Y:S04]  /*2cd90*/  STL [R1+0x1b6c], R6 ;  /* 0x001b6c0601007387 */ /* 0x000fe80000100800 */
[----:B------:R0:W-:Y:S04]  /*2cda0*/  STL [R1+0x1b68], R7 ;  /* 0x001b680701007387 */ /* 0x0001e80000100800 */
[----:B------:R-:W2:Y:S04]  /*2cdb0*/  LDL.LU.64 R4, [R1+0x6b0] ;  /* 0x0006b00001047983 */ /* 0x000ea80000300a00 */
[----:B0-----:R-:W2:Y:S01]  /*2cdc0*/  LDL.LU.64 R6, [R1+0x6b8] ;  /* 0x0006b80001067983 */ /* 0x001ea20000300a00 */
[----:B------:R-:W-:-:S02]  /*2cdd0*/  IMAD.MOV.U32 R3, RZ, RZ, R32 ;  /* 0x000000ffff037224 */ /* 0x000fc400078e0020 */
[----:B------:R-:W-:Y:S01]  /*2cde0*/  IMAD.MOV.U32 R0, RZ, RZ, R33 ;  /* 0x000000ffff007224 */ /* 0x000fe200078e0021 */
[C---:B--2---:R-:W-:Y:S06]  /*2cdf0*/  HMMA.16816.F32.BF16 R44, R12.reuse, R44, R4 ;  /* 0x0000002c0c2c723c */ /* 0x044fec0000041804 */
[----:B------:R-:W-:-:S15]  /*2ce00*/  HMMA.16816.F32.BF16 R4, R12, R32, R40 ;  /* 0x000000200c04723c */ /* 0x000fde0000041828 */
[----:B------:R-:W-:-:S02]  /*2ce10*/  NOP ;  /* 0x0000000000007918 */ /* 0x000fc40000000000 */
[----:B------:R0:W-:Y:S04]  /*2ce20*/  STL.64 [R1+0x6b0], R44 ;  /* 0x0006b02c01007387 */ /* 0x0001e80000100a00 */
[----:B------:R1:W-:Y:S04]  /*2ce30*/  STL.64 [R1+0x6b8], R46 ;  /* 0x0006b82e01007387 */ /* 0x0003e80000100a00 */
[----:B------:R2:W-:Y:S04]  /*2ce40*/  STL.64 [R1+0x6a0], R4 ;  /* 0x0006a00401007387 */ /* 0x0005e80000100a00 */
[----:B------:R-:W-:Y:S04]  /*2ce50*/  STL.64 [R1+0x6a8], R6 ;  /* 0x0006a80601007387 */ /* 0x000fe80000100a00 */
[----:B0-----:R-:W4:Y:S04]  /*2ce60*/  LDL.LU.64 R44, [R1+0x680] ;  /* 0x00068000012c7983 */ /* 0x001f280000300a00 */
[----:B-1----:R-:W4:Y:S04]  /*2ce70*/  LDL.LU.64 R46, [R1+0x688] ;  /* 0x00068800012e7983 */ /* 0x002f280000300a00 */
[----:B------:R-:W4:Y:S04]  /*2ce80*/  LDL.LU.64 R40, [R1+0x670] ;  /* 0x0006700001287983 */ /* 0x000f280000300a00 */
[----:B------:R-:W4:Y:S04]  /*2ce90*/  LDL.LU.64 R42, [R1+0x678] ;  /* 0x00067800012a7983 */ /* 0x000f280000300a00 */
[----:B------:R-:W4:Y:S04]  /*2cea0*/  LDL.LU.64 R32, [R1+0x660] ;  /* 0x0006600001207983 */ /* 0x000f280000300a00 */
[----:B------:R-:W4:Y:S01]  /*2ceb0*/  LDL.LU.64 R34, [R1+0x668] ;  /* 0x0006680001227983 */ /* 0x000f220000300a00 */
[----:B---3--:R-:W-:Y:S03]  /*2cec0*/  HMMA.16816.F32.BF16 R24, R12, R20, R24 ;  /* 0x000000140c18723c */ /* 0x008fe60000041818 */
[----:B------:R-:W-:Y:S04]  /*2ced0*/  STL [R1+0x1b70], R0 ;  /* 0x001b700001007387 */ /* 0x000fe80000100800 */
[----:B------:R0:W-:Y:S01]  /*2cee0*/  STL [R1+0x1b64], R3 ;  /* 0x001b640301007387 */ /* 0x0001e20000100800 */
[----:B--2---:R-:W-:-:S02]  /*2cef0*/  IMAD.MOV.U32 R5, RZ, RZ, R20 ;  /* 0x000000ffff057224 */ /* 0x004fc400078e0014 */
[----:B------:R-:W-:Y:S02]  /*2cf00*/  IMAD.MOV.U32 R4, RZ, RZ, R21 ;  /* 0x000000ffff047224 */ /* 0x000fe400078e0015 */
[----:B------:R-:W-:Y:S02]  /*2cf10*/  IMAD.MOV.U32 R61, RZ, RZ, R29 ;  /* 0x000000ffff3d7224 */ /* 0x000fe400078e001d */
[----:B0-----:R-:W-:-:S09]  /*2cf20*/  IMAD.MOV.U32 R3, RZ, RZ, R28 ;  /* 0x000000ffff037224 */ /* 0x001fd200078e001c */
[----:B------:R0:W-:Y:S04]  /*2cf30*/  STL.64 [R1+0x690], R24 ;  /* 0x0006901801007387 */ /* 0x0001e80000100a00 */
[----:B------:R1:W-:Y:S04]  /*2cf40*/  STL.64 [R1+0x698], R26 ;  /* 0x0006981a01007387 */ /* 0x0003e80000100a00 */
[----:B------:R-:W2:Y:S04]  /*2cf50*/  LDL.LU.64 R20, [R1+0x650] ;  /* 0x0006500001147983 */ /* 0x000ea80000300a00 */
[----:B------:R-:W2:Y:S04]  /*2cf60*/  LDL.LU.64 R22, [R1+0x658] ;  /* 0x0006580001167983 */ /* 0x000ea80000300a00 */
[----:B0-----:R-:W3:Y:S04]  /*2cf70*/  LDL.LU.64 R24, [R1+0x640] ;  /* 0x0006400001187983 */ /* 0x001ee80000300a00 */
[----:B-1----:R-:W3:Y:S04]  /*2cf80*/  LDL.LU.64 R26, [R1+0x648] ;  /* 0x00064800011a7983 */ /* 0x002ee80000300a00 */
[----:B------:R-:W-:Y:S01]  /*2cf90*/  STL [R1+0x1b74], R5 ;  /* 0x001b740501007387 */ /* 0x000fe20000100800 */
[----:B----4-:R-:W-:-:S02]  /*2cfa0*/  IMAD.MOV.U32 R2, RZ, RZ, R36 ;  /* 0x000000ffff027224 */ /* 0x010fc400078e0024 */
[----:B------:R-:W-:Y:S02]  /*2cfb0*/  IMAD.MOV.U32 R60, RZ, RZ, R37 ;  /* 0x000000ffff3c7224 */ /* 0x000fe400078e0025 */
[----:B------:R-:W-:Y:S02]  /*2cfc0*/  IMAD.MOV.U32 R6, RZ, RZ, R16 ;  /* 0x000000ffff067224 */ /* 0x000fe400078e0010 */
[----:B------:R-:W-:Y:S01]  /*2cfd0*/  IMAD.MOV.U32 R7, RZ, RZ, R17 ;  /* 0x000000ffff077224 */ /* 0x000fe200078e0011 */
[C---:B------:R-:W-:Y:S06]  /*2cfe0*/  HMMA.16816.F32.BF16 R44, R12.reuse, R28, R44 ;  /* 0x0000001c0c2c723c */ /* 0x040fec000004182c */
[C---:B------:R-:W-:Y:S06]  /*2cff0*/  HMMA.16816.F32.BF16 R40, R12.reuse, R36, R40 ;  /* 0x000000240c28723c */ /* 0x040fec0000041828 */
[C---:B------:R-:W-:Y:S11]  /*2d000*/  HMMA.16816.F32.BF16 R32, R12.reuse, R16, R32 ;  /* 0x000000100c20723c */ /* 0x040ff60000041820 */
[----:B------:R-:W-:Y:S04]  /*2d010*/  STL.64 [R1+0x680], R44 ;  /* 0x0006802c01007387 */ /* 0x000fe80000100a00 */
[----:B------:R0:W-:Y:S04]  /*2d020*/  STL.64 [R1+0x688], R46 ;  /* 0x0006882e01007387 */ /* 0x0001e80000100a00 */
[----:B0-----:R-:W4:Y:S04]  /*2d030*/  LDL.LU.64 R46, [R1+0x1c00] ;  /* 0x001c0000012e7983 */ /* 0x001f280000300a00 */
[----:B------:R-:W4:Y:S04]  /*2d040*/  LDL.LU.64 R44, [R1+0x1bf8] ;  /* 0x001bf800012c7983 */ /* 0x000f280000300a00 */
[----:B------:R-:W4:Y:S04]  /*2d050*/  LDL.LU.64 R28, [R1+0x630] ;  /* 0x00063000011c7983 */ /* 0x000f280000300a00 */
[----:B------:R-:W4:Y:S04]  /*2d060*/  LDL.LU.64 R30, [R1+0x638] ;  /* 0x00063800011e7983 */ /* 0x000f280000300a00 */
        /* <DEDUP_REMOVED lines=10> */
[----:B------:R-:W2:Y:S02]  /*2d110*/  LDL.LU.64 R16, [R1+0x1bc0] ;  /* 0x001bc00001107983 */ /* 0x000ea40000300a00 */
[----:B--2---:R-:W-:-:S15]  /*2d120*/  HMMA.16816.F32.BF16 R20, R12, R16, R20 ;  /* 0x000000100c14723c */ /* 0x004fde0000041814 */
[----:B------:R-:W-:-:S08]  /*2d130*/  NOP ;  /* 0x0000000000007918 */ /* 0x000fd00000000000 */
[----:B------:R-:W-:Y:S04]  /*2d140*/  STL.64 [R1+0x650], R20 ;  /* 0x0006501401007387 */ /* 0x000fe80000100a00 */
[----:B------:R0:W-:Y:S04]  /*2d150*/  STL.64 [R1+0x658], R22 ;  /* 0x0006581601007387 */ /* 0x0001e80000100a00 */
[----:B0-----:R-:W2:Y:S04]  /*2d160*/  LDL.LU.64 R22, [R1+0x1bb8] ;  /* 0x001bb80001167983 */ /* 0x001ea80000300a00 */
[----:B------:R-:W3:Y:S01]  /*2d170*/  LDL.LU.64 R20, [R1+0x1bb0] ;  /* 0x001bb00001147983 */ /* 0x000ee20000300a00 */
[----:B------:R-:W-:-:S02]  /*2d180*/  IMAD.MOV.U32 R5, RZ, RZ, R16 ;  /* 0x000000ffff057224 */ /* 0x000fc400078e0010 */
[----:B------:R-:W-:Y:S02]  /*2d190*/  IMAD.MOV.U32 R0, RZ, RZ, R17 ;  /* 0x000000ffff007224 */ /* 0x000fe400078e0011 */
[----:B------:R-:W4:Y:S04]  /*2d1a0*/  LDL.LU.64 R16, [R1+0x610] ;  /* 0x0006100001107983 */ /* 0x000f280000300a00 */
[----:B------:R-:W4:Y:S01]  /*2d1b0*/  LDL.LU.64 R18, [R1+0x618] ;  /* 0x0006180001127983 */ /* 0x000f220000300a00 */
[----:B---3--:R-:W-:-:S15]  /*2d1c0*/  HMMA.16816.F32.BF16 R24, R12, R20, R24 ;  /* 0x000000140c18723c */ /* 0x008fde0000041818 */
[----:B------:R-:W-:-:S08]  /*2d1d0*/  NOP ;  /* 0x0000000000007918 */ /* 0x000fd00000000000 */
[----:B------:R-:W-:Y:S04]  /*2d1e0*/  STL.64 [R1+0x640], R24 ;  /* 0x0006401801007387 */ /* 0x000fe80000100a00 */
[----:B------:R0:W-:Y:S04]  /*2d1f0*/  STL.64 [R1+0x648], R26 ;  /* 0x0006481a01007387 */ /* 0x0001e80000100a00 */
[----:B0-----:R-:W3:Y:S04]  /*2d200*/  LDL.LU.64 R26, [R1+0x1ba8] ;  /* 0x001ba800011a7983 */ /* 0x001ee80000300a00 */
[----:B------:R-:W4:Y:S04]  /*2d210*/  LDL.LU.64 R24, [R1+0x1ba0] ;  /* 0x001ba00001187983 */ /* 0x000f280000300a00 */
[----:B--2---:R-:W-:Y:S04]  /*2d220*/  STL.64 [R1+0x1a70], R22 ;  /* 0x001a701601007387 */ /* 0x004fe80000100a00 */
[----:B------:R0:W-:Y:S04]  /*2d230*/  STL.64 [R1+0x1a68], R20 ;  /* 0x001a681401007387 */ /* 0x0001e80000100a00 */
[----:B0-----:R-:W2:Y:S04]  /*2d240*/  LDL.LU.64 R20, [R1+0x620] ;  /* 0x0006200001147983 */ /* 0x001ea80000300a00 */
[----:B------:R-:W2:Y:S01]  /*2d250*/  LDL.LU.64 R22, [R1+0x628] ;  /* 0x0006280001167983 */ /* 0x000ea20000300a00 */
[----:B----4-:R-:W-:-:S15]  /*2d260*/  HMMA.16816.F32.BF16 R28, R12, R24, R28 ;  /* 0x000000180c1c723c */ /* 0x010fde000004181c */
[----:B------:R-:W-:-:S08]  /*2d270*/  NOP ;  /* 0x0000000000007918 */ /* 0x000fd00000000000 */
[----:B------:R-:W-:Y:S04]  /*2d280*/  STL.64 [R1+0x630], R28 ;  /* 0x0006301c01007387 */ /* 0x000fe80000100a00 */
[----:B------:R0:W-:Y:S04]  /*2d290*/  STL.64 [R1+0x638], R30 ;  /* 0x0006381e01007387 */ /* 0x0001e80000100a00 */
[----:B0-----:R-:W4:Y:S04]  /*2d2a0*/  LDL.LU.64 R30, [R1+0x1b98] ;  /* 0x001b9800011e7983 */ /* 0x001f280000300a00 */
[----:B------:R-:W2:Y:S01]  /*2d2b0*/  LDL.LU.64 R28, [R1+0x1b90] ;  /* 0x001b9000011c7983 */ /* 0x000ea20000300a00 */
[----:B------:R-:W-:Y:S03]  /*2d2c0*/  HMMA.16816.F32.BF16 R16, R12, R32, R16 ;  /* 0x000000200c10723c */ /* 0x000fe60000041810 */
[----:B---3--:R-:W-:Y:S04]  /*2d2d0*/  STL.64 [R1+0x1a80], R26 ;  /* 0x001a801a01007387 */ /* 0x008fe80000100a00 */
[----:B------:R0:W-:Y:S02]  /*2d2e0*/  STL.64 [R1+0x1a78], R24 ;  /* 0x001a781801007387 */ /* 0x0001e40000100a00 */
[----:B0-----:R-:W-:-:S02]  /*2d2f0*/  IMAD.MOV.U32 R24, RZ, RZ, R50 ;  /* 0x000000ffff187224 */ /* 0x001fc400078e0032 */
[----:B------:R-:W3:Y:S01]  /*2d300*/  LDL.LU R50, [R1+0x1b8c] ;  /* 0x001b8c0001327983 */ /* 0x000ee20000300800 */
[----:B------:R-:W-:Y:S01]  /*2d310*/  IMAD.MOV.U32 R25, RZ, RZ, R51 ;  /* 0x000000ffff197224 */ /* 0x000fe200078e0033 */
[----:B--2---:R-:W-:-:S15]  /*2d320*/  HMMA.16816.F32.BF16 R20, R12, R28, R20 ;  /* 0x0000001c0c14723c */ /* 0x004fde0000041814 */
[----:B------:R-:W-:-:S08]  /*2d330*/  NOP ;  /* 0x0000000000007918 */ /* 0x000fd00000000000 */
[----:B------:R0:W-:Y:S04]  /*2d340*/  STL.64 [R1+0x620], R20 ;  /* 0x0006201401007387 */ /* 0x0001e80000100a00 */
[----:B------:R1:W-:Y:S04]  /*2d350*/  STL.64 [R1+0x628], R22 ;  /* 0x0006281601007387 */ /* 0x0003e80000100a00 */
[----:B------:R-:W3:Y:S04]  /*2d360*/  LDL.LU R51, [R1+0x1b88] ;  /* 0x001b880001337983 */ /* 0x000ee80000300800 */
[----:B0-----:R-:W2:Y:S04]  /*2d370*/  LDL.LU.64 R20, [R1+0x5e0] ;  /* 0x0005e00001147983 */ /* 0x001ea80000300a00 */
[----:B-1----:R-:W2:Y:S04]  /*2d380*/  LDL.LU.64 R22, [R1+0x5e8] ;  /* 0x0005e80001167983 */ /* 0x002ea80000300a00 */
[----:B----4-:R-:W-:Y:S04]  /*2d390*/  STL.64 [R1+0x1a60], R30 ;  /* 0x001a601e01007387 */ /* 0x010fe80000100a00 */
[----:B------:R0:W-:Y:S04]  /*2d3a0*/  STL.64 [R1+0x1a58], R28 ;  /* 0x001a581c01007387 */ /* 0x0001e80000100a00 */
[----:B0-----:R-:W4:Y:S04]  /*2d3b0*/  LDL.LU.64 R28, [R1+0x5f0] ;  /* 0x0005f000011c7983 */ /* 0x001f280000300a00 */
[----:B------:R-:W4:Y:S04]  /*2d3c0*/  LDL.LU.64 R30, [R1+0x5f8] ;  /* 0x0005f800011e7983 */ /* 0x000f280000300a00 */
[----:B------:R-:W-:Y:S04]  /*2d3d0*/  STL.64 [R1+0x610], R16 ;  /* 0x0006101001007387 */ /* 0x000fe80000100a00 */
[----:B------:R0:W-:Y:S04]  /*2d3e0*/  STL.64 [R1+0x618], R18 ;  /* 0x0006181201007387 */ /* 0x0001e80000100a00 */
[----:B0-----:R-:W3:Y:S04]  /*2d3f0*/  LDL.LU.64 R18, [R1+0x1b80] ;  /* 0x001b800001127983 */ /* 0x001ee80000300a00 */
[----:B------:R-:W3:Y:S04]  /*2d400*/  LDL.LU.64 R16, [R1+0x1b78] ;  /* 0x001b780001107983 */ /* 0x000ee80000300a00 */
[----:B------:R-:W-:Y:S04]  /*2d410*/  STL.64 [R1+0x1a50], R34 ;  /* 0x001a502201007387 */ /* 0x000fe80000100a00 */
[----:B------:R0:W-:Y:S04]  /*2d420*/  STL.64 [R1+0x1a48], R32 ;  /* 0x001a482001007387 */ /* 0x0001e80000100a00 */
[----:B0-----:R-:W2:Y:S04]  /*2d430*/  LDL.LU.64 R32, [R1+0x600] ;  /* 0x0006000001207983 */ /* 0x001ea80000300a00 */
[----:B------:R-:W2:Y:S01]  /*2d440*/  LDL.LU.64 R34, [R1+0x608] ;  /* 0x0006080001227983 */ /* 0x000ea20000300a00 */
[C---:B----4-:R-:W-:Y:S06]  /*2d450*/  HMMA.16816.F32.BF16 R28, R12.reuse, R40, R28 ;  /* 0x000000280c1c723c */ /* 0x050fec000004181c */
[----:B--2---:R-:W-:-:S15]  /*2d460*/  HMMA.16816.F32.BF16 R32, R12, R36, R32 ;  /* 0x000000240c20723c */ /* 0x004fde0000041820 */
[----:B------:R-:W-:-:S08]  /*2d470*/  NOP ;  /* 0x0000000000007918 */ /* 0x000fd00000000000 */
[----:B------:R0:W-:Y:S04]  /*2d480*/  STL.64 [R1+0x600], R32 ;  /* 0x0006002001007387 */ /* 0x0001e80000100a00 */
[----:B------:R1:W-:Y:S04]  /*2d490*/  STL.64 [R1+0x608], R34 ;  /* 0x0006082201007387 */ /* 0x0003e80000100a00 */
[----:B0-----:R-:W2:Y:S04]  /*2d4a0*/  LDL.LU.64 R32, [R1+0x340] ;  /* 0x0003400001207983 */ /* 0x001ea80000300a00 */
[----:B-1----:R-:W2:Y:S04]  /*2d4b0*/  LDL.LU.64 R34, [R1+0x348] ;  /* 0x0003480001227983 */ /* 0x002ea80000300a00 */
[----:B------:R-:W-:Y:S04]  /*2d4c0*/  STL.64 [R1+0x1a90], R38 ;  /* 0x001a902601007387 */ /* 0x000fe80000100a00 */
[----:B------:R0:W-:Y:S04]  /*2d4d0*/  STL.64 [R1+0x1a88], R36 ;  /* 0x001a882401007387 */ /* 0x0001e80000100a00 */
[----:B0-----:R-:W4:Y:S04]  /*2d4e0*/  LDL.LU.64 R36, [R1+0x5c0] ;  /* 0x0005c00001247983 */ /* 0x001f280000300a00 */
[----:B------:R-:W4:Y:S04]  /*2d4f0*/  LDL.LU.64 R38, [R1+0x5c8] ;  /* 0x0005c80001267983 */ /* 0x000f280000300a00 */
[----:B------:R-:W-:Y:S04]  /*2d500*/  STL.64 [R1+0x1aa0], R42 ;  /* 0x001aa02a01007387 */ /* 0x000fe80000100a00 */
[----:B------:R0:W-:Y:S04]  /*2d510*/  STL.64 [R1+0x1a98], R40 ;  /* 0x001a982801007387 */ /* 0x0001e80000100a00 */
[----:B------:R1:W-:Y:S04]  /*2d520*/  STL.64 [R1+0x5f0], R28 ;  /* 0x0005f01c01007387 */ /* 0x0003e80000100a00 */
[----:B------:R3:W-:Y:S04]  /*2d530*/  STL.64 [R1+0x5f8], R30 ;  /* 0x0005f81e01007387 */ /* 0x0007e80000100a00 */
[----:B0-----:R-:W2:Y:S04]  /*2d540*/  LDL.LU.64 R40, [R1+0x5d0] ;  /* 0x0005d00001287983 */ /* 0x001ea80000300a00 */
[----:B------:R-:W2:Y:S01]  /*2d550*/  LDL.LU.64 R42, [R1+0x5d8] ;  /* 0x0005d800012a7983 */ /* 0x000ea20000300a00 */
[----:B------:R-:W-:Y:S03]  /*2d560*/  HMMA.16816.F32.BF16 R20, R12, R44, R20 ;  /* 0x0000002c0c14723c */ /* 0x000fe60000041814 */
[----:B-1----:R-:W2:Y:S04]  /*2d570*/  LDL.LU.64 R28, [R1+0x8f0] ;  /* 0x0008f000011c7983 */ /* 0x002ea80000300a00 */
[----:B---3--:R-:W3:-:S15]  /*2d580*/  LDL.LU.64 R30, [R1+0x8f8] ;  /* 0x0008f800011e7983 */ /* 0x008ede0000300a00 */
[----:B------:R-:W-:-:S01]  /*2d590*/  NOP ;  /* 0x0000000000007918 */ /* 0x000fc20000000000 */
[----:B------:R0:W-:Y:S04]  /*2d5a0*/  STL.64 [R1+0x5e0], R20 ;  /* 0x0005e01401007387 */ /* 0x0001e80000100a00 */
[----:B------:R1:W-:Y:S04]  /*2d5b0*/  STL.64 [R1+0x5e8], R22 ;  /* 0x0005e81601007387 */ /* 0x0003e80000100a00 */
[----:B0-----:R-:W3:Y:S04]  /*2d5c0*/  LDL.LU.64 R20, [R1+0x8e0] ;  /* 0x0008e00001147983 */ /* 0x001ee80000300a00 */
[----:B-1----:R-:W3:Y:S04]  /*2d5d0*/  LDL.LU.64 R22, [R1+0x8e8] ;  /* 0x0008e80001167983 */ /* 0x002ee80000300a00 */
[----:B------:R-:W-:Y:S04]  /*2d5e0*/  STL.64 [R1+0x1ab0], R46 ;  /* 0x001ab02e01007387 */ /* 0x000fe80000100a00 */
[----:B------:R-:W-:Y:S04]  /*2d5f0*/  STL.64 [R1+0x1aa8], R44 ;  /* 0x001aa82c01007387 */ /* 0x000fe80000100a00 */
[----:B------:R-:W-:Y:S04]  /*2d600*/  STL.64 [R1+0x1ac0], R50 ;  /* 0x001ac03201007387 */ /* 0x000fe80000100a00 */
[----:B------:R-:W-:Y:S01]  /*2d610*/  STL.64 [R1+0x1ab8], R48 ;  /* 0x001ab83001007387 */ /* 0x000fe20000100a00 */
[C---:B----4-:R-:W-:Y:S06]  /*2d620*/  HMMA.16816.F32.BF16 R36, R12.reuse, R52, R36 ;  /* 0x000000340c24723c */ /* 0x050fec0000041824 */
[C---:B--2---:R-:W-:Y:S06]  /*2d630*/  HMMA.16816.F32.BF16 R40, R12.reuse, R48, R40 ;  /* 0x000000300c28723c */ /* 0x044fec0000041828 */
[----:B------:R-:W-:-:S15]  /*2d640*/  HMMA.16816.F32.BF16 R12, R12, R56, R32 ;  /* 0x000000380c0c723c */ /* 0x000fde0000041820 */
[----:B------:R-:W-:-:S02]  /*2d650*/  NOP ;  /* 0x0000000000007918 */ /* 0x000fc40000000000 */
[----:B------:R-:W-:Y:S04]  /*2d660*/  STL.64 [R1+0x5d0], R40 ;  /* 0x0005d02801007387 */ /* 0x000fe80000100a00 */
        /* <DEDUP_REMOVED lines=8> */
[----:B------:R0:W-:Y:S04]  /*2d6f0*/  STL.64 [R1+0x1620], R12 ;  /* 0x0016200c01007387 */ /* 0x0001e80000100a00 */
[----:B0-----:R-:W2:Y:S04]  /*2d700*/  LDL.LU.64 R12, [R1+0x60] ;  /* 0x00006000010c7983 */ /* 0x001ea80000300a00 */
[----:B------:R-:W4:Y:S01]  /*2d710*/  LDL.LU.64 R14, [R1+0x68] ;  /* 0x00006800010e7983 */ /* 0x000f220000300a00 */
[C---:B---3--:R-:W-:Y:S03]  /*2d720*/  HMMA.16816.F32.BF16 R24, R16.reuse, R24, R28 ;  /* 0x000000181018723c */ /* 0x048fe6000004181c */
[----:B----4-:R-:W-:Y:S04]  /*2d730*/  STL.64 [R1+0x1af8], R14 ;  /* 0x001af80e01007387 */ /* 0x010fe80000100a00 */
[----:B--2---:R0:W-:Y:S02]  /*2d740*/  STL.64 [R1+0x1af0], R12 ;  /* 0x001af00c01007387 */ /* 0x0041e40000100a00 */
[----:B0-----:R-:W-:Y:S02]  /*2d750*/  HMMA.16816.F32.BF16 R12, R16, R8, R20 ;  /* 0x00000008100c723c */ /* 0x001fe40000041814 */
[----:B------:R-:W-:-:S12]  /*2d760*/  STL.64 [R1+0x1a18], R10 ;  /* 0x001a180a01007387 */ /* 0x000fd80000100a00 */
[----:B------:R0:W-:Y:S04]  /*2d770*/  STL.64 [R1+0x8f0], R24 ;  /* 0x0008f01801007387 */ /* 0x0001e80000100a00 */
[----:B------:R-:W-:Y:S01]  /*2d780*/  STL.64 [R1+0x8f8], R26 ;  /* 0x0008f81a01007387 */ /* 0x000fe20000100a00 */
[----:B------:R-:W-:Y:S02]  /*2d790*/  IMAD.MOV.U32 R8, RZ, RZ, R5 ;  /* 0x000000ffff087224 */ /* 0x000fe400078e0005 */
[----:B------:R-:W-:Y:S02]  /*2d7a0*/  IMAD.MOV.U32 R9, RZ, RZ, R0 ;  /* 0x000000ffff097224 */ /* 0x000fe400078e0000 */
[----:B0-----:R-:W-:Y:S02]  /*2d7b0*/  IMAD.MOV.U32 R24, RZ, RZ, R6 ;  /* 0x000000ffff187224 */ /* 0x001fe400078e0006 */
[----:B------:R-:W-:Y:S01]  /*2d7c0*/  IMAD.MOV.U32 R25, RZ, RZ, R7 ;  /* 0x000000ffff197224 */ /* 0x000fe200078e0007 */
[----:B------:R-:W-:Y:S04]  /*2d7d0*/  STL.64 [R1+0x8e0], R12 ;  /* 0x0008e00c01007387 */ /* 0x000fe80000100a00 */
[----:B------:R-:W-:Y:S04]  /*2d7e0*/  STL.64 [R1+0x8e8], R14 ;  /* 0x0008e80e01007387 */ /* 0x000fe80000100a00 */
[----:B------:R-:W2:Y:S04]  /*2d7f0*/  LDL.LU R5, [R1+0x1b74] ;  /* 0x001b740001057983 */ /* 0x000ea80000300800 */
[----:B------:R-:W3:Y:S04]  /*2d800*/  LDL.LU R0, [R1+0x1b70] ;  /* 0x001b700001007983 */ /* 0x000ee80000300800 */
[----:B------:R-:W-:Y:S04]  /*2d810*/  STL.64 [R1+0x1ae8], R8 ;  /* 0x001ae80801007387 */ /* 0x000fe80000100a00 */
[----:B------:R-:W4:Y:S04]  /*2d820*/  LDL.LU R6, [R1+0x1b6c] ;  /* 0x001b6c0001067983 */ /* 0x000f280000300800 */
[----:B------:R-:W3:Y:S04]  /*2d830*/  LDL.LU R7, [R1+0x1b68] ;  /* 0x001b680001077983 */ /* 0x000ee80000300800 */
[----:B------:R-:W4:Y:S04]  /*2d840*/  LDL.LU R56, [R1+0xb0] ;  /* 0x0000b00001387983 */ /* 0x000f280000300800 */
[----:B------:R-:W4:Y:S01]  /*2d850*/  LDL.LU R57, [R1+0xb4] ;  /* 0x0000b40001397983 */ /* 0x000f220000300800 */
[----:B------:R-:W-:-:S02]  /*2d860*/  IMAD.MOV.U32 R29, RZ, RZ, R4 ;  /* 0x000000ffff1d7224 */ /* 0x000fc400078e0004 */
[----:B--2---:R-:W-:Y:S01]  /*2d870*/  IMAD.MOV.U32 R28, RZ, RZ, R5 ;  /* 0x000000ffff1c7224 */ /* 0x004fe200078e0005 */
[----:B----4-:R-:W-:Y:S04]  /*2d880*/  STL.64 [R1+0x1b20], R56 ;  /* 0x001b203801007387 */ /* 0x010fe80000100a00 */
[----:B------:R-:W-:Y:S04]  /*2d890*/  STL.64 [R1+0x1b00], R24 ;  /* 0x001b001801007387 */ /* 0x000fe80000100a00 */
[----:B------:R-:W2:Y:S04]  /*2d8a0*/  LDL.LU R4, [R1+0xe0] ;  /* 0x0000e00001047983 */ /* 0x000ea80000300800 */
[----:B------:R-:W2:Y:S04]  /*2d8b0*/  LDL.LU R5, [R1+0xe4] ;  /* 0x0000e40001057983 */ /* 0x000ea80000300800 */
[----:B--2---:R0:W-:Y:S04]  /*2d8c0*/  STL.64 [R1+0x1b28], R4 ;  /* 0x001b280401007387 */ /* 0x0041e80000100a00 */
[----:B0-----:R-:W2:Y:S04]  /*2d8d0*/  LDL.LU R4, [R1+0xf0] ;  /* 0x0000f00001047983 */ /* 0x001ea80000300800 */
[----:B------:R-:W2:Y:S04]  /*2d8e0*/  LDL.LU R5, [R1+0xf4] ;  /* 0x0000f40001057983 */ /* 0x000ea80000300800 */
[----:B------:R-:W4:Y:S04]  /*2d8f0*/  LDL.LU R40, [R1+0x110] ;  /* 0x0001100001287983 */ /* 0x000f280000300800 */
[----:B------:R-:W4:Y:S04]  /*2d900*/  LDL.LU R41, [R1+0x114] ;  /* 0x0001140001297983 */ /* 0x000f280000300800 */
[----:B--2---:R-:W-:Y:S04]  /*2d910*/  STL.64 [R1+0x1b38], R4 ;  /* 0x001b380401007387 */ /* 0x004fe80000100a00 */
[----:B------:R-:W2:Y:S04]  /*2d920*/  LDL.LU R48, [R1+0x100] ;  /* 0x0001000001307983 */ /* 0x000ea80000300800 */
[----:B------:R-:W2:Y:S04]  /*2d930*/  LDL.LU R49, [R1+0x104] ;  /* 0x0001040001317983 */ /* 0x000ea80000300800 */
[----:B--2---:R0:W-:Y:S04]  /*2d940*/  STL.64 [R1+0x1b48], R48 ;  /* 0x001b483001007387 */ /* 0x0041e80000100a00 */
[----:B0-----:R-:W4:Y:S04]  /*2d950*/  LDL.LU.64 R48, [R1+0x8d0] ;  /* 0x0008d00001307983 */ /* 0x001f280000300a00 */
[----:B------:R-:W4:Y:S04]  /*2d960*/  LDL.LU.64 R50, [R1+0x8d8] ;  /* 0x0008d80001327983 */ /* 0x000f280000300a00 */
[----:B------:R-:W2:Y:S04]  /*2d970*/  LDL.LU R36, [R1+0xd0] ;  /* 0x0000d00001247983 */ /* 0x000ea80000300800 */
[----:B------:R-:W2:Y:S01]  /*2d980*/  LDL.LU R37, [R1+0xd4] ;  /* 0x0000d40001257983 */ /* 0x000ea20000300800 */
[----:B------:R-:W-:-:S02]  /*2d990*/  IMAD.MOV.U32 R32, RZ, RZ, R3 ;  /* 0x000000ffff207224 */ /* 0x000fc400078e0003 */
[----:B------:R-:W-:Y:S01]  /*2d9a0*/  IMAD.MOV.U32 R33, RZ, RZ, R61 ;  /* 0x000000ffff217224 */ /* 0x000fe200078e003d */
[----:B--2---:R0:W-:Y:S04]  /*2d9b0*/  STL.64 [R1+0x1b30], R36 ;  /* 0x001b302401007387 */ /* 0x0041e80000100a00 */
[----:B------:R-:W2:Y:S04]  /*2d9c0*/  LDL.LU R44, [R1+0xa0] ;  /* 0x0000a000012c7983 */ /* 0x000ea80000300800 */
[----:B------:R-:W2:Y:S04]  /*2d9d0*/  LDL.LU R45, [R1+0xa4] ;  /* 0x0000a400012d7983 */ /* 0x000ea80000300800 */
[----:B------:R-:W-:Y:S04]  /*2d9e0*/  STL.64 [R1+0x1b08], R28 ;  /* 0x001b081c01007387 */ /* 0x000fe80000100a00 */
[----:B------:R-:W4:Y:S04]  /*2d9f0*/  LDL.LU R3, [R1+0x1b64] ;  /* 0x001b640001037983 */ /* 0x000f280000300800 */
[----:B------:R-:W2:Y:S04]  /*2da00*/  LDL.LU R61, [R1+0x1b60] ;  /* 0x001b6000013d7983 */ /* 0x000ea80000300800 */
[----:B------:R-:W2:Y:S04]  /*2da10*/  LDL.LU R20, [R1+0x90] ;  /* 0x0000900001147983 */ /* 0x000ea80000300800 */
[----:B------:R-:W2:Y:S04]  /*2da20*/  LDL.LU R21, [R1+0x94] ;  /* 0x0000940001157983 */ /* 0x000ea80000300800 */
[----:B------:R1:W-:Y:S01]  /*2da30*/  STL.64 [R1+0x1b10], R32 ;  /* 0x001b102001007387 */ /* 0x0003e20000100a00 */
[----:B---3--:R-:W-:-:S02]  /*2da40*/  IMAD.MOV.U32 R12, RZ, RZ, R7 ;  /* 0x000000ffff0c7224 */ /* 0x008fc400078e0007 */
[----:B------:R-:W-:Y:S01]  /*2da50*/  IMAD.MOV.U32 R13, RZ, RZ, R6 ;  /* 0x000000ffff0d7224 */ /* 0x000fe200078e0006 */
[----:B------:R-:W3:Y:S04]  /*2da60*/  LDL.LU.64 R4, [R1+0x8c0] ;  /* 0x0008c00001047983 */ /* 0x000ee80000300a00 */
[----:B------:R-:W3:Y:S01]  /*2da70*/  LDL.LU.64 R6, [R1+0x8c8] ;  /* 0x0008c80001067983 */ /* 0x000ee20000300a00 */
[----:B------:R-:W-:Y:S02]  /*2da80*/  IMAD.MOV.U32 R53, RZ, RZ, R0 ;  /* 0x000000ffff357224 */ /* 0x000fe400078e0000 */
[----:B----4-:R-:W-:Y:S02]  /*2da90*/  IMAD.MOV.U32 R52, RZ, RZ, R3 ;  /* 0x000000ffff347224 */ /* 0x010fe400078e0003 */
[----:B------:R-:W4:Y:S04]  /*2daa0*/  LDL.LU R3, [R1+0x1b5c] ;  /* 0x001b5c0001037983 */ /* 0x000f280000300800 */
[----:B------:R-:W3:Y:S04]  /*2dab0*/  LDL.LU R0, [R1+0x1b58] ;  /* 0x001b580001007983 */ /* 0x000ee80000300800 */
[----:B0-----:R-:W3:Y:S04]  /*2dac0*/  LDL.LU.64 R36, [R1+0x8b0] ;  /* 0x0008b00001247983 */ /* 0x001ee80000300a00 */
[----:B------:R-:W3:Y:S04]  /*2dad0*/  LDL.LU.64 R38, [R1+0x8b8] ;  /* 0x0008b80001267983 */ /* 0x000ee80000300a00 */
[----:B------:R-:W3:Y:S04]  /*2dae0*/  LDL.LU.64 R56, [R1+0x8a0] ;  /* 0x0008a00001387983 */ /* 0x000ee80000300a00 */
[----:B------:R-:W3:Y:S04]  /*2daf0*/  LDL.LU.64 R58, [R1+0x8a8] ;  /* 0x0008a800013a7983 */ /* 0x000ee80000300a00 */
[----:B-1----:R-:W3:Y:S04]  /*2db00*/  LDL.LU.64 R32, [R1+0x890] ;  /* 0x0008900001207983 */ /* 0x002ee80000300a00 */
[----:B------:R-:W3:Y:S04]  /*2db10*/  LDL.LU.64 R34, [R1+0x898] ;  /* 0x0008980001227983 */ /* 0x000ee80000300a00 */
[----:B------:R-:W3:Y:S04]  /*2db20*/  LDL.LU.64 R24, [R1+0x880] ;  /* 0x0008800001187983 */ /* 0x000ee80000300a00 */
[----:B------:R-:W3:Y:S04]  /*2db30*/  LDL.LU.64 R26, [R1+0x888] ;  /* 0x00088800011a7983 */ /* 0x000ee80000300a00 */
[----:B------:R-:W3:Y:S04]  /*2db40*/  LDL.LU.64 R8, [R1+0x870] ;  /* 0x0008700001087983 */ /* 0x000ee80000300a00 */
[----:B------:R-:W3:Y:S01]  /*2db50*/  LDL.LU.64 R10, [R1+0x878] ;  /* 0x00087800010a7983 */ /* 0x000ee20000300a00 */
[----:B--2---:R-:W-:Y:S01]  /*2db60*/  IMAD.MOV.U32 R29, RZ, RZ, R61 ;  /* 0x000000ffff1d7224 */ /* 0x004fe200078e003d */
[----:B------:R-:W-:Y:S01]  /*2db70*/  HMMA.16816.F32.BF16 R40, R16, R40, R48 ;  /* 0x000000281028723c */ /* 0x000fe20000041830 */
[----:B----4-:R-:W-:-:S02]  /*2db80*/  IMAD.MOV.U32 R28, RZ, RZ, R3 ;  /* 0x000000ffff1c7224 */ /* 0x010fc400078e0003 */
[----:B------:R-:W2:Y:S04]  /*2db90*/  LDL.LU R3, [R1+0x1b54] ;  /* 0x001b540001037983 */ /* 0x000ea80000300800 */
[----:B------:R-:W4:Y:S04]  /*2dba0*/  LDL.LU R61, [R1+0x1b50] ;  /* 0x001b5000013d7983 */ /* 0x000f280000300800 */
[----:B------:R-:W3:-:S12]  /*2dbb0*/  LDL.LU.64 R48, [R1+0x1b48] ;  /* 0x001b480001307983 */ /* 0x000ed80000300a00 */
[----:B------:R0:W-:Y:S04]  /*2dbc0*/  STL.64 [R1+0x8d0], R40 ;  /* 0x0008d02801007387 */ /* 0x0001e80000100a00 */
[----:B------:R-:W-:Y:S01]  /*2dbd0*/  STL.64 [R1+0x8d8], R42 ;  /* 0x0008d82a01007387 */ /* 0x000fe20000100a00 */
[----:B0-----:R-:W-:-:S03]  /*2dbe0*/  IMAD.MOV.U32 R40, RZ, RZ, R2 ;  /* 0x000000ffff287224 */ /* 0x001fc600078e0002 */
[----:B------:R-:W2:Y:S01]  /*2dbf0*/  LDL.LU R2, [R1+0x1b40] ;  /* 0x001b400001027983 */ /* 0x000ea20000300800 */
[----:B---3--:R-:W-:Y:S03]  /*2dc00*/  HMMA.16816.F32.BF16 R48, R16, R48, R4 ;  /* 0x000000301030723c */ /* 0x008fe60000041804 */
[----:B------:R-:W3:-:S15]  /*2dc10*/  LDL.LU.64 R4, [R1+0x1b38] ;  /* 0x001b380001047983 */ /* 0x000ede0000300a00 */
[----:B------:R-:W-:-:S05]  /*2dc20*/  NOP ;  /* 0x0000000000007918 */ /* 0x000fca0000000000 */
        /* <DEDUP_REMOVED lines=9> */
[----:B0-----:R-:W1:Y:S01]  /*2dcc0*/  LDL.LU.64 R4, [R1+0x1b28] ;  /* 0x001b280001047983 */ /* 0x001e620000300a00 */
[----:B------:R-:W-:Y:S02]  /*2dcd0*/  IMAD.MOV.U32 R41, RZ, RZ, R60 ;  /* 0x000000ffff297224 */ /* 0x000fe400078e003c */
[----:B------:R-:W0:Y:S01]  /*2dce0*/  S2R R60, SR_TID.X ;  /* 0x00000000003c7919 */ /* 0x000e220000002100 */
[----:B-1----:R-:W-:Y:S01]  /*2dcf0*/  HMMA.16816.F32.BF16 R4, R16, R4, R56 ;  /* 0x000000041004723c */ /* 0x002fe20000041838 */
[----:B------:R-:W2:-:S15]  /*2dd00*/  LDL.LU.64 R56, [R1+0x1b20] ;  /* 0x001b200001387983 */ /* 0x000e9e0000300a00 */
[----:B------:R-:W-:-:S07]  /*2dd10*/  NOP ;  /* 0x0000000000007918 */ /* 0x000fce0000000000 */
[----:B------:R1:W-:Y:S04]  /*2dd20*/  STL.64 [R1+0x8a0], R4 ;  /* 0x0008a00401007387 */ /* 0x0003e80000100a00 */
[----:B------:R0:W-:Y:S04]  /*2dd30*/  STL.64 [R1+0x8a8], R6 ;  /* 0x0008a80601007387 */ /* 0x0001e80000100a00 */
[----:B-1----:R-:W4:Y:S01]  /*2dd40*/  LDL.LU.64 R4, [R1+0x1b18] ;  /* 0x001b180001047983 */ /* 0x002f220000300a00 */
[C---:B0-----:R-:W-:Y:S01]  /*2dd50*/  LOP3.LUT R6, R60.reuse, 0x7, RZ, 0xc0, !PT ;  /* 0x000000073c067812 */ /* 0x041fe200078ec0ff */
[----:B------:R-:W-:-:S02]  /*2dd60*/  IMAD.SHL.U32 R7, R60, 0x40, RZ ;  /* 0x000000403c077824 */ /* 0x000fc400078e00ff */
[----:B------:R-:W-:Y:S02]  /*2dd70*/  IMAD.SHL.U32 R60, R60, 0x2, RZ ;  /* 0x000000023c3c7824 */ /* 0x000fe400078e00ff */
[----:B------:R-:W-:-:S05]  /*2dd80*/  IMAD R6, R6, 0x90, RZ ;  /* 0x0000009006067824 */ /* 0x000fca00078e02ff */
[----:B------:R-:W-:-:S04]  /*2dd90*/  LOP3.LUT R60, R6, 0x10, R60, 0x78, !PT ;  /* 0x00000010063c7812 */ /* 0x000fc800078e783c */
[----:B------:R-:W-:Y:S01]  /*2dda0*/  LOP3.LUT R60, R60, 0x400, R7, 0xf8, !PT ;  /* 0x000004003c3c7812 */ /* 0x000fe200078ef807 */
[----:B---3--:R-:W-:-:S15]  /*2ddb0*/  HMMA.16816.F32.BF16 R32, R16, R36, R32 ;  /* 0x000000241020723c */ /* 0x008fde0000041820 */
[----:B------:R-:W-:-:S08]  /*2ddc0*/  NOP ;  /* 0x0000000000007918 */ /* 0x000fd00000000000 */
[----:B------:R-:W-:Y:S04]  /*2ddd0*/  STL.64 [R1+0x890], R32 ;  /* 0x0008902001007387 */ /* 0x000fe80000100a00 */
[----:B------:R-:W-:Y:S04]  /*2dde0*/  STL.64 [R1+0x898], R34 ;  /* 0x0008982201007387 */ /* 0x000fe80000100a00 */
[----:B------:R-:W3:Y:S04]  /*2ddf0*/  LDL.LU.64 R36, [R1+0x850] ;  /* 0x0008500001247983 */ /* 0x000ee80000300a00 */
[----:B------:R-:W3:Y:S01]  /*2de00*/  LDL.LU.64 R38, [R1+0x858] ;  /* 0x0008580001267983 */ /* 0x000ee20000300a00 */
[----:B----4-:R-:W-:Y:S03]  /*2de10*/  HMMA.16816.F32.BF16 R24, R16, R4, R24 ;  /* 0x000000041018723c */ /* 0x010fe60000041818 */
[----:B------:R-:W0:Y:S04]  /*2de20*/  LDSM.16.MT88.4 R4, [R60+UR4+0x4800] ;  /* 0x004800043c04783b */ /* 0x000e280008004200 */
[----:B0-----:R-:W-:-:S15]  /*2de30*/  STL.64 [R1+0x1a40], R6 ;  /* 0x001a400601007387 */ /* 0x001fde0000100a00 */
[----:B------:R-:W-:-:S01]  /*2de40*/  NOP ;  /* 0x0000000000007918 */ /* 0x000fc20000000000 */
[----:B------:R-:W-:Y:S04]  /*2de50*/  STL.64 [R1+0x880], R24 ;  /* 0x0008801801007387 */ /* 0x000fe80000100a00 */
[----:B------:R-:W-:Y:S04]  /*2de60*/  STL.64 [R1+0x888], R26 ;  /* 0x0008881a01007387 */ /* 0x000fe80000100a00 */
[----:B------:R2:W-:Y:S04]  /*2de70*/  STL.64 [R1+0x1a38], R4 ;  /* 0x001a380401007387 */ /* 0x0005e80000100a00 */
[----:B------:R-:W4:Y:S04]  /*2de80*/  LDL.LU.64 R32, [R1+0x840] ;  /* 0x0008400001207983 */ /* 0x000f280000300a00 */
[----:B------:R-:W4:Y:S01]  /*2de90*/  LDL.LU.64 R34, [R1+0x848] ;  /* 0x0008480001227983 */ /* 0x000f220000300a00 */
[----:B--2---:R-:W-:-:S15]  /*2dea0*/  HMMA.16816.F32.BF16 R4, R16, R56, R8 ;  /* 0x000000381004723c */ /* 0x004fde0000041808 */
[----:B------:R-:W-:-:S08]  /*2deb0*/  NOP ;  /* 0x0000000000007918 */ /* 0x000fd00000000000 */
[----:B------:R-:W-:Y:S04]  /*2dec0*/  STL.64 [R1+0x870], R4 ;  /* 0x0008700401007387 */ /* 0x000fe80000100a00 */
[----:B------:R0:W-:Y:S04]  /*2ded0*/  STL.64 [R1+0x878], R6 ;  /* 0x0008780601007387 */ /* 0x0001e80000100a00 */
[----:B------:R-:W2:Y:S04]  /*2dee0*/  LDL.LU.64 R24, [R1+0x830] ;  /* 0x0008300001187983 */ /* 0x000ea80000300a00 */
[----:B------:R-:W2:Y:S04]  /*2def0*/  LDL.LU.64 R26, [R1+0x838] ;  /* 0x00083800011a7983 */ /* 0x000ea80000300a00 */
[----:B------:R-:W2:Y:S04]  /*2df00*/  LDL.LU.64 R8, [R1+0x820] ;  /* 0x0008200001087983 */ /* 0x000ea80000300a00 */
[----:B------:R-:W2:Y:S04]  /*2df10*/  LDL.LU.64 R10, [R1+0x828] ;  /* 0x00082800010a7983 */ /* 0x000ea80000300a00 */
[----:B------:R-:W2:Y:S04]  /*2df20*/  LDL.LU.64 R56, [R1+0x810] ;  /* 0x0008100001387983 */ /* 0x000ea80000300a00 */
[----:B------:R-:W2:Y:S01]  /*2df30*/  LDL.LU.64 R58, [R1+0x818] ;  /* 0x00081800013a7983 */ /* 0x000ea20000300a00 */
[----:B0-----:R-:W-:-:S15]  /*2df40*/  HMMA.16816.F32.BF16 R4, R16, R44, R48 ;  /* 0x0000002c1004723c */ /* 0x001fde0000041830 */
[----:B------:R-:W-:-:S08]  /*2df50*/  NOP ;  /* 0x0000000000007918 */ /* 0x000fd00000000000 */
[----:B------:R-:W-:Y:S04]  /*2df60*/  STL.64 [R1+0x860], R4 ;  /* 0x0008600401007387 */ /* 0x000fe80000100a00 */
[----:B------:R3:W-:Y:S04]  /*2df70*/  STL.64 [R1+0x868], R6 ;  /* 0x0008680601007387 */ /* 0x0007e80000100a00 */
[----:B------:R-:W2:Y:S04]  /*2df80*/  LDL.LU.64 R48, [R1+0x800] ;  /* 0x0008000001307983 */ /* 0x000ea80000300a00 */
[----:B------:R-:W2:Y:S04]  /*2df90*/  LDL.LU.64 R50, [R1+0x808] ;  /* 0x0008080001327983 */ /* 0x000ea80000300a00 */
[----:B------:R-:W2:Y:S04]  /*2dfa0*/  LDL.LU.64 R44, [R1+0x7e0] ;  /* 0x0007e000012c7983 */ /* 0x000ea80000300a00 */
[----:B------:R-:W2:Y:S01]  /*2dfb0*/  LDL.LU.64 R46, [R1+0x7e8] ;  /* 0x0007e800012e7983 */ /* 0x000ea20000300a00 */
[----:B---3--:R-:W-:-:S15]  /*2dfc0*/  HMMA.16816.F32.BF16 R4, R16, R20, R36 ;  /* 0x000000141004723c */ /* 0x008fde0000041824 */
[----:B------:R-:W-:-:S08]  /*2dfd0*/  NOP ;  /* 0x0000000000007918 */ /* 0x000fd00000000000 */
[----:B------:R0:W-:Y:S04]  /*2dfe0*/  STL.64 [R1+0x850], R4 ;  /* 0x0008500401007387 */ /* 0x0001e80000100a00 */
[----:B------:R1:W-:Y:S04]  /*2dff0*/  STL.64 [R1+0x858], R6 ;  /* 0x0008580601007387 */ /* 0x0003e80000100a00 */
[----:B------:R-:W3:Y:S04]  /*2e000*/  LDL.LU.64 R36, [R1+0x7d0] ;  /* 0x0007d00001247983 */ /* 0x000ee80000300a00 */
[----:B------:R-:W3:Y:S04]  /*2e010*/  LDL.LU.64 R38, [R1+0x7d8] ;  /* 0x0007d80001267983 */ /* 0x000ee80000300a00 */
[----:B------:R-:W3:Y:S04]  /*2e020*/  LDL.LU.64 R20, [R1+0x7c0] ;  /* 0x0007c00001147983 */ /* 0x000ee80000300a00 */
[----:B------:R-:W3:Y:S04]  /*2e030*/  LDL.LU.64 R22, [R1+0x7c8] ;  /* 0x0007c80001167983 */ /* 0x000ee80000300a00 */
[----:B0-----:R-:W3:Y:S04]  /*2e040*/  LDL.LU.64 R4, [R1+0x7b0] ;  /* 0x0007b00001047983 */ /* 0x001ee80000300a00 */
[----:B-1----:R-:W3:Y:S01]  /*2e050*/  LDL.LU.64 R6, [R1+0x7b8] ;  /* 0x0007b80001067983 */ /* 0x002ee20000300a00 */
[C---:B----4-:R-:W-:Y:S03]  /*2e060*/  HMMA.16816.F32.BF16 R28, R16.reuse, R28, R32 ;  /* 0x0000001c101c723c */ /* 0x050fe60000041820 */
[----:B------:R-:W4:Y:S03]  /*2e070*/  LDL.LU.64 R32, [R1+0x1b10] ;  /* 0x001b100001207983 */ /* 0x000f260000300a00 */
[----:B--2---:R-:W-:-:S15]  /*2e080*/  HMMA.16816.F32.BF16 R12, R16, R12, R24 ;  /* 0x0000000c100c723c */ /* 0x004fde0000041818 */
[----:B------:R-:W-:-:S02]  /*2e090*/  NOP ;  /* 0x0000000000007918 */ /* 0x000fc40000000000 */
[----:B------:R0:W-:Y:S04]  /*2e0a0*/  STL.64 [R1+0x840], R28 ;  /* 0x0008401c01007387 */ /* 0x0001e80000100a00 */
[----:B------:R-:W-:Y:S04]  /*2e0b0*/  STL.64 [R1+0x848], R30 ;  /* 0x0008481e01007387 */ /* 0x000fe80000100a00 */
[----:B0-----:R-:W2:Y:S04]  /*2e0c0*/  LDL.LU.64 R28, [R1+0x1b08] ;  /* 0x001b0800011c7983 */ /* 0x001ea80000300a00 */
[----:B------:R-:W3:Y:S04]  /*2e0d0*/  LDL.LU.64 R24, [R1+0x1b00] ;  /* 0x001b000001187983 */ /* 0x000ee80000300a00 */
[----:B------:R-:W-:Y:S04]  /*2e0e0*/  STL.64 [R1+0x830], R12 ;  /* 0x0008300c01007387 */ /* 0x000fe80000100a00 */
[----:B------:R0:W-:Y:S04]  /*2e0f0*/  STL.64 [R1+0x838], R14 ;  /* 0x0008380e01007387 */ /* 0x0001e80000100a00 */
[----:B0-----:R-:W4:Y:S04]  /*2e100*/  LDL.LU.64 R14, [R1+0x1af8] ;  /* 0x001af800010e7983 */ /* 0x001f280000300a00 */
[----:B------:R-:W2:Y:S02]  /*2e110*/  LDL.LU.64 R12, [R1+0x1af0] ;  /* 0x001af000010c7983 */ /* 0x000ea40000300a00 */
[----:B--2---:R-:W-:-:S15]  /*2e120*/  HMMA.16816.F32.BF16 R8, R16, R12, R8 ;  /* 0x0000000c1008723c */ /* 0x004fde0000041808 */
[----:B------:R-:W-:-:S08]  /*2e130*/  NOP ;  /* 0x0000000000007918 */ /* 0x000fd00000000000 */
[----:B------:R0:W-:Y:S04]  /*2e140*/  STL.64 [R1+0x820], R8 ;  /* 0x0008200801007387 */ /* 0x0001e80000100a00 */
[----:B------:R-:W-:Y:S04]  /*2e150*/  STL.64 [R1+0x828], R10 ;  /* 0x0008280a01007387 */ /* 0x000fe80000100a00 */
[----:B0-----:R-:W2:Y:S04]  /*2e160*/  LDL.LU.64 R8, [R1+0x1ae8] ;  /* 0x001ae80001087983 */ /* 0x001ea80000300a00 */
[----:B----4-:R0:W-:Y:S04]  /*2e170*/  STL.64 [R1+0x1a00], R14 ;  /* 0x001a000e01007387 */ /* 0x0101e80000100a00 */
[----:B------:R-:W4:Y:S04]  /*2e180*/  LDL.LU.64 R12, [R1+0x7f0] ;  /* 0x0007f000010c7983 */ /* 0x000f280000300a00 */
[----:B0-----:R-:W4:Y:S01]  /*2e190*/  LDL.LU.64 R14, [R1+0x7f8] ;  /* 0x0007f800010e7983 */ /* 0x001f220000300a00 */
[C---:B------:R-:W-:Y:S06]  /*2e1a0*/  HMMA.16816.F32.BF16 R52, R16.reuse, R52, R56 ;  /* 0x000000341034723c */ /* 0x040fec0000041838 */
[C---:B------:R-:W-:Y:S06]  /*2e1b0*/  HMMA.16816.F32.BF16 R28, R16.reuse, R28, R48 ;  /* 0x0000001c101c723c */ /* 0x040fec0000041830 */
[C---:B------:R-:W-:Y:S01]  /*2e1c0*/  HMMA.16816.F32.BF16 R40, R16.reuse, R40, R44 ;  /* 0x000000281028723c */ /* 0x040fe2000004182c */
[----:B------:R-:W2:Y:S04]  /*2e1d0*/  LDL.LU.64 R58, [R1+0x1ae0] ;  /* 0x001ae000013a7983 */ /* 0x000ea80000300a00 */
[----:B------:R-:W2:Y:S01]  /*2e1e0*/  LDL.LU.64 R56, [R1+0x1ad8] ;  /* 0x001ad80001387983 */ /* 0x000ea20000300a00 */
[C---:B---3--:R-:W-:Y:S05]  /*2e1f0*/  HMMA.16816.F32.BF16 R24, R16.reuse, R24, R36 ;  /* 0x000000181018723c */ /* 0x048fea0000041824 */
[----:B------:R-:W-:Y:S04]  /*2e200*/  STL.64 [R1+0x810], R52 ;  /* 0x0008103401007387 */ /* 0x000fe80000100a00 */
[----:B------:R0:W-:Y:S04]  /*2e210*/  STL.64 [R1+0x818], R54 ;  /* 0x0008183601007387 */ /* 0x0001e80000100a00 */
[----:B0-----:R-:W3:Y:S04]  /*2e220*/  LDL.LU.64 R54, [R1+0x1ad0] ;  /* 0x001ad00001367983 */ /* 0x001ee80000300a00 */
[----:B------:R-:W3:Y:S04]  /*2e230*/  LDL.LU.64 R52, [R1+0x1ac8] ;  /* 0x001ac80001347983 */ /* 0x000ee80000300a00 */
[----:B------:R-:W3:Y:S04]  /*2e240*/  LDL.LU.64 R50, [R1+0x1ac0] ;  /* 0x001ac00001327983 */ /* 0x000ee80000300a00 */
[----:B------:R-:W3:Y:S04]  /*2e250*/  LDL.LU.64 R48, [R1+0x1ab8] ;  /* 0x001ab80001307983 */ /* 0x000ee80000300a00 */
[----:B------:R0:W-:Y:S04]  /*2e260*/  STL.64 [R1+0x800], R28 ;  /* 0x0008001c01007387 */ /* 0x0001e80000100a00 */
[----:B------:R1:W-:Y:S04]  /*2e270*/  STL.64 [R1+0x808], R30 ;  /* 0x0008081e01007387 */ /* 0x0003e80000100a00 */
[----:B0-----:R-:W3:Y:S04]  /*2e280*/  LDL.LU.64 R28, [R1+0x7a0] ;  /* 0x0007a000011c7983 */ /* 0x001ee80000300a00 */
[----:B-1----:R-:W3:Y:S01]  /*2e290*/  LDL.LU.64 R30, [R1+0x7a8] ;  /* 0x0007a800011e7983 */ /* 0x002ee20000300a00 */
[C---:B----4-:R-:W-:Y:S03]  /*2e2a0*/  HMMA.16816.F32.BF16 R12, R16.reuse, R32, R12 ;  /* 0x00000020100c723c */ /* 0x050fe6000004180c */
[----:B------:R-:W4:Y:S04]  /*2e2b0*/  LDL.LU.64 R32, [R1+0x790] ;  /* 0x0007900001207983 */ /* 0x000f280000300a00 */
[----:B------:R-:W4:Y:S01]  /*2e2c0*/  LDL.LU.64 R34, [R1+0x798] ;  /* 0x0007980001227983 */ /* 0x000f220000300a00 */
[----:B--2---:R-:W-:-:S15]  /*2e2d0*/  HMMA.16816.F32.BF16 R8, R16, R8, R20 ;  /* 0x000000081008723c */ /* 0x004fde0000041814 */
[----:B------:R0:W-:Y:S04]  /*2e2e0*/  STL.64 [R1+0x7f0], R12 ;  /* 0x0007f00c01007387 */ /* 0x0001e80000100a00 */
[----:B------:R1:W-:Y:S04]  /*2e2f0*/  STL.64 [R1+0x7f8], R14 ;  /* 0x0007f80e01007387 */ /* 0x0003e80000100a00 */
[----:B0-----:R-:W2:Y:S04]  /*2e300*/  LDL.LU.64 R12, [R1+0x770] ;  /* 0x00077000010c7983 */ /* 0x001ea80000300a00 */
[----:B-1----:R-:W2:Y:S04]  /*2e310*/  LDL.LU.64 R14, [R1+0x778] ;  /* 0x00077800010e7983 */ /* 0x002ea80000300a00 */
[----:B------:R-:W2:Y:S04]  /*2e320*/  LDL.LU.64 R46, [R1+0x1ab0] ;  /* 0x001ab000012e7983 */ /* 0x000ea80000300a00 */
[----:B------:R-:W2:Y:S04]  /*2e330*/  LDL.LU.64 R44, [R1+0x1aa8] ;  /* 0x001aa800012c7983 */ /* 0x000ea80000300a00 */
[----:B------:R-:W-:Y:S04]  /*2e340*/  STL.64 [R1+0x7e0], R40 ;  /* 0x0007e02801007387 */ /* 0x000fe80000100a00 */
[----:B------:R0:W-:Y:S04]  /*2e350*/  STL.64 [R1+0x7e8], R42 ;  /* 0x0007e82a01007387 */ /* 0x0001e80000100a00 */
[----:B0-----:R-:W2:Y:S04]  /*2e360*/  LDL.LU.64 R42, [R1+0x1aa0] ;  /* 0x001aa000012a7983 */ /* 0x001ea80000300a00 */
[----:B------:R-:W2:Y:S04]  /*2e370*/  LDL.LU.64 R40, [R1+0x1a98] ;  /* 0x001a980001287983 */ /* 0x000ea80000300a00 */
[----:B------:R-:W2:Y:S04]  /*2e380*/  LDL.LU.64 R38, [R1+0x1a90] ;  /* 0x001a900001267983 */ /* 0x000ea80000300a00 */
[----:B------:R-:W2:Y:S04]  /*2e390*/  LDL.LU.64 R36, [R1+0x1a88] ;  /* 0x001a880001247983 */ /* 0x000ea80000300a00 */
[----:B------:R-:W-:Y:S04]  /*2e3a0*/  STL.64 [R1+0x7d0], R24 ;  /* 0x0007d01801007387 */ /* 0x000fe80000100a00 */
[----:B------:R0:W-:Y:S04]  /*2e3b0*/  STL.64 [R1+0x7d8], R26 ;  /* 0x0007d81a01007387 */ /* 0x0001e80000100a00 */
[----:B0-----:R-:W4:Y:S04]  /*2e3c0*/  LDL.LU.64 R26, [R1+0x1a80] ;  /* 0x001a8000011a7983 */ /* 0x001f280000300a00 */
[----:B------:R-:W3:Y:S04]  /*2e3d0*/  LDL.LU.64 R24, [R1+0x1a78] ;  /* 0x001a780001187983 */ /* 0x000ee80000300a00 */
[----:B------:R-:W2:Y:S04]  /*2e3e0*/  LDL.LU.64 R22, [R1+0x1a70] ;  /* 0x001a700001167983 */ /* 0x000ea80000300a00 */
[----:B------:R-:W4:Y:S04]  /*2e3f0*/  LDL.LU.64 R20, [R1+0x1a68] ;  /* 0x001a680001147983 */ /* 0x000f280000300a00 */
[----:B------:R0:W-:Y:S04]  /*2e400*/  STL.64 [R1+0x7c0], R8 ;  /* 0x0007c00801007387 */ /* 0x0001e80000100a00 */
[----:B------:R1:W-:Y:S04]  /*2e410*/  STL.64 [R1+0x7c8], R10 ;  /* 0x0007c80a01007387 */ /* 0x0003e80000100a00 */
[----:B0-----:R-:W2:Y:S04]  /*2e420*/  LDL.LU.64 R8, [R1+0x3b0] ;  /* 0x0003b00001087983 */ /* 0x001ea80000300a00 */
[----:B-1----:R-:W2:Y:S01]  /*2e430*/  LDL.LU.64 R10, [R1+0x3b8] ;  /* 0x0003b800010a7983 */ /* 0x002ea20000300a00 */
[C---:B----4-:R-:W-:Y:S06]  /*2e440*/  HMMA.16816.F32.BF16 R4, R16.reuse, R20, R4 ;  /* 0x000000141004723c */ /* 0x050fec0000041804 */
[----:B---3--:R-:W-:-:S15]  /*2e450*/  HMMA.16816.F32.BF16 R28, R16, R24, R28 ;  /* 0x00000018101c723c */ /* 0x008fde000004181c */
[----:B------:R-:W-:-:S02]  /*2e460*/  NOP ;  /* 0x0000000000007918 */ /* 0x000fc40000000000 */
[----:B------:R0:W-:Y:S04]  /*2e470*/  STL.64 [R1+0x7b0], R4 ;  /* 0x0007b00401007387 */ /* 0x0001e80000100a00 */
[----:B------:R1:W-:Y:S04]  /*2e480*/  STL.64 [R1+0x7b8], R6 ;  /* 0x0007b80601007387 */ /* 0x0003e80000100a00 */
[----:B0-----:R-:W3:Y:S04]  /*2e490*/  LDL.LU.64 R4, [R1+0x390] ;  /* 0x0003900001047983 */ /* 0x001ee80000300a00 */
[----:B-1----:R-:W3:Y:S04]  /*2e4a0*/  LDL.LU.64 R6, [R1+0x398] ;  /* 0x0003980001067983 */ /* 0x002ee80000300a00 */
[----:B--2---:R0:W-:Y:S04]  /*2e4b0*/  STL.64 [R1+0x1a08], R22 ;  /* 0x001a081601007387 */ /* 0x0041e80000100a00 */
[----:B------:R-:W2:Y:S04]  /*2e4c0*/  LDL.LU.64 R20, [R1+0x760] ;  /* 0x0007600001147983 */ /* 0x000ea80000300a00 */
[----:B0-----:R-:W2:Y:S04]  /*2e4d0*/  LDL.LU.64 R22, [R1+0x768] ;  /* 0x0007680001167983 */ /* 0x001ea80000300a00 */
[----:B------:R-:W-:Y:S04]  /*2e4e0*/  STL.64 [R1+0x7a0], R28 ;  /* 0x0007a01c01007387 */ /* 0x000fe80000100a00 */
[----:B------:R0:W-:Y:S04]  /*2e4f0*/  STL.64 [R1+0x7a8], R30 ;  /* 0x0007a81e01007387 */ /* 0x0001e80000100a00 */
[----:B0-----:R-:W4:Y:S04]  /*2e500*/  LDL.LU.64 R30, [R1+0x1a60] ;  /* 0x001a6000011e7983 */ /* 0x001f280000300a00 */
[----:B------:R-:W3:Y:S04]  /*2e510*/  LDL.LU.64 R28, [R1+0x1a58] ;  /* 0x001a5800011c7983 */ /* 0x000ee80000300a00 */
[----:B------:R0:W-:Y:S04]  /*2e520*/  STL.64 [R1+0x1a28], R26 ;  /* 0x001a281a01007387 */ /* 0x0001e80000100a00 */
[----:B------:R-:W2:Y:S04]  /*2e530*/  LDL.LU.64 R24, [R1+0x780] ;  /* 0x0007800001187983 */ /* 0x000ea80000300a00 */
[----:B0-----:R-:W2:Y:S01]  /*2e540*/  LDL.LU.64 R26, [R1+0x788] ;  /* 0x00078800011a7983 */ /* 0x001ea20000300a00 */
[----:B---3--:R-:W-:-:S15]  /*2e550*/  HMMA.16816.F32.BF16 R32, R16, R28, R32 ;  /* 0x0000001c1020723c */ /* 0x008fde0000041820 */
[----:B------:R-:W-:-:S08]  /*2e560*/  NOP ;  /* 0x0000000000007918 */ /* 0x000fd00000000000 */
[----:B------:R-:W-:Y:S04]  /*2e570*/  STL.64 [R1+0x790], R32 ;  /* 0x0007902001007387 */ /* 0x000fe80000100a00 */
[----:B------:R0:W-:Y:S04]  /*2e580*/  STL.64 [R1+0x798], R34 ;  /* 0x0007982201007387 */ /* 0x0001e80000100a00 */
[----:B0-----:R-:W3:Y:S04]  /*2e590*/  LDL.LU.64 R34, [R1+0x1a50] ;  /* 0x001a500001227983 */ /* 0x001ee80000300a00 */
[----:B------:R-:W3:Y:S04]  /*2e5a0*/  LDL.LU.64 R32, [R1+0x1a48] ;  /* 0x001a480001207983 */ /* 0x000ee80000300a00 */
[----:B----4-:R3:W-:Y:S01]  /*2e5b0*/  STL.64 [R1+0x1a30], R30 ;  /* 0x001a301e01007387 */ /* 0x0107e20000100a00 */
[C---:B--2---:R-:W-:Y:S06]  /*2e5c0*/  HMMA.16816.F32.BF16 R20, R16.reuse, R40, R20 ;  /* 0x000000281014723c */ /* 0x044fec0000041814 */
[C---:B------:R-:W-:Y:S06]  /*2e5d0*/  HMMA.16816.F32.BF16 R4, R16.reuse, R48, R4 ;  /* 0x000000301004723c */ /* 0x040fec0000041804 */
[C---:B------:R-:W-:Y:S06]  /*2e5e0*/  HMMA.16816.F32.BF16 R8, R16.reuse, R44, R8 ;  /* 0x0000002c1008723c */ /* 0x040fec0000041808 */
[C---:B---3--:R-:W-:Y:S06]  /*2e5f0*/  HMMA.16816.F32.BF16 R28, R16.reuse, R32, R24 ;  /* 0x00000020101c723c */ /* 0x048fec0000041818 */
[----:B------:R-:W-:Y:S01]  /*2e600*/  HMMA.16816.F32.BF16 R24, R16, R36, R12 ;  /* 0x000000241018723c */ /* 0x000fe2000004180c */
[----:B------:R-:W2:-:S15]  /*2e610*/  LDL.LU.64 R12, [R1+0x370] ;  /* 0x00037000010c7983 */ /* 0x000e9e0000300a00 */
[----:B------:R-:W-:-:S01]  /*2e620*/  NOP ;  /* 0x0000000000007918 */ /* 0x000fc20000000000 */
[----:B------:R-:W-:Y:S04]  /*2e630*/  STL.64 [R1+0x780], R28 ;  /* 0x0007801c01007387 */ /* 0x000fe80000100a00 */
[----:B------:R-:W-:Y:S04]  /*2e640*/  STL.64 [R1+0x788], R30 ;  /* 0x0007881e01007387 */ /* 0x000fe80000100a00 */
[----:B------:R-:W2:Y:S04]  /*2e650*/  LDL.LU.64 R14, [R1+0x378] ;  /* 0x00037800010e7983 */ /* 0x000ea80000300a00 */
[----:B------:R-:W-:Y:S04]  /*2e660*/  STL.64 [R1+0x770], R24 ;  /* 0x0007701801007387 */ /* 0x000fe80000100a00 */
[----:B------:R0:W-:Y:S04]  /*2e670*/  STL.64 [R1+0x778], R26 ;  /* 0x0007781a01007387 */ /* 0x0001e80000100a00 */
[----:B0-----:R-:W3:Y:S04]  /*2e680*/  LDL R26, [R1+0x158] ;  /* 0x00015800011a7983 */ /* 0x001ee80000100800 */
[----:B------:R-:W3:Y:S04]  /*2e690*/  LDL R27, [R1+0x15c] ;  /* 0x00015c00011b7983 */ /* 0x000ee80000100800 */
[----:B------:R-:W3:Y:S04]  /*2e6a0*/  LDL.LU R28, [R1+0x920] ;  /* 0x00092000011c7983 */ /* 0x000ee80000300800 */
[----:B------:R-:W3:Y:S04]  /*2e6b0*/  LDL.LU R29, [R1+0x924] ;  /* 0x00092400011d7983 */ /* 0x000ee80000300800 */
[----:B------:R-:W3:Y:S04]  /*2e6c0*/  LDL.LU R30, [R1+0x928] ;  /* 0x00092800011e7983 */ /* 0x000ee80000300800 */
[----:B------:R-:W-:Y:S04]  /*2e6d0*/  STL.64 [R1+0x760], R20 ;  /* 0x0007601401007387 */ /* 0x000fe80000100a00 */
[----:B------:R-:W-:Y:S04]  /*2e6e0*/  STL.64 [R1+0x768], R22 ;  /* 0x0007681601007387 */ /* 0x000fe80000100a00 */
[----:B------:R0:W-:Y:S04]  /*2e6f0*/  STL.64 [R1+0x390], R4 ;  /* 0x0003900401007387 */ /* 0x0001e80000100a00 */
[----:B------:R-:W-:Y:S04]  /*2e700*/  STL.64 [R1+0x3b0], R8 ;  /* 0x0003b00801007387 */ /* 0x000fe80000100a00 */
[----:B------:R-:W-:Y:S01]  /*2e710*/  STL.64 [R1+0x3b8], R10 ;  /* 0x0003b80a01007387 */ /* 0x000fe20000100a00 */
[----:B------:R-:W-:-:S03]  /*2e720*/  IMAD.MOV.U32 R31, RZ, RZ, R2 ;  /* 0x000000ffff1f7224 */ /* 0x000fc600078e0002 */
[----:B------:R1:W-:Y:S01]  /*2e730*/  STL [R1+0x398], R6 ;  /* 0x0003980601007387 */ /* 0x0003e20000100800 */
[----:B------:R-:W-:-:S03]  /*2e740*/  IMAD.MOV.U32 R2, RZ, RZ, R7 ;  /* 0x000000ffff027224 */ /* 0x000fc600078e0007 */
[----:B0-----:R-:W4:Y:S04]  /*2e750*/  LDL.LU.64 R4, [R1+0x320] ;  /* 0x0003200001047983 */ /* 0x001f280000300a00 */
[----:B-1----:R-:W4:Y:S04]  /*2e760*/  LDL.LU.64 R6, [R1+0x328] ;  /* 0x0003280001067983 */ /* 0x002f280000300a00 */
[----:B------:R-:W3:Y:S01]  /*2e770*/  LDL.LU R8, [R1+0x570] ;  /* 0x0005700001087983 */ /* 0x000ee20000300800 */
[----:B------:R-:W-:-:S03]  /*2e780*/  IMAD.MOV.U32 R11, RZ, RZ, R0 ;  /* 0x000000ffff0b7224 */ /* 0x000fc600078e0000 */
[----:B------:R-:W-:Y:S01]  /*2e790*/  STL [R1+0x15a0], R2 ;  /* 0x0015a00201007387 */ /* 0x000fe20000100800 */
[----:B------:R-:W-:-:S03]  /*2e7a0*/  IMAD.MOV.U32 R10, RZ, RZ, R3 ;  /* 0x000000ffff0a7224 */ /* 0x000fc600078e0003 */
[----:B------:R-:W3:Y:S04]  /*2e7b0*/  LDL.LU R20, [R1+0x190] ;  /* 0x0001900001147983 */ /* 0x000ee80000300800 */
[----:B------:R-:W3:Y:S01]  /*2e7c0*/  LDL.LU R21, [R1+0x194] ;  /* 0x0001940001157983 */ /* 0x000ee20000300800 */
[----:B------:R-:W-:-:S03]  /*2e7d0*/  IMAD.MOV.U32 R9, RZ, RZ, R61 ;  /* 0x000000ffff097224 */ /* 0x000fc600078e003d */
[----:B------:R-:W3:Y:S04]  /*2e7e0*/  LDL.LU R22, [R1+0x198] ;  /* 0x0001980001167983 */ /* 0x000ee80000300800 */
[----:B------:R-:W3:Y:S01]  /*2e7f0*/  LDL.LU R23, [R1+0x19c] ;  /* 0x00019c0001177983 */ /* 0x000ee20000300800 */
[----:B--2---:R-:W-:-:S15]  /*2e800*/  HMMA.16816.F32.BF16 R12, R16, R52, R12 ;  /* 0x00000034100c723c */ /* 0x004fde000004180c */
[----:B------:R-:W-:-:S09]  /*2e810*/  NOP ;  /* 0x0000000000007918 */ /* 0x000fd20000000000 */
[----:B------:R-:W-:Y:S02]  /*2e820*/  IMAD.MOV.U32 R0, RZ, RZ, R15 ;  /* 0x000000ffff007224 */ /* 0x000fe400078e000f */
[----:B------:R-:W-:Y:S02]  /*2e830*/  IMAD.MOV.U32 R3, RZ, RZ, R14 ;  /* 0x000000ffff037224 */ /* 0x000fe400078e000e */
[----:B------:R-:W-:Y:S02]  /*2e840*/  IMAD.MOV.U32 R60, RZ, RZ, R13 ;  /* 0x000000ffff3c7224 */ /* 0x000fe400078e000d */
[----:B------:R-:W-:Y:S01]  /*2e850*/  IMAD.MOV.U32 R61, RZ, RZ, R12 ;  /* 0x000000ffff3d7224 */ /* 0x000fe200078e000c */
[----:B------:R-:W2:Y:S04]  /*2e860*/  LDL.64 R14, [R1+0x138] ;  /* 0x00013800010e7983 */ /* 0x000ea80000100a00 */
[----:B------:R-:W-:Y:S04]  /*2e870*/  STL [R1+0x15b0], R0 ;  /* 0x0015b00001007387 */ /* 0x000fe80000100800 */
[----:B------:R-:W-:Y:S04]  /*2e880*/  STL [R1+0x15ac], R3 ;  /* 0x0015ac0301007387 */ /* 0x000fe80000100800 */
[----:B------:R-:W-:Y:S04]  /*2e890*/  STL [R1+0x15a8], R60 ;  /* 0x0015a83c01007387 */ /* 0x000fe80000100800 */
[----:B------:R-:W-:Y:S01]  /*2e8a0*/  STL [R1+0x15a4], R61 ;  /* 0x0015a43d01007387 */ /* 0x000fe20000100800 */
[----:B----4-:R-:W-:Y:S03]  /*2e8b0*/  HMMA.16816.F32.BF16 R16, R16, R56, R4 ;  /* 0x000000381010723c */ /* 0x010fe60000041804 */
[----:B------:R-:W3:Y:S04]  /*2e8c0*/  LDL.LU.64 R6, [R1+0x1a40] ;  /* 0x001a400001067983 */ /* 0x000ee80000300a00 */
[----:B------:R-:W3:Y:S04]  /*2e8d0*/  LDL.LU.64 R4, [R1+0x1a38] ;  /* 0x001a380001047983 */ /* 0x000ee80000300a00 */
[----:B------:R0:W-:-:S12]  /*2e8e0*/  STL.64 [R1+0x19b8], R58 ;  /* 0x0019b83a01007387 */ /* 0x0001d80000100a00 */
[----:B------:R1:W-:Y:S04]  /*2e8f0*/  STL.64 [R1+0x1418], R18 ;  /* 0x0014181201007387 */ /* 0x0003e80000100a00 */
[----:B------:R-:W-:Y:S04]  /*2e900*/  STL.64 [R1+0x1410], R16 ;  /* 0x0014101001007387 */ /* 0x000fe80000100a00 */
[----:B0-----:R-:W4:Y:S04]  /*2e910*/  LDL.64 R58, [R1+0x118] ;  /* 0x00011800013a7983 */ /* 0x001f280000100a00 */
[----:B-1----:R-:W2:Y:S04]  /*2e920*/  LDL R18, [R1+0x148] ;  /* 0x0001480001127983 */ /* 0x002ea80000100800 */
[----:B------:R-:W2:Y:S01]  /*2e930*/  LDL R19, [R1+0x14c] ;  /* 0x00014c0001137983 */ /* 0x000ea20000100800 */
[----:B---3--:R-:W-:Y:S03]  /*2e940*/  HMMA.16816.F32.BF16 R24, R4, R26, R28 ;  /* 0x0000001a0418723c */ /* 0x008fe6000004181c */
[----:B------:R-:W3:-:S15]  /*2e950*/  LDL.LU.64 R30, [R1+0x1a30] ;  /* 0x001a3000011e7983 */ /* 0x000ede0000300a00 */
[----:B------:R-:W-:-:S05]  /*2e960*/  NOP ;  /* 0x0000000000007918 */ /* 0x000fca0000000000 */
[----:B------:R-:W-:Y:S01]  /*2e970*/  STL.64 [R1+0x920], R24 ;  /* 0x0009201801007387 */ /* 0x000fe20000100a00 */
[----:B------:R-:W-:Y:S02]  /*2e980*/  IMAD.MOV.U32 R49, RZ, RZ, R26 ;  /* 0x000000ffff317224 */ /* 0x000fe400078e001a */
[----:B------:R-:W-:Y:S02]  /*2e990*/  IMAD.MOV.U32 R48, RZ, RZ, R24 ;  /* 0x000000ffff307224 */ /* 0x000fe400078e0018 */
[----:B------:R-:W-:Y:S01]  /*2e9a0*/  IMAD.MOV.U32 R41, RZ, RZ, R27 ;  /* 0x000000ffff297224 */ /* 0x000fe200078e001b */
[----:B------:R0:W-:Y:S04]  /*2e9b0*/  STL.64 [R1+0x928], R26 ;  /* 0x0009281a01007387 */ /* 0x0001e80000100a00 */
[----:B0-----:R-:W3:Y:S04]  /*2e9c0*/  LDL.LU.64 R26, [R1+0x1a28] ;  /* 0x001a2800011a7983 */ /* 0x001ee80000300a00 */
[----:B------:R0:W-:Y:S04]  /*2e9d0*/  STL.64 [R1+0x1928], R50 ;  /* 0x0019283201007387 */ /* 0x0001e80000100a00 */
[----:B------:R1:W-:Y:S01]  /*2e9e0*/  STL.64 [R1+0x1920], R48 ;  /* 0x0019203001007387 */ /* 0x0003e20000100a00 */
[----:B0-----:R-:W-:-:S03]  /*2e9f0*/  IMAD.MOV.U32 R50, RZ, RZ, R39 ;  /* 0x000000ffff327224 */ /* 0x001fc600078e0027 */
[----:B-1----:R-:W3:Y:S01]  /*2ea00*/  LDL.LU R48, [R1+0x350] ;  /* 0x0003500001307983 */ /* 0x002ee20000300800 */
[----:B------:R-:W-:-:S03]  /*2ea10*/  IMAD.MOV.U32 R49, RZ, RZ, R38 ;  /* 0x000000ffff317224 */ /* 0x000fc600078e0026 */
[----:B------:R-:W4:Y:S04]  /*2ea20*/  LDL.LU R38, [R1+0x1a24] ;  /* 0x001a240001267983 */ /* 0x000f280000300800 */
[----:B------:R-:W4:Y:S01]  /*2ea30*/  LDL.LU R39, [R1+0x1a20] ;  /* 0x001a200001277983 */ /* 0x000f220000300800 */
[----:B--2---:R-:W-:Y:S01]  /*2ea40*/  HMMA.16816.F32.BF16 R8, R4, R18, R8 ;  /* 0x000000120408723c */ /* 0x004fe20000041808 */
[----:B------:R-:W-:Y:S02]  /*2ea50*/  IMAD.MOV.U32 R40, RZ, RZ, R25 ;  /* 0x000000ffff287224 */ /* 0x000fe400078e0019 */
[----:B------:R-:W3:Y:S04]  /*2ea60*/  LDL.LU R51, [R1+0x35c] ;  /* 0x00035c0001337983 */ /* 0x000ee80000300800 */
[----:B------:R-:W-:Y:S04]  /*2ea70*/  STL [R1+0x1658], R40 ;  /* 0x0016582801007387 */ /* 0x000fe80000100800 */
[----:B------:R-:W-:-:S12]  /*2ea80*/  STL [R1+0x140c], R41 ;  /* 0x00140c2901007387 */ /* 0x000fd80000100800 */
[----:B------:R-:W-:Y:S01]  /*2ea90*/  STL.64 [R1+0x570], R8 ;  /* 0x0005700801007387 */ /* 0x000fe20000100a00 */
[----:B------:R-:W-:Y:S02]  /*2eaa0*/  IMAD.MOV.U32 R37, RZ, RZ, R10 ;  /* 0x000000ffff257224 */ /* 0x000fe400078e000a */
[----:B------:R-:W-:Y:S01]  /*2eab0*/  IMAD.MOV.U32 R36, RZ, RZ, R8 ;  /* 0x000000ffff247224 */ /* 0x000fe200078e0008 */
[----:B------:R0:W-:Y:S04]  /*2eac0*/  STL.64 [R1+0x578], R10 ;  /* 0x0005780a01007387 */ /* 0x0001e80000100a00 */
[----:B0-----:R-:W2:Y:S04]  /*2ead0*/  LDL.LU.64 R10, [R1+0x1a18] ;  /* 0x001a1800010a7983 */ /* 0x001ea80000300a00 */
[----:B----4-:R-:W-:Y:S04]  /*2eae0*/  STL.64 [R1+0x1960], R38 ;  /* 0x0019602601007387 */ /* 0x010fe80000100a00 */
[----:B------:R0:W-:Y:S04]  /*2eaf0*/  STL.64 [R1+0x1958], R36 ;  /* 0x0019582401007387 */ /* 0x0001e80000100a00 */
[----:B0-----:R-:W2:Y:S04]  /*2eb00*/  LDL.LU R36, [R1+0x180] ;  /* 0x0001800001247983 */ /* 0x001ea80000300800 */
[----:B------:R-:W2:Y:S04]  /*2eb10*/  LDL.LU R37, [R1+0x184] ;  /* 0x0001840001257983 */ /* 0x000ea80000300800 */
[----:B------:R-:W2:Y:S04]  /*2eb20*/  LDL.LU R38, [R1+0x188] ;  /* 0x0001880001267983 */ /* 0x000ea80000300800 */
[----:B------:R-:W2:Y:S01]  /*2eb30*/  LDL.LU R39, [R1+0x18c] ;  /* 0x00018c0001277983 */ /* 0x000ea20000300800 */
[----:B------:R-:W-:Y:S06]  /*2eb40*/  HMMA.16816.F32.BF16 R20, R4, R14, R20 ;  /* 0x0000000e0414723c */ /* 0x000fec0000041814 */
[----:B------:R-:W-:-:S02]  /*2eb50*/  IMAD.MOV.U32 R2, RZ, RZ, R14 ;  /* 0x000000ffff027224 */ /* 0x000fc400078e000e */
[----:B------:R-:W-:-:S15]  /*2eb60*/  IMAD.MOV.U32 R0, RZ, RZ, R15 ;  /* 0x000000ffff007224 */ /* 0x000fde00078e000f */
[----:B------:R-:W-:Y:S04]  /*2eb70*/  STL.64 [R1+0x9c0], R20 ;  /* 0x0009c01401007387 */ /* 0x000fe80000100a00 */
[----:B------:R0:W-:Y:S04]  /*2eb80*/  STL.64 [R1+0x9c8], R22 ;  /* 0x0009c81601007387 */ /* 0x0001e80000100a00 */
[----:B------:R-:W4:Y:S04]  /*2eb90*/  LDL.LU R12, [R1+0x330] ;  /* 0x00033000010c7983 */ /* 0x000f280000300800 */
[----:B------:R-:W4:Y:S04]  /*2eba0*/  LDL.LU R13, [R1+0x334] ;  /* 0x00033400010d7983 */ /* 0x000f280000300800 */
[----:B------:R-:W4:Y:S04]  /*2ebb0*/  LDL.LU R14, [R1+0x338] ;  /* 0x00033800010e7983 */ /* 0x000f280000300800 */
[----:B------:R-:W4:Y:S04]  /*2ebc0*/  LDL.LU R15, [R1+0x33c] ;  /* 0x00033c00010f7983 */ /* 0x000f280000300800 */
[----:B0-----:R-:W4:Y:S01]  /*2ebd0*/  LDL.64 R22, [R1+0xf8] ;  /* 0x0000f80001167983 */ /* 0x001f220000100a00 */
[----:B--2---:R-:W-:-:S15]  /*2ebe0*/  HMMA.16816.F32.BF16 R36, R4, R10, R36 ;  /* 0x0000000a0424723c */ /* 0x004fde0000041824 */
[----:B------:R-:W-:-:S08]  /*2ebf0*/  NOP ;  /* 0x0000000000007918 */ /* 0x000fd00000000000 */
[----:B------:R0:W-:Y:S04]  /*2ec00*/  STL.64 [R1+0x9b0], R36 ;  /* 0x0009b02401007387 */ /* 0x0001e80000100a00 */
[----:B------:R-:W-:Y:S01]  /*2ec10*/  STL.64 [R1+0x9b8], R38 ;  /* 0x0009b82601007387 */ /* 0x000fe20000100a00 */
[----:B0-----:R-:W-:Y:S02]  /*2ec20*/  IMAD.MOV.U32 R37, RZ, RZ, R10 ;  /* 0x000000ffff257224 */ /* 0x001fe400078e000a */
[----:B------:R-:W-:-:S05]  /*2ec30*/  IMAD.MOV.U32 R36, RZ, RZ, R11 ;  /* 0x000000ffff247224 */ /* 0x000fca00078e000b */
[----:B------:R0:W-:Y:S04]  /*2ec40*/  STL.64 [R1+0x1980], R36 ;  /* 0x0019802401007387 */ /* 0x0001e80000100a00 */
[----:B0-----:R-:W2:Y:S04]  /*2ec50*/  LDL.LU R36, [R1+0x170] ;  /* 0x0001700001247983 */ /* 0x001ea80000300800 */
[----:B------:R-:W2:Y:S04]  /*2ec60*/  LDL.LU R37, [R1+0x174] ;  /* 0x0001740001257983 */ /* 0x000ea80000300800 */
[----:B------:R-:W2:Y:S04]  /*2ec70*/  LDL.LU R38, [R1+0x178] ;  /* 0x0001780001267983 */ /* 0x000ea80000300800 */
[----:B------:R-:W2:Y:S01]  /*2ec80*/  LDL.LU R39, [R1+0x17c] ;  /* 0x00017c0001277983 */ /* 0x000ea20000300800 */
[----:B------:R-:W0:Y:S02]  /*2ec90*/  S2R R11, SR_TID.X ;  /* 0x00000000000b7919 */ /* 0x000e240000002100 */
[C---:B0-----:R-:W-:Y:S01]  /*2eca0*/  LOP3.LUT R9, R11.reuse, 0x7, RZ, 0xc0, !PT ;  /* 0x000000070b097812 */ /* 0x041fe200078ec0ff */
[----:B------:R-:W-:-:S02]  /*2ecb0*/  IMAD.SHL.U32 R10, R11, 0x40, RZ ;  /* 0x000000400b0a7824 */ /* 0x000fc400078e00ff */
[----:B------:R-:W-:Y:S02]  /*2ecc0*/  IMAD.SHL.U32 R11, R11, 0x2, RZ ;  /* 0x000000020b0b7824 */ /* 0x000fe400078e00ff */
[----:B------:R-:W-:-:S05]  /*2ecd0*/  IMAD R9, R9, 0x90, RZ ;  /* 0x0000009009097824 */ /* 0x000fca00078e02ff */
[----:B------:R-:W-:-:S04]  /*2ece0*/  LOP3.LUT R11, R9, 0x10, R11, 0x78, !PT ;  /* 0x00000010090b7812 */ /* 0x000fc800078e780b */
[----:B------:R-:W-:-:S04]  /*2ecf0*/  LOP3.LUT R11, R11, 0x400, R10, 0xf8, !PT ;  /* 0x000004000b0b7812 */ /* 0x000fc800078ef80a */
[----:B------:R-:W-:-:S06]  /*2ed00*/  LOP3.LUT R11, R11, 0x20, RZ, 0x3c, !PT ;  /* 0x000000200b0b7812 */ /* 0x000fcc00078e3cff */
[----:B------:R-:W0:Y:S01]  /*2ed10*/  LDSM.16.MT88.4 R8, [R11+UR4+0x4800] ;  /* 0x004800040b08783b */ /* 0x000e220008004200 */
[----:B------:R-:W-:Y:S02]  /*2ed20*/  IMAD.MOV.U32 R16, RZ, RZ, R59 ;  /* 0x000000ffff107224 */ /* 0x000fe400078e003b */
[----:B------:R-:W-:Y:S01]  /*2ed30*/  IMAD.MOV.U32 R17, RZ, RZ, R58 ;  /* 0x000000ffff117224 */ /* 0x000fe200078e003a */
[----:B--2---:R-:W-:-:S15]  /*2ed40*/  HMMA.16816.F32.BF16 R36, R4, R58, R36 ;  /* 0x0000003a0424723c */ /* 0x004fde0000041824 */
[----:B------:R-:W-:-:S08]  /*2ed50*/  NOP ;  /* 0x0000000000007918 */ /* 0x000fd00000000000 */
[----:B------:R1:W-:Y:S04]  /*2ed60*/  STL.64 [R1+0x9a0], R36 ;  /* 0x0009a02401007387 */ /* 0x0003e80000100a00 */
[----:B------:R2:W-:Y:S04]  /*2ed70*/  STL.64 [R1+0x9a8], R38 ;  /* 0x0009a82601007387 */ /* 0x0005e80000100a00 */
[----:B------:R-:W-:Y:S04]  /*2ed80*/  STL [R1+0x18a4], R16 ;  /* 0x0018a41001007387 */ /* 0x000fe80000100800 */
[----:B------:R-:W-:Y:S04]  /*2ed90*/  STL [R1+0x18a0], R17 ;  /* 0x0018a01101007387 */ /* 0x000fe80000100800 */
[----:B-1----:R-:W3:Y:S04]  /*2eda0*/  LDL.LU R36, [R1+0x310] ;  /* 0x0003100001247983 */ /* 0x002ee80000300800 */
[----:B------:R-:W3:Y:S01]  /*2edb0*/  LDL.LU R37, [R1+0x314] ;  /* 0x0003140001257983 */ /* 0x000ee20000300800 */
[----:B--2---:R-:W-:-:S02]  /*2edc0*/  IMAD.MOV.U32 R38, RZ, RZ, R54 ;  /* 0x000000ffff267224 */ /* 0x004fc400078e0036 */
[----:B------:R-:W-:Y:S01]  /*2edd0*/  IMAD.MOV.U32 R39, RZ, RZ, R55 ;  /* 0x000000ffff277224 */ /* 0x000fe200078e0037 */
[----:B------:R-:W2:Y:S04]  /*2ede0*/  LDL.LU R54, [R1+0x1a14] ;  /* 0x001a140001367983 */ /* 0x000ea80000300800 */
[----:B------:R-:W2:Y:S04]  /*2edf0*/  LDL.LU R55, [R1+0x1a10] ;  /* 0x001a100001377983 */ /* 0x000ea80000300800 */
[----:B------:R-:W2:Y:S04]  /*2ee00*/  LDL.64 R58, [R1+0xe8] ;  /* 0x0000e800013a7983 */ /* 0x000ea80000100a00 */
[----:B0-----:R0:W-:Y:S04]  /*2ee10*/  STL.64 [R1+0x18f8], R10 ;  /* 0x0018f80a01007387 */ /* 0x0011e80000100a00 */
[----:B------:R1:W-:Y:S04]  /*2ee20*/  STL.64 [R1+0x18f0], R8 ;  /* 0x0018f00801007387 */ /* 0x0003e80000100a00 */
[----:B0-----:R-:W3:Y:S01]  /*2ee30*/  LDL.64 R10, [R1+0x108] ;  /* 0x00010800010a7983 */ /* 0x001ee20000100a00 */
[----:B----4-:R-:W-:Y:S06]  /*2ee40*/  HMMA.16816.F32.BF16 R12, R4, R22, R12 ;  /* 0x00000016040c723c */ /* 0x010fec000004180c */
[----:B------:R-:W-:-:S02]  /*2ee50*/  IMAD.MOV.U32 R17, RZ, RZ, R22 ;  /* 0x000000ffff117224 */ /* 0x000fc400078e0016 */
[----:B------:R-:W-:-:S15]  /*2ee60*/  IMAD.MOV.U32 R61, RZ, RZ, R23 ;  /* 0x000000ffff3d7224 */ /* 0x000fde00078e0017 */
[----:B------:R-:W-:-:S01]  /*2ee70*/  NOP ;  /* 0x0000000000007918 */ /* 0x000fc20000000000 */
[----:B------:R-:W-:Y:S02]  /*2ee80*/  IMAD.MOV.U32 R33, RZ, RZ, R15 ;  /* 0x000000ffff217224 */ /* 0x000fe400078e000f */
[----:B------:R-:W-:Y:S02]  /*2ee90*/  IMAD.MOV.U32 R32, RZ, RZ, R13 ;  /* 0x000000ffff207224 */ /* 0x000fe400078e000d */
[----:B------:R-:W-:Y:S01]  /*2eea0*/  IMAD.MOV.U32 R45, RZ, RZ, R14 ;  /* 0x000000ffff2d7224 */ /* 0x000fe200078e000e */
[----:B---3--:R-:W-:Y:S06]  /*2eeb0*/  HMMA.16816.F32.BF16 R48, R4, R10, R48 ;  /* 0x0000000a0430723c */ /* 0x008fec0000041830 */
[----:B------:R-:W-:-:S02]  /*2eec0*/  IMAD.MOV.U32 R60, RZ, RZ, R10 ;  /* 0x000000ffff3c7224 */ /* 0x000fc400078e000a */
[----:B------:R-:W-:-:S15]  /*2eed0*/  IMAD.MOV.U32 R41, RZ, RZ, R11 ;  /* 0x000000ffff297224 */ /* 0x000fde00078e000b */
[----:B------:R-:W-:Y:S04]  /*2eee0*/  STL.64 [R1+0x350], R48 ;  /* 0x0003503001007387 */ /* 0x000fe80000100a00 */
[----:B------:R0:W-:Y:S04]  /*2eef0*/  STL.64 [R1+0x358], R50 ;  /* 0x0003583201007387 */ /* 0x0001e80000100a00 */
[----:B-1----:R-:W3:Y:S01]  /*2ef00*/  LDL.LU R8, [R1+0x2f0] ;  /* 0x0002f00001087983 */ /* 0x002ee20000300800 */
[----:B------:R-:W-:Y:S02]  /*2ef10*/  IMAD.MOV.U32 R53, RZ, RZ, R51 ;  /* 0x000000ffff357224 */ /* 0x000fe400078e0033 */
[----:B------:R-:W-:Y:S01]  /*2ef20*/  IMAD.MOV.U32 R52, RZ, RZ, R49 ;  /* 0x000000ffff347224 */ /* 0x000fe200078e0031 */
[----:B------:R-:W3:Y:S04]  /*2ef30*/  LDL.LU R9, [R1+0x2f4] ;  /* 0x0002f40001097983 */ /* 0x000ee80000300800 */
[----:B------:R-:W3:Y:S04]  /*2ef40*/  LDL.LU R10, [R1+0x2f8] ;  /* 0x0002f800010a7983 */ /* 0x000ee80000300800 */
[----:B------:R-:W3:Y:S04]  /*2ef50*/  LDL.LU R11, [R1+0x2fc] ;  /* 0x0002fc00010b7983 */ /* 0x000ee80000300800 */
[----:B0-----:R-:W3:Y:S04]  /*2ef60*/  LDL.64 R50, [R1+0xc8] ;  /* 0x0000c80001327983 */ /* 0x001ee80000100a00 */
[----:B--2---:R0:W-:Y:S04]  /*2ef70*/  STL.64 [R1+0x1918], R54 ;  /* 0x0019183601007387 */ /* 0x0041e80000100a00 */
[----:B------:R-:W-:Y:S04]  /*2ef80*/  STL.64 [R1+0x1910], R52 ;  /* 0x0019103401007387 */ /* 0x000fe80000100a00 */
[----:B0-----:R-:W2:Y:S04]  /*2ef90*/  LDL.64 R54, [R1+0xd8] ;  /* 0x0000d80001367983 */ /* 0x001ea80000100a00 */
[----:B------:R-:W-:Y:S04]  /*2efa0*/  STL [R1+0x18ac], R41 ;  /* 0x0018ac2901007387 */ /* 0x000fe80000100800 */
[----:B------:R-:W-:Y:S04]  /*2efb0*/  STL [R1+0x18a8], R60 ;  /* 0x0018a83c01007387 */ /* 0x000fe80000100800 */
[----:B------:R-:W4:Y:S04]  /*2efc0*/  LDL.LU.64 R22, [R1+0x1a08] ;  /* 0x001a080001167983 */ /* 0x000f280000300a00 */
[----:B------:R-:W-:Y:S04]  /*2efd0*/  STL.64 [R1+0x330], R12 ;  /* 0x0003300c01007387 */ /* 0x000fe80000100a00 */
[----:B------:R0:W-:Y:S04]  /*2efe0*/  STL.64 [R1+0x338], R14 ;  /* 0x0003380e01007387 */ /* 0x0001e80000100a00 */
[----:B0-----:R-:W2:Y:S04]  /*2eff0*/  LDL.LU.64 R14, [R1+0x1a00] ;  /* 0x001a0000010e7983 */ /* 0x001ea80000300a00 */
[----:B------:R-:W-:Y:S04]  /*2f000*/  STL.64 [R1+0x1990], R34 ;  /* 0x0019902201007387 */ /* 0x000fe80000100a00 */
[----:B------:R0:W-:Y:S04]  /*2f010*/  STL.64 [R1+0x1988], R32 ;  /* 0x0019882001007387 */ /* 0x0001e80000100a00 */
[----:B0-----:R-:W2:Y:S04]  /*2f020*/  LDL.LU R32, [R1+0x300] ;  /* 0x0003000001207983 */ /* 0x001ea80000300800 */
[----:B------:R-:W2:Y:S04]  /*2f030*/  LDL.LU R33, [R1+0x304] ;  /* 0x0003040001217983 */ /* 0x000ea80000300800 */
[----:B------:R-:W2:Y:S04]  /*2f040*/  LDL.LU R34, [R1+0x308] ;  /* 0x0003080001227983 */ /* 0x000ea80000300800 */
[----:B------:R-:W2:Y:S01]  /*2f050*/  LDL.LU R35, [R1+0x30c] ;  /* 0x00030c0001237983 */ /* 0x000ea20000300800 */
[----:B------:R-:W-:Y:S03]  /*2f060*/  HMMA.16816.F32.BF16 R36, R4, R58, R36 ;  /* 0x0000003a0424723c */ /* 0x000fe60000041824 */
[----:B------:R-:W-:Y:S04]  /*2f070*/  STL [R1+0x18b4], R61 ;  /* 0x0018b43d01007387 */ /* 0x000fe80000100800 */
[----:B------:R-:W-:Y:S04]  /*2f080*/  STL [R1+0x18b0], R17 ;  /* 0x0018b01101007387 */ /* 0x000fe80000100800 */
[----:B------:R0:W-:Y:S01]  /*2f090*/  STL [R1+0x165c], R45 ;  /* 0x00165c2d01007387 */ /* 0x0001e20000100800 */
[----:B------:R-:W-:-:S02]  /*2f0a0*/  IMAD.MOV.U32 R16, RZ, RZ, R58 ;  /* 0x000000ffff107224 */ /* 0x000fc400078e003a */
[----:B------:R-:W-:Y:S02]  /*2f0b0*/  IMAD.MOV.U32 R44, RZ, RZ, R12 ;  /* 0x000000ffff2c7224 */ /* 0x000fe400078e000c */
[----:B0-----:R-:W-:-:S07]  /*2f0c0*/  IMAD.MOV.U32 R45, RZ, RZ, R59 ;  /* 0x000000ffff2d7224 */ /* 0x001fce00078e003b */
[----:B------:R0:W-:Y:S04]  /*2f0d0*/  STL.64 [R1+0x310], R36 ;  /* 0x0003102401007387 */ /* 0x0001e80000100a00 */
[----:B------:R4:W-:Y:S04]  /*2f0e0*/  STL.64 [R1+0x318], R38 ;  /* 0x0003182601007387 */ /* 0x0009e80000100a00 */
[----:B0-----:R-:W2:Y:S04]  /*2f0f0*/  LDL.LU R36, [R1+0x2e0] ;  /* 0x0002e00001247983 */ /* 0x001ea80000300800 */
[----:B------:R-:W2:Y:S01]  /*2f100*/  LDL.LU R37, [R1+0x2e4] ;  /* 0x0002e40001257983 */ /* 0x000ea20000300800 */
[----:B---3--:R-:W-:Y:S01]  /*2f110*/  HMMA.16816.F32.BF16 R8, R4, R50, R8 ;  /* 0x000000320408723c */ /* 0x008fe20000041808 */
[----:B----4-:R-:W-:-:S02]  /*2f120*/  IMAD.MOV.U32 R38, RZ, RZ, R22 ;  /* 0x000000ffff267224 */ /* 0x010fc400078e0016 */
[----:B------:R-:W-:Y:S01]  /*2f130*/  IMAD.MOV.U32 R39, RZ, RZ, R23 ;  /* 0x000000ffff277224 */ /* 0x000fe200078e0017 */
[----:B------:R-:W3:Y:S04]  /*2f140*/  LDL.LU R22, [R1+0x19fc] ;  /* 0x0019fc0001167983 */ /* 0x000ee80000300800 */
[----:B------:R-:W3:Y:S04]  /*2f150*/  LDL.LU R23, [R1+0x19f8] ;  /* 0x0019f80001177983 */ /* 0x000ee80000300800 */
[----:B------:R-:W4:Y:S01]  /*2f160*/  LDL.64 R58, [R1+0xb8] ;  /* 0x0000b800013a7983 */ /* 0x000f220000100a00 */
[----:B--2---:R-:W-:-:S03]  /*2f170*/  IMAD.MOV.U32 R12, RZ, RZ, R55 ;  /* 0x000000ffff0c7224 */ /* 0x004fc600078e0037 */
[----:B------:R-:W-:Y:S01]  /*2f180*/  STL [R1+0x18bc], R45 ;  /* 0x0018bc2d01007387 */ /* 0x000fe20000100800 */
[----:B------:R-:W-:-:S03]  /*2f190*/  IMAD.MOV.U32 R13, RZ, RZ, R54 ;  /* 0x000000ffff0d7224 */ /* 0x000fc600078e0036 */
[----:B------:R-:W-:Y:S01]  /*2f1a0*/  STL [R1+0x18b8], R16 ;  /* 0x0018b81001007387 */ /* 0x000fe20000100800 */
[----:B------:R-:W-:Y:S07]  /*2f1b0*/  HMMA.16816.F32.BF16 R32, R4, R54, R32 ;  /* 0x000000360420723c */ /* 0x000fee0000041820 */
[----:B------:R-:W-:Y:S02]  /*2f1c0*/  IMAD.MOV.U32 R54, RZ, RZ, R26 ;  /* 0x000000ffff367224 */ /* 0x000fe400078e001a */
[----:B------:R-:W-:-:S14]  /*2f1d0*/  IMAD.MOV.U32 R55, RZ, RZ, R27 ;  /* 0x000000ffff377224 */ /* 0x000fdc00078e001b */
[----:B------:R-:W-:Y:S04]  /*2f1e0*/  STL.64 [R1+0x300], R32 ;  /* 0x0003002001007387 */ /* 0x000fe80000100a00 */
[----:B------:R0:W-:Y:S04]  /*2f1f0*/  STL.64 [R1+0x308], R34 ;  /* 0x0003082201007387 */ /* 0x0001e80000100a00 */
[----:B------:R-:W-:Y:S04]  /*2f200*/  STL [R1+0x18c4], R12 ;  /* 0x0018c40c01007387 */ /* 0x000fe80000100800 */
[----:B------:R-:W-:Y:S04]  /*2f210*/  STL [R1+0x18c0], R13 ;  /* 0x0018c00d01007387 */ /* 0x000fe80000100800 */
[----:B------:R-:W-:Y:S04]  /*2f220*/  STL.64 [R1+0x2f0], R8 ;  /* 0x0002f00801007387 */ /* 0x000fe80000100a00 */
[----:B------:R4:W-:Y:S04]  /*2f230*/  STL.64 [R1+0x2f8], R10 ;  /* 0x0002f80a01007387 */ /* 0x0009e80000100a00 */
[----:B------:R-:W2:Y:S04]  /*2f240*/  LDL.LU R52, [R1+0x2b0] ;  /* 0x0002b00001347983 */ /* 0x000ea80000300800 */
[----:B------:R-:W2:Y:S04]  /*2f250*/  LDL.LU R53, [R1+0x2b4] ;  /* 0x0002b40001357983 */ /* 0x000ea80000300800 */
[----:B------:R-:W2:Y:S04]  /*2f260*/  LDL.LU R26, [R1+0x19f4] ;  /* 0x0019f400011a7983 */ /* 0x000ea80000300800 */
[----:B------:R-:W2:Y:S01]  /*2f270*/  LDL.LU R27, [R1+0x19f0] ;  /* 0x0019f000011b7983 */ /* 0x000ea20000300800 */
[----:B------:R-:W-:-:S02]  /*2f280*/  IMAD.MOV.U32 R25, RZ, RZ, R11 ;  /* 0x000000ffff197224 */ /* 0x000fc400078e000b */
[----:B------:R-:W-:Y:S02]  /*2f290*/  IMAD.MOV.U32 R24, RZ, RZ, R9 ;  /* 0x000000ffff187224 */ /* 0x000fe400078e0009 */
[----:B------:R-:W-:Y:S02]  /*2f2a0*/  IMAD.MOV.U32 R21, RZ, RZ, R10 ;  /* 0x000000ffff157224 */ /* 0x000fe400078e000a */
[----:B------:R-:W-:Y:S02]  /*2f2b0*/  IMAD.MOV.U32 R20, RZ, RZ, R8 ;  /* 0x000000ffff147224 */ /* 0x000fe400078e0008 */
[----:B------:R-:W-:Y:S02]  /*2f2c0*/  IMAD.MOV.U32 R41, RZ, RZ, R50 ;  /* 0x000000ffff297224 */ /* 0x000fe400078e0032 */
[----:B------:R-:W-:Y:S01]  /*2f2d0*/  IMAD.MOV.U32 R60, RZ, RZ, R51 ;  /* 0x000000ffff3c7224 */ /* 0x000fe200078e0033 */
[----:B0-----:R-:W2:Y:S04]  /*2f2e0*/  LDL.64 R34, [R1+0x98] ;  /* 0x0000980001227983 */ /* 0x001ea80000100a00 */
[----:B------:R-:W2:Y:S01]  /*2f2f0*/  LDL.64 R50, [R1+0x88] ;  /* 0x0000880001327983 */ /* 0x000ea20000100a00 */
[----:B------:R-:W-:-:S02]  /*2f300*/  IMAD.MOV.U32 R56, RZ, RZ, R46 ;  /* 0x000000ffff387224 */ /* 0x000fc400078e002e */
[----:B------:R-:W-:Y:S01]  /*2f310*/  IMAD.MOV.U32 R57, RZ, RZ, R47 ;  /* 0x000000ffff397224 */ /* 0x000fe200078e002f */
[----:B----4-:R-:W-:Y:S01]  /*2f320*/  HMMA.16816.F32.BF16 R8, R4, R58, R36 ;  /* 0x0000003a0408723c */ /* 0x010fe20000041824 */
[----:B---3--:R-:W-:Y:S04]  /*2f330*/  STL.64 [R1+0x19b0], R22 ;  /* 0x0019b01601007387 */ /* 0x008fe80000100a00 */
[----:B------:R0:W-:Y:S04]  /*2f340*/  STL.64 [R1+0x19a8], R20 ;  /* 0x0019a81401007387 */ /* 0x0001e80000100a00 */
[----:B0-----:R-:W3:Y:S04]  /*2f350*/  LDL.LU R20, [R1+0x2c0] ;  /* 0x0002c00001147983 */ /* 0x001ee80000300800 */
[----:B------:R-:W3:Y:S04]  /*2f360*/  LDL.LU R21, [R1+0x2c4] ;  /* 0x0002c40001157983 */ /* 0x000ee80000300800 */
[----:B------:R-:W3:Y:S04]  /*2f370*/  LDL.LU R22, [R1+0x2c8] ;  /* 0x0002c80001167983 */ /* 0x000ee80000300800 */
[----:B------:R-:W3:Y:S03]  /*2f380*/  LDL.LU R23, [R1+0x2cc] ;  /* 0x0002cc0001177983 */ /* 0x000ee60000300800 */
[----:B------:R-:W-:-:S02]  /*2f390*/  IMAD.MOV.U32 R28, RZ, RZ, R8 ;  /* 0x000000ffff1c7224 */ /* 0x000fc400078e0008 */
[----:B------:R-:W-:Y:S01]  /*2f3a0*/  IMAD.MOV.U32 R29, RZ, RZ, R10 ;  /* 0x000000ffff1d7224 */ /* 0x000fe200078e000a */
[----:B--2---:R0:W-:Y:S04]  /*2f3b0*/  STL.64 [R1+0x19a0], R26 ;  /* 0x0019a01a01007387 */ /* 0x0041e80000100a00 */
[----:B------:R-:W-:Y:S04]  /*2f3c0*/  STL.64 [R1+0x1998], R24 ;  /* 0x0019981801007387 */ /* 0x000fe80000100a00 */
[----:B0-----:R-:W2:Y:S04]  /*2f3d0*/  LDL.64 R26, [R1+0xa8] ;  /* 0x0000a800011a7983 */ /* 0x001ea80000100a00 */
[----:B------:R-:W-:Y:S04]  /*2f3e0*/  STL [R1+0x18cc], R60 ;  /* 0x0018cc3c01007387 */ /* 0x000fe80000100800 */
[----:B------:R-:W-:Y:S04]  /*2f3f0*/  STL [R1+0x18c8], R41 ;  /* 0x0018c82901007387 */ /* 0x000fe80000100800 */
[----:B------:R0:W-:Y:S04]  /*2f400*/  STL.64 [R1+0x2e0], R8 ;  /* 0x0002e00801007387 */ /* 0x0001e80000100a00 */
[----:B------:R1:W-:Y:S04]  /*2f410*/  STL.64 [R1+0x2e8], R10 ;  /* 0x0002e80a01007387 */ /* 0x0003e80000100a00 */
[----:B0-----:R-:W4:Y:S04]  /*2f420*/  LDL.LU R8, [R1+0x2a0] ;  /* 0x0002a00001087983 */ /* 0x001f280000300800 */
[----:B------:R-:W4:Y:S04]  /*2f430*/  LDL.LU R9, [R1+0x2a4] ;  /* 0x0002a40001097983 */ /* 0x000f280000300800 */
[----:B-1----:R-:W4:Y:S04]  /*2f440*/  LDL.LU R10, [R1+0x2a8] ;  /* 0x0002a800010a7983 */ /* 0x002f280000300800 */
[----:B------:R-:W4:Y:S04]  /*2f450*/  LDL.LU R11, [R1+0x2ac] ;  /* 0x0002ac00010b7983 */ /* 0x000f280000300800 */
[----:B------:R-:W4:Y:S04]  /*2f460*/  LDL.64 R38, [R1+0x78] ;  /* 0x0000780001267983 */ /* 0x000f280000100a00 */
[----:B------:R-:W3:Y:S04]  /*2f470*/  LDL.LU R46, [R1+0x19ec] ;  /* 0x0019ec00012e7983 */ /* 0x000ee80000300800 */
[----:B------:R-:W2:Y:S01]  /*2f480*/  LDL.LU R47, [R1+0x19e8] ;  /* 0x0019e800012f7983 */ /* 0x000ea20000300800 */
[----:B------:R-:W-:-:S02]  /*2f490*/  IMAD.MOV.U32 R61, RZ, RZ, R58 ;  /* 0x000000ffff3d7224 */ /* 0x000fc400078e003a */
[----:B------:R-:W-:Y:S01]  /*2f4a0*/  IMAD.MOV.U32 R17, RZ, RZ, R59 ;  /* 0x000000ffff117224 */ /* 0x000fe200078e003b */
[----:B------:R-:W4:Y:S04]  /*2f4b0*/  LDL.LU R58, [R1+0x298] ;  /* 0x00029800013a7983 */ /* 0x000f280000300800 */
[----:B------:R-:W4:Y:S04]  /*2f4c0*/  LDL.LU R59, [R1+0x29c] ;  /* 0x00029c00013b7983 */ /* 0x000f280000300800 */
[----:B------:R-:W-:Y:S04]  /*2f4d0*/  STL.64 [R1+0x19c8], R30 ;  /* 0x0019c81e01007387 */ /* 0x000fe80000100a00 */
[----:B------:R0:W-:Y:S04]  /*2f4e0*/  STL.64 [R1+0x19c0], R28 ;  /* 0x0019c01c01007387 */ /* 0x0001e80000100a00 */
[----:B0-----:R-:W4:Y:S01]  /*2f4f0*/  LDL.LU R28, [R1+0x2d0] ;  /* 0x0002d000011c7983 */ /* 0x001f220000300800 */
[----:B---3--:R-:W-:-:S02]  /*2f500*/  IMAD.MOV.U32 R29, RZ, RZ, R46 ;  /* 0x000000ffff1d7224 */ /* 0x008fc400078e002e */
[----:B--2---:R-:W-:Y:S01]  /*2f510*/  IMAD.MOV.U32 R30, RZ, RZ, R47 ;  /* 0x000000ffff1e7224 */ /* 0x004fe200078e002f */
[----:B------:R-:W2:Y:S04]  /*2f520*/  LDL.LU R46, [R1+0x19e4] ;  /* 0x0019e400012e7983 */ /* 0x000ea80000300800 */
[----:B------:R-:W2:Y:S04]  /*2f530*/  LDL.LU R47, [R1+0x19e0] ;  /* 0x0019e000012f7983 */ /* 0x000ea80000300800 */
[----:B------:R-:W3:Y:S01]  /*2f540*/  LDL.LU R31, [R1+0x2dc] ;  /* 0x0002dc00011f7983 */ /* 0x000ee20000300800 */
[----:B------:R-:W-:Y:S01]  /*2f550*/  HMMA.16816.F32.BF16 R20, R4, R34, R20 ;  /* 0x000000220414723c */ /* 0x000fe20000041814 */
[----:B------:R-:W-:-:S02]  /*2f560*/  IMAD.MOV.U32 R16, RZ, RZ, R27 ;  /* 0x000000ffff107224 */ /* 0x000fc400078e001b */
[----:B------:R0:W-:Y:S01]  /*2f570*/  STL [R1+0x18d4], R17 ;  /* 0x0018d41101007387 */ /* 0x0001e20000100800 */
[----:B------:R-:W-:-:S03]  /*2f580*/  IMAD.MOV.U32 R45, RZ, RZ, R26 ;  /* 0x000000ffff2d7224 */ /* 0x000fc600078e001a */
[----:B------:R1:W-:Y:S01]  /*2f590*/  STL [R1+0x18d0], R61 ;  /* 0x0018d03d01007387 */ /* 0x0003e20000100800 */
[----:B----4-:R-:W-:Y:S01]  /*2f5a0*/  HMMA.16816.F32.BF16 R8, R4, R38, R8 ;  /* 0x000000260408723c */ /* 0x010fe20000041808 */
[----:B------:R-:W-:Y:S02]  /*2f5b0*/  IMAD.MOV.U32 R13, RZ, RZ, R35 ;  /* 0x000000ffff0d7224 */ /* 0x000fe400078e0023 */
[----:B------:R-:W-:Y:S02]  /*2f5c0*/  IMAD.MOV.U32 R12, RZ, RZ, R34 ;  /* 0x000000ffff0c7224 */ /* 0x000fe400078e0022 */
[----:B------:R-:W-:Y:S02]  /*2f5d0*/  IMAD.MOV.U32 R41, RZ, RZ, R51 ;  /* 0x000000ffff297224 */ /* 0x000fe400078e0033 */
[----:B------:R-:W-:Y:S02]  /*2f5e0*/  IMAD.MOV.U32 R60, RZ, RZ, R50 ;  /* 0x000000ffff3c7224 */ /* 0x000fe400078e0032 */
[----:B0-----:R-:W-:-:S02]  /*2f5f0*/  IMAD.MOV.U32 R17, RZ, RZ, R38 ;  /* 0x000000ffff117224 */ /* 0x001fc400078e0026 */
[----:B-1----:R-:W-:Y:S01]  /*2f600*/  IMAD.MOV.U32 R61, RZ, RZ, R39 ;  /* 0x000000ffff3d7224 */ /* 0x002fe200078e0027 */
[----:B---3--:R-:W-:-:S15]  /*2f610*/  HMMA.16816.F32.BF16 R28, R4, R26, R28 ;  /* 0x0000001a041c723c */ /* 0x008fde000004181c */
[----:B------:R-:W-:-:S08]  /*2f620*/  NOP ;  /* 0x0000000000007918 */ /* 0x000fd00000000000 */
[----:B------:R-:W-:Y:S04]  /*2f630*/  STL.64 [R1+0x2d0], R28 ;  /* 0x0002d01c01007387 */ /* 0x000fe80000100a00 */
[----:B------:R-:W-:Y:S04]  /*2f640*/  STL.64 [R1+0x2d8], R30 ;  /* 0x0002d81e01007387 */ /* 0x000fe80000100a00 */
[----:B------:R-:W-:Y:S04]  /*2f650*/  STL [R1+0x18dc], R16 ;  /* 0x0018dc1001007387 */ /* 0x000fe80000100800 */
[----:B------:R-:W-:Y:S04]  /*2f660*/  STL [R1+0x18d8], R45 ;  /* 0x0018d82d01007387 */ /* 0x000fe80000100800 */
[----:B--2---:R-:W-:Y:S04]  /*2f670*/  STL.64 [R1+0x19d8], R46 ;  /* 0x0019d82e01007387 */ /* 0x004fe80000100a00 */
[----:B------:R-:W-:Y:S04]  /*2f680*/  STL [R1+0x19d0], R44 ;  /* 0x0019d02c01007387 */ /* 0x000fe80000100800 */
[----:B------:R-:W-:Y:S04]  /*2f690*/  STL.64 [R1+0x2c0], R20 ;  /* 0x0002c01401007387 */ /* 0x000fe80000100a00 */
[----:B------:R0:W-:Y:S02]  /*2f6a0*/  STL.64 [R1+0x2c8], R22 ;  /* 0x0002c81601007387 */ /* 0x0001e40000100a00 */
[----:B0-----:R-:W-:Y:S02]  /*2f6b0*/  HMMA.16816.F32.BF16 R20, R4, R50, R52 ;  /* 0x000000320414723c */ /* 0x001fe40000041834 */
[----:B------:R-:W-:Y:S04]  /*2f6c0*/  STL [R1+0x18e4], R13 ;  /* 0x0018e40d01007387 */ /* 0x000fe80000100800 */
[----:B------:R-:W-:-:S15]  /*2f6d0*/  STL [R1+0x18e0], R12 ;  /* 0x0018e00c01007387 */ /* 0x000fde0000100800 */
[----:B------:R-:W-:-:S02]  /*2f6e0*/  NOP ;  /* 0x0000000000007918 */ /* 0x000fc40000000000 */
[----:B------:R-:W-:Y:S04]  /*2f6f0*/  STL.64 [R1+0x2b0], R20 ;  /* 0x0002b01401007387 */ /* 0x000fe80000100a00 */
[----:B------:R-:W-:Y:S04]  /*2f700*/  STL.64 [R1+0x2b8], R22 ;  /* 0x0002b81601007387 */ /* 0x000fe80000100a00 */
[----:B------:R-:W2:Y:S04]  /*2f710*/  LDL.LU R28, [R1+0x270] ;  /* 0x00027000011c7983 */ /* 0x000ea80000300800 */
[----:B------:R-:W2:Y:S04]  /*2f720*/  LDL.LU R29, [R1+0x274] ;  /* 0x00027400011d7983 */ /* 0x000ea80000300800 */
[----:B------:R-:W2:Y:S04]  /*2f730*/  LDL.LU R30, [R1+0x278] ;  /* 0x00027800011e7983 */ /* 0x000ea80000300800 */
[----:B------:R-:W2:Y:S04]  /*2f740*/  LDL.LU R31, [R1+0x27c] ;  /* 0x00027c00011f7983 */ /* 0x000ea80000300800 */
[----:B------:R-:W3:Y:S04]  /*2f750*/  LDL.64 R46, [R1+0x58] ;  /* 0x00005800012e7983 */ /* 0x000ee80000100a00 */
[----:B------:R-:W2:Y:S04]  /*2f760*/  LDL.64 R50, [R1+0x48] ;  /* 0x0000480001327983 */ /* 0x000ea80000100a00 */
[----:B------:R-:W-:Y:S04]  /*2f770*/  STL [R1+0x18ec], R41 ;  /* 0x0018ec2901007387 */ /* 0x000fe80000100800 */
[----:B------:R-:W-:Y:S04]  /*2f780*/  STL [R1+0x18e8], R60 ;  /* 0x0018e83c01007387 */ /* 0x000fe80000100800 */
[----:B------:R-:W-:Y:S04]  /*2f790*/  STL.64 [R1+0x2a0], R8 ;  /* 0x0002a00801007387 */ /* 0x000fe80000100a00 */
[----:B------:R0:W-:Y:S04]  /*2f7a0*/  STL.64 [R1+0x2a8], R10 ;  /* 0x0002a80a01007387 */ /* 0x0001e80000100a00 */
[----:B------:R-:W4:Y:S01]  /*2f7b0*/  LDL.LU R52, [R1+0x220] ;  /* 0x0002200001347983 */ /* 0x000f220000300800 */
[----:B0-----:R-:W-:-:S15]  /*2f7c0*/  HMMA.16816.F32.BF16 R8, R4, R14, R56 ;  /* 0x0000000e0408723c */ /* 0x001fde0000041838 */
[----:B------:R-:W-:-:S08]  /*2f7d0*/  NOP ;  /* 0x0000000000007918 */ /* 0x000fd00000000000 */
[----:B------:R0:W-:Y:S04]  /*2f7e0*/  STL.64 [R1+0x290], R8 ;  /* 0x0002900801007387 */ /* 0x0001e80000100a00 */
[----:B------:R1:W-:Y:S04]  /*2f7f0*/  STL.64 [R1+0x298], R10 ;  /* 0x0002980a01007387 */ /* 0x0003e80000100a00 */
[----:B------:R-:W4:Y:S04]  /*2f800*/  LDL.LU R53, [R1+0x224] ;  /* 0x0002240001357983 */ /* 0x000f280000300800 */
[----:B------:R-:W4:Y:S04]  /*2f810*/  LDL.LU R54, [R1+0x228] ;  /* 0x0002280001367983 */ /* 0x000f280000300800 */
[----:B------:R-:W4:Y:S04]  /*2f820*/  LDL.LU R55, [R1+0x22c] ;  /* 0x00022c0001377983 */ /* 0x000f280000300800 */
[----:B------:R-:W4:Y:S04]  /*2f830*/  LDL.LU R56, [R1+0x260] ;  /* 0x0002600001387983 */ /* 0x000f280000300800 */
[----:B------:R-:W4:Y:S04]  /*2f840*/  LDL.LU R57, [R1+0x264] ;  /* 0x0002640001397983 */ /* 0x000f280000300800 */
[----:B------:R-:W4:Y:S04]  /*2f850*/  LDL.LU R58, [R1+0x268] ;  /* 0x00026800013a7983 */ /* 0x000f280000300800 */
[----:B------:R-:W4:Y:S04]  /*2f860*/  LDL.LU R59, [R1+0x26c] ;  /* 0x00026c00013b7983 */ /* 0x000f280000300800 */
[----:B------:R-:W4:Y:S04]  /*2f870*/  LDL.64 R22, [R1+0x38] ;  /* 0x0000380001167983 */ /* 0x000f280000100a00 */
        /* <DEDUP_REMOVED lines=9> */
[----:B0-----:R-:W4:Y:S04]  /*2f910*/  LDL.LU R8, [R1+0x210] ;  /* 0x0002100001087983 */ /* 0x001f280000300800 */
[----:B------:R-:W4:Y:S04]  /*2f920*/  LDL.LU R9, [R1+0x214] ;  /* 0x0002140001097983 */ /* 0x000f280000300800 */
[----:B-1----:R-:W4:Y:S04]  /*2f930*/  LDL.LU R10, [R1+0x218] ;  /* 0x00021800010a7983 */ /* 0x002f280000300800 */
[----:B------:R-:W4:Y:S04]  /*2f940*/  LDL.LU R11, [R1+0x21c] ;  /* 0x00021c00010b7983 */ /* 0x000f280000300800 */
[----:B------:R0:W-:Y:S04]  /*2f950*/  STL.64 [R1+0x17c8], R14 ;  /* 0x0017c80e01007387 */ /* 0x0001e80000100a00 */
[----:B------:R-:W3:Y:S04]  /*2f960*/  LDL.LU R12, [R1+0x280] ;  /* 0x00028000010c7983 */ /* 0x000ee80000300800 */
[----:B------:R-:W3:Y:S04]  /*2f970*/  LDL.LU R13, [R1+0x284] ;  /* 0x00028400010d7983 */ /* 0x000ee80000300800 */
[----:B0-----:R-:W3:Y:S04]  /*2f980*/  LDL.LU R14, [R1+0x288] ;  /* 0x00028800010e7983 */ /* 0x001ee80000300800 */
[----:B------:R-:W3:Y:S02]  /*2f990*/  LDL.LU R15, [R1+0x28c] ;  /* 0x00028c00010f7983 */ /* 0x000ee40000300800 */
[----:B---3--:R-:W-:-:S15]  /*2f9a0*/  HMMA.16816.F32.BF16 R12, R4, R46, R12 ;  /* 0x0000002e040c723c */ /* 0x008fde000004180c */
[----:B------:R-:W-:-:S08]  /*2f9b0*/  NOP ;  /* 0x0000000000007918 */ /* 0x000fd00000000000 */
[----:B------:R-:W-:Y:S04]  /*2f9c0*/  STL.64 [R1+0x280], R12 ;  /* 0x0002800c01007387 */ /* 0x000fe80000100a00 */
[----:B------:R0:W-:Y:S02]  /*2f9d0*/  STL.64 [R1+0x288], R14 ;  /* 0x0002880e01007387 */ /* 0x0001e40000100a00 */
[----:B0-----:R-:W-:Y:S02]  /*2f9e0*/  IMAD.MOV.U32 R15, RZ, RZ, R46 ;  /* 0x000000ffff0f7224 */ /* 0x001fe400078e002e */
[----:B------:R-:W-:Y:S02]  /*2f9f0*/  IMAD.MOV.U32 R14, RZ, RZ, R47 ;  /* 0x000000ffff0e7224 */ /* 0x000fe400078e002f */
[----:B------:R-:W3:Y:S04]  /*2fa00*/  LDL.LU.64 R46, [R1+0x19d8] ;  /* 0x0019d800012e7983 */ /* 0x000ee80000300a00 */
[----:B------:R-:W3:Y:S01]  /*2fa10*/  LDL.LU R44, [R1+0x19d0] ;  /* 0x0019d000012c7983 */ /* 0x000ee20000300800 */
[C---:B--2---:R-:W-:Y:S06]  /*2fa20*/  HMMA.16816.F32.BF16 R28, R4.reuse, R50, R28 ;  /* 0x00000032041c723c */ /* 0x044fec000004181c */
[----:B----4-:R-:W-:Y:S01]  /*2fa30*/  HMMA.16816.F32.BF16 R56, R4, R22, R56 ;  /* 0x000000160438723c */ /* 0x010fe20000041838 */
[----:B------:R-:W-:-:S02]  /*2fa40*/  IMAD.MOV.U32 R45, RZ, RZ, R51 ;  /* 0x000000ffff2d7224 */ /* 0x000fc400078e0033 */
[----:B------:R-:W-:-:S14]  /*2fa50*/  IMAD.MOV.U32 R16, RZ, RZ, R50 ;  /* 0x000000ffff107224 */ /* 0x000fdc00078e0032 */
[----:B------:R-:W-:Y:S04]  /*2fa60*/  STL.64 [R1+0x270], R28 ;  /* 0x0002701c01007387 */ /* 0x000fe80000100a00 */
[----:B------:R0:W-:Y:S04]  /*2fa70*/  STL.64 [R1+0x278], R30 ;  /* 0x0002781e01007387 */ /* 0x0001e80000100a00 */
[----:B0-----:R-:W2:Y:S04]  /*2fa80*/  LDL.LU.64 R30, [R1+0x19c8] ;  /* 0x0019c800011e7983 */ /* 0x001ea80000300a00 */
[----:B------:R-:W4:Y:S04]  /*2fa90*/  LDL.LU.64 R28, [R1+0x19c0] ;  /* 0x0019c000011c7983 */ /* 0x000f280000300a00 */
[----:B------:R-:W4:Y:S04]  /*2faa0*/  LDL.LU R48, [R1+0x200] ;  /* 0x0002000001307983 */ /* 0x000f280000300800 */
[----:B------:R-:W4:Y:S04]  /*2fab0*/  LDL.LU R49, [R1+0x204] ;  /* 0x0002040001317983 */ /* 0x000f280000300800 */
[----:B------:R-:W4:Y:S04]  /*2fac0*/  LDL.LU R50, [R1+0x208] ;  /* 0x0002080001327983 */ /* 0x000f280000300800 */
[----:B------:R-:W4:Y:S04]  /*2fad0*/  LDL.LU R51, [R1+0x20c] ;  /* 0x00020c0001337983 */ /* 0x000f280000300800 */
[----:B---3--:R0:W-:Y:S04]  /*2fae0*/  STL.64 [R1+0x1938], R46 ;  /* 0x0019382e01007387 */ /* 0x0081e80000100a00 */
[----:B------:R-:W-:Y:S04]  /*2faf0*/  STL.64 [R1+0x1930], R44 ;  /* 0x0019302c01007387 */ /* 0x000fe80000100a00 */
[----:B0-----:R-:W3:Y:S04]  /*2fb00*/  LDL.64 R46, [R1+0x8] ;  /* 0x00000800012e7983 */ /* 0x001ee80000100a00 */
[----:B------:R-:W-:Y:S04]  /*2fb10*/  STL.64 [R1+0x1908], R18 ;  /* 0x0019081201007387 */ /* 0x000fe80000100a00 */
[----:B------:R0:W-:Y:S04]  /*2fb20*/  STL.64 [R1+0x1900], R16 ;  /* 0x0019001001007387 */ /* 0x0001e80000100a00 */
[----:B0-----:R-:W3:Y:S04]  /*2fb30*/  LDL.LU R16, [R1+0x230] ;  /* 0x0002300001107983 */ /* 0x001ee80000300800 */
[----:B------:R-:W3:Y:S04]  /*2fb40*/  LDL.LU R17, [R1+0x234] ;  /* 0x0002340001117983 */ /* 0x000ee80000300800 */
[----:B------:R-:W3:Y:S04]  /*2fb50*/  LDL.LU R18, [R1+0x238] ;  /* 0x0002380001127983 */ /* 0x000ee80000300800 */
[----:B------:R-:W3:Y:S04]  /*2fb60*/  LDL.LU R19, [R1+0x23c] ;  /* 0x00023c0001137983 */ /* 0x000ee80000300800 */
[----:B------:R-:W-:Y:S04]  /*2fb70*/  STL.64 [R1+0x260], R56 ;  /* 0x0002603801007387 */ /* 0x000fe80000100a00 */
[----:B------:R0:W-:Y:S04]  /*2fb80*/  STL.64 [R1+0x268], R58 ;  /* 0x0002683a01007387 */ /* 0x0001e80000100a00 */
[----:B0-----:R-:W2:Y:S01]  /*2fb90*/  LDL.LU.64 R58, [R1+0x19b8] ;  /* 0x0019b800013a7983 */ /* 0x001ea20000300a00 */
[----:B------:R-:W-:-:S02]  /*2fba0*/  IMAD.MOV.U32 R57, RZ, RZ, R22 ;  /* 0x000000ffff397224 */ /* 0x000fc400078e0016 */
[----:B------:R-:W-:Y:S02]  /*2fbb0*/  IMAD.MOV.U32 R56, RZ, RZ, R23 ;  /* 0x000000ffff387224 */ /* 0x000fe400078e0017 */
[----:B------:R-:W4:Y:S04]  /*2fbc0*/  LDL.LU.64 R22, [R1+0x19b0] ;  /* 0x0019b00001167983 */ /* 0x000f280000300a00 */
[----:B------:R-:W4:Y:S01]  /*2fbd0*/  LDL.LU.64 R20, [R1+0x19a8] ;  /* 0x0019a80001147983 */ /* 0x000f220000300a00 */
[----:B------:R-:W-:Y:S03]  /*2fbe0*/  HMMA.16816.F32.BF16 R24, R4, R34, R24 ;  /* 0x000000220418723c */ /* 0x000fe60000041818 */
[----:B--2---:R0:W-:Y:S04]  /*2fbf0*/  STL.64 [R1+0x1948], R58 ;  /* 0x0019483a01007387 */ /* 0x0041e80000100a00 */
[----:B------:R-:W-:Y:S04]  /*2fc00*/  STL.64 [R1+0x1940], R56 ;  /* 0x0019403801007387 */ /* 0x000fe80000100a00 */
[----:B0-----:R-:W2:-:S12]  /*2fc10*/  LDL.64 R58, [R1+0x18] ;  /* 0x00001800013a7983 */ /* 0x001e980000100a00 */
[----:B------:R-:W-:Y:S04]  /*2fc20*/  STL.64 [R1+0x250], R24 ;  /* 0x0002501801007387 */ /* 0x000fe80000100a00 */
[----:B------:R0:W-:Y:S04]  /*2fc30*/  STL.64 [R1+0x258], R26 ;  /* 0x0002581a01007387 */ /* 0x0001e80000100a00 */
[----:B0-----:R-:W4:Y:S04]  /*2fc40*/  LDL.LU.64 R26, [R1+0x19a0] ;  /* 0x0019a000011a7983 */ /* 0x001f280000300a00 */
[----:B------:R-:W4:Y:S01]  /*2fc50*/  LDL.LU.64 R24, [R1+0x1998] ;  /* 0x0019980001187983 */ /* 0x000f220000300a00 */
[----:B------:R-:W-:-:S02]  /*2fc60*/  IMAD.MOV.U32 R13, RZ, RZ, R34 ;  /* 0x000000ffff0d7224 */ /* 0x000fc400078e0022 */
[----:B------:R-:W-:Y:S02]  /*2fc70*/  IMAD.MOV.U32 R12, RZ, RZ, R35 ;  /* 0x000000ffff0c7224 */ /* 0x000fe400078e0023 */
[----:B------:R-:W4:Y:S04]  /*2fc80*/  LDL.LU.64 R34, [R1+0x1990] ;  /* 0x0019900001227983 */ /* 0x000f280000300a00 */
[----:B------:R-:W4:Y:S01]  /*2fc90*/  LDL.LU.64 R32, [R1+0x1988] ;  /* 0x0019880001207983 */ /* 0x000f220000300a00 */
[C---:B---3--:R-:W-:Y:S06]  /*2fca0*/  HMMA.16816.F32.BF16 R16, R4.reuse, R46, R16 ;  /* 0x0000002e0410723c */ /* 0x048fec0000041810 */
[----:B--2---:R-:W-:-:S15]  /*2fcb0*/  HMMA.16816.F32.BF16 R36, R4, R58, R36 ;  /* 0x0000003a0424723c */ /* 0x004fde0000041824 */
[----:B------:R-:W-:-:S08]  /*2fcc0*/  NOP ;  /* 0x0000000000007918 */ /* 0x000fd00000000000 */
[----:B------:R0:W-:Y:S04]  /*2fcd0*/  STL.64 [R1+0x240], R36 ;  /* 0x0002402401007387 */ /* 0x0001e80000100a00 */
[----:B------:R-:W-:Y:S04]  /*2fce0*/  STL.64 [R1+0x248], R38 ;  /* 0x0002482601007387 */ /* 0x000fe80000100a00 */
[----:B0-----:R-:W2:Y:S04]  /*2fcf0*/  LDL.LU.64 R36, [R1+0x1980] ;  /* 0x0019800001247983 */ /* 0x001ea80000300a00 */
[----:B------:R-:W-:Y:S04]  /*2fd00*/  STL.64 [R1+0x230], R16 ;  /* 0x0002301001007387 */ /* 0x000fe80000100a00 */
[----:B------:R0:W-:Y:S01]  /*2fd10*/  STL.64 [R1+0x238], R18 ;  /* 0x0002381201007387 */ /* 0x0001e20000100a00 */
[C---:B----4-:R-:W-:Y:S06]  /*2fd20*/  HMMA.16816.F32.BF16 R8, R4.reuse, R26, R8 ;  /* 0x0000001a0408723c */ /* 0x050fec0000041808 */
[----:B0-----:R-:W-:Y:S06]  /*2fd30*/  HMMA.16816.F32.BF16 R16, R4, R22, R52 ;  /* 0x000000160410723c */ /* 0x001fec0000041834 */
[----:B------:R2:W-:Y:S04]  /*2fd40*/  STL.64 [R1+0x1748], R22 ;  /* 0x0017481601007387 */ /* 0x0005e80000100a00 */
[----:B------:R-:W-:Y:S01]  /*2fd50*/  STL.64 [R1+0x1740], R20 ;  /* 0x0017401401007387 */ /* 0x000fe20000100a00 */
[----:B------:R-:W-:-:S02]  /*2fd60*/  IMAD.MOV.U32 R38, RZ, RZ, R30 ;  /* 0x000000ffff267224 */ /* 0x000fc400078e001e */
[----:B------:R-:W-:-:S10]  /*2fd70*/  IMAD.MOV.U32 R39, RZ, RZ, R31 ;  /* 0x000000ffff277224 */ /* 0x000fd400078e001f */
[----:B------:R-:W-:Y:S04]  /*2fd80*/  STL.64 [R1+0x220], R16 ;  /* 0x0002201001007387 */ /* 0x000fe80000100a00 */
[----:B------:R-:W-:Y:S04]  /*2fd90*/  STL.64 [R1+0x228], R18 ;  /* 0x0002281201007387 */ /* 0x000fe80000100a00 */
[----:B------:R-:W-:Y:S04]  /*2fda0*/  STL.64 [R1+0x210], R8 ;  /* 0x0002100801007387 */ /* 0x000fe80000100a00 */
[----:B------:R-:W-:Y:S01]  /*2fdb0*/  STL.64 [R1+0x218], R10 ;  /* 0x0002180a01007387 */ /* 0x000fe20000100a00 */
[----:B--2---:R-:W-:-:S02]  /*2fdc0*/  IMAD.MOV.U32 R23, RZ, RZ, R36 ;  /* 0x000000ffff177224 */ /* 0x004fc400078e0024 */
[----:B------:R-:W-:Y:S01]  /*2fdd0*/  IMAD.MOV.U32 R22, RZ, RZ, R37 ;  /* 0x000000ffff167224 */ /* 0x000fe200078e0025 */
[----:B------:R-:W2:Y:S04]  /*2fde0*/  LDL.LU R36, [R1+0x1f0] ;  /* 0x0001f00001247983 */ /* 0x000ea80000300800 */
[----:B------:R-:W2:Y:S04]  /*2fdf0*/  LDL.LU R37, [R1+0x1f4] ;  /* 0x0001f40001257983 */ /* 0x000ea80000300800 */
[----:B------:R-:W3:Y:S04]  /*2fe00*/  LDL.LU R30, [R1+0x197c] ;  /* 0x00197c00011e7983 */ /* 0x000ee80000300800 */
[----:B------:R-:W3:Y:S04]  /*2fe10*/  LDL.LU R31, [R1+0x1978] ;  /* 0x00197800011f7983 */ /* 0x000ee80000300800 */
[----:B------:R0:W-:Y:S04]  /*2fe20*/  STL.64 [R1+0x1738], R26 ;  /* 0x0017381a01007387 */ /* 0x0001e80000100a00 */
[----:B------:R1:W-:Y:S01]  /*2fe30*/  STL.64 [R1+0x1730], R24 ;  /* 0x0017301801007387 */ /* 0x0003e20000100a00 */
[----:B0-----:R-:W-:-:S03]  /*2fe40*/  IMAD.MOV.U32 R26, RZ, RZ, R35 ;  /* 0x000000ffff1a7224 */ /* 0x001fc600078e0023 */
[----:B-1----:R-:W4:Y:S04]  /*2fe50*/  LDL.LU R24, [R1+0x3a0] ;  /* 0x0003a00001187983 */ /* 0x002f280000300800 */
[----:B------:R-:W4:Y:S04]  /*2fe60*/  LDL.LU R25, [R1+0x3a4] ;  /* 0x0003a40001197983 */ /* 0x000f280000300800 */
[----:B------:R-:W2:Y:S01]  /*2fe70*/  LDL.LU R35, [R1+0x1974] ;  /* 0x0019740001237983 */ /* 0x000ea20000300800 */
[----:B------:R-:W-:-:S03]  /*2fe80*/  IMAD.MOV.U32 R27, RZ, RZ, R34 ;  /* 0x000000ffff1b7224 */ /* 0x000fc600078e0022 */
[----:B------:R-:W4:Y:S04]  /*2fe90*/  LDL.LU R34, [R1+0x1970] ;  /* 0x0019700001227983 */ /* 0x000f280000300800 */
[----:B------:R-:W2:Y:S01]  /*2fea0*/  LDL.LU R56, [R1+0x1e0] ;  /* 0x0001e00001387983 */ /* 0x000ea20000300800 */
[----:B------:R-:W-:Y:S02]  /*2feb0*/  IMAD.MOV.U32 R41, RZ, RZ, R58 ;  /* 0x000000ffff297224 */ /* 0x000fe400078e003a */
[----:B------:R-:W-:Y:S02]  /*2fec0*/  IMAD.MOV.U32 R60, RZ, RZ, R59 ;  /* 0x000000ffff3c7224 */ /* 0x000fe400078e003b */
[----:B------:R-:W-:Y:S02]  /*2fed0*/  IMAD.MOV.U32 R40, RZ, RZ, R46 ;  /* 0x000000ffff287224 */ /* 0x000fe400078e002e */
[----:B------:R-:W-:Y:S01]  /*2fee0*/  IMAD.MOV.U32 R3, RZ, RZ, R47 ;  /* 0x000000ffff037224 */ /* 0x000fe200078e002f */
[----:B---3--:R-:W-:-:S15]  /*2fef0*/  HMMA.16816.F32.BF16 R8, R4, R30, R48 ;  /* 0x0000001e0408723c */ /* 0x008fde0000041830 */
[----:B------:R-:W-:-:S08]  /*2ff00*/  NOP ;  /* 0x0000000000007918 */ /* 0x000fd00000000000 */
[----:B------:R0:W-:Y:S04]  /*2ff10*/  STL.64 [R1+0x200], R8 ;  /* 0x0002000801007387 */ /* 0x0001e80000100a00 */
[----:B------:R1:W-:Y:S04]  /*2ff20*/  STL.64 [R1+0x208], R10 ;  /* 0x0002080a01007387 */ /* 0x0003e80000100a00 */
        /* <DEDUP_REMOVED lines=17> */
[----:B----4-:R-:W-:-:S02]  /*30040*/  IMAD.MOV.U32 R18, RZ, RZ, R34 ;  /* 0x000000ffff127224 */ /* 0x010fc400078e0022 */
[----:B--2---:R-:W-:Y:S01]  /*30050*/  IMAD.MOV.U32 R19, RZ, RZ, R35 ;  /* 0x000000ffff137224 */ /* 0x004fe200078e0023 */
[----:B------:R-:W2:Y:S04]  /*30060*/  LDL.LU R34, [R1+0x196c] ;  /* 0x00196c0001227983 */ /* 0x000ea80000300800 */
[----:B------:R-:W2:Y:S04]  /*30070*/  LDL.LU R35, [R1+0x1968] ;  /* 0x0019680001237983 */ /* 0x000ea80000300800 */
[----:B------:R-:W-:Y:S04]  /*30080*/  STL.64 [R1+0x1758], R30 ;  /* 0x0017581e01007387 */ /* 0x000fe80000100a00 */
[----:B------:R-:W-:Y:S04]  /*30090*/  STL.64 [R1+0x1750], R28 ;  /* 0x0017501c01007387 */ /* 0x000fe80000100a00 */
[----:B0-----:R-:W4:Y:S04]  /*300a0*/  LDL.LU R8, [R1+0x160] ;  /* 0x0001600001087983 */ /* 0x001f280000300800 */
[----:B------:R-:W4:Y:S04]  /*300b0*/  LDL.LU R9, [R1+0x164] ;  /* 0x0001640001097983 */ /* 0x000f280000300800 */
[----:B-1----:R-:W4:Y:S04]  /*300c0*/  LDL.LU R10, [R1+0x168] ;  /* 0x00016800010a7983 */ /* 0x002f280000300800 */
[----:B------:R-:W4:Y:S01]  /*300d0*/  LDL.LU R11, [R1+0x16c] ;  /* 0x00016c00010b7983 */ /* 0x000f220000300800 */
[----:B--2---:R-:W-:-:S15]  /*300e0*/  HMMA.16816.F32.BF16 R36, R4, R34, R36 ;  /* 0x000000220424723c */ /* 0x004fde0000041824 */
[----:B------:R-:W-:-:S08]  /*300f0*/  NOP ;  /* 0x0000000000007918 */ /* 0x000fd00000000000 */
[----:B------:R-:W-:Y:S04]  /*30100*/  STL.64 [R1+0x1f0], R36 ;  /* 0x0001f02401007387 */ /* 0x000fe80000100a00 */
[----:B------:R0:W-:Y:S04]  /*30110*/  STL.64 [R1+0x1f8], R38 ;  /* 0x0001f82601007387 */ /* 0x0001e80000100a00 */
[----:B0-----:R-:W3:Y:S04]  /*30120*/  LDL.LU.64 R38, [R1+0x1960] ;  /* 0x0019600001267983 */ /* 0x001ee80000300a00 */
[----:B------:R-:W2:Y:S04]  /*30130*/  LDL.LU.64 R36, [R1+0x1958] ;  /* 0x0019580001247983 */ /* 0x000ea80000300a00 */
[----:B------:R0:W-:Y:S04]  /*30140*/  STL.64 [R1+0x1768], R34 ;  /* 0x0017682201007387 */ /* 0x0001e80000100a00 */
[----:B------:R1:W-:Y:S01]  /*30150*/  STL.64 [R1+0x1760], R32 ;  /* 0x0017602001007387 */ /* 0x0003e20000100a00 */
[----:B0-----:R-:W-:-:S03]  /*30160*/  IMAD.MOV.U32 R34, RZ, RZ, R42 ;  /* 0x000000ffff227224 */ /* 0x001fc600078e002a */
[----:B-1----:R-:W4:Y:S04]  /*30170*/  LDL.LU R32, [R1+0x3c0] ;  /* 0x0003c00001207983 */ /* 0x002f280000300800 */
[----:B------:R-:W4:Y:S04]  /*30180*/  LDL.LU R33, [R1+0x3c4] ;  /* 0x0003c40001217983 */ /* 0x000f280000300800 */
[----:B------:R-:W2:Y:S01]  /*30190*/  LDL.LU R42, [R1+0x1954] ;  /* 0x00195400012a7983 */ /* 0x000ea20000300800 */
[----:B------:R-:W-:-:S03]  /*301a0*/  IMAD.MOV.U32 R35, RZ, RZ, R43 ;  /* 0x000000ffff237224 */ /* 0x000fc600078e002b */
[----:B------:R-:W2:Y:S01]  /*301b0*/  LDL.LU R43, [R1+0x1950] ;  /* 0x00195000012b7983 */ /* 0x000ea20000300800 */
[C---:B---3--:R-:W-:Y:S06]  /*301c0*/  HMMA.16816.F32.BF16 R56, R4.reuse, R38, R56 ;  /* 0x000000260438723c */ /* 0x048fec0000041838 */
[----:B--2---:R-:W-:-:S15]  /*301d0*/  HMMA.16816.F32.BF16 R44, R4, R42, R44 ;  /* 0x0000002a042c723c */ /* 0x004fde000004182c */
[----:B------:R-:W-:-:S02]  /*301e0*/  NOP ;  /* 0x0000000000007918 */ /* 0x000fc40000000000 */
[----:B------:R-:W-:Y:S04]  /*301f0*/  STL.64 [R1+0x1e0], R56 ;  /* 0x0001e03801007387 */ /* 0x000fe80000100a00 */
[----:B------:R0:W-:Y:S04]  /*30200*/  STL.64 [R1+0x1e8], R58 ;  /* 0x0001e83a01007387 */ /* 0x0001e80000100a00 */
[----:B0-----:R-:W4:Y:S04]  /*30210*/  LDL.LU.64 R58, [R1+0x1948] ;  /* 0x00194800013a7983 */ /* 0x001f280000300a00 */
[----:B------:R-:W2:Y:S04]  /*30220*/  LDL.LU.64 R56, [R1+0x1940] ;  /* 0x0019400001387983 */ /* 0x000ea80000300a00 */
        /* <DEDUP_REMOVED lines=8> */
[----:B0-----:R-:W4:Y:S04]  /*302b0*/  LDL.LU.64 R46, [R1+0x1938] ;  /* 0x00193800012e7983 */ /* 0x001f280000300a00 */
[----:B------:R-:W2:Y:S04]  /*302c0*/  LDL.LU.64 R44, [R1+0x1930] ;  /* 0x00193000012c7983 */ /* 0x000ea80000300a00 */
[----:B------:R-:W-:Y:S01]  /*302d0*/  STL.64 [R1+0x1718], R42 ;  /* 0x0017182a01007387 */ /* 0x000fe20000100a00 */
[----:B----4-:R-:W-:-:S15]  /*302e0*/  HMMA.16816.F32.BF16 R48, R4, R46, R48 ;  /* 0x0000002e0430723c */ /* 0x010fde0000041830 */
[----:B------:R-:W-:-:S08]  /*302f0*/  NOP ;  /* 0x0000000000007918 */ /* 0x000fd00000000000 */
[----:B------:R-:W-:Y:S04]  /*30300*/  STL.64 [R1+0x1c0], R48 ;  /* 0x0001c03001007387 */ /* 0x000fe80000100a00 */
[----:B------:R0:W-:Y:S04]  /*30310*/  STL.64 [R1+0x1c8], R50 ;  /* 0x0001c83201007387 */ /* 0x0001e80000100a00 */
[----:B0-----:R-:W4:Y:S04]  /*30320*/  LDL.LU.64 R50, [R1+0x1928] ;  /* 0x0019280001327983 */ /* 0x001f280000300a00 */
[----:B------:R-:W3:Y:S04]  /*30330*/  LDL.LU.64 R48, [R1+0x1920] ;  /* 0x0019200001307983 */ /* 0x000ee80000300a00 */
[----:B------:R-:W-:Y:S04]  /*30340*/  STL.64 [R1+0x1778], R46 ;  /* 0x0017782e01007387 */ /* 0x000fe80000100a00 */
[----:B--2---:R-:W-:Y:S01]  /*30350*/  STL [R1+0x1770], R44 ;  /* 0x0017702c01007387 */ /* 0x004fe20000100800 */
[----:B----4-:R-:W-:-:S15]  /*30360*/  HMMA.16816.F32.BF16 R52, R4, R50, R52 ;  /* 0x000000320434723c */ /* 0x010fde0000041834 */
[----:B------:R-:W-:-:S08]  /*30370*/  NOP ;  /* 0x0000000000007918 */ /* 0x000fd00000000000 */
[----:B------:R-:W-:Y:S04]  /*30380*/  STL.64 [R1+0x990], R52 ;  /* 0x0009903401007387 */ /* 0x000fe80000100a00 */
[----:B------:R0:W-:Y:S04]  /*30390*/  STL.64 [R1+0x998], R54 ;  /* 0x0009983601007387 */ /* 0x0001e80000100a00 */
[----:B0-----:R-:W2:Y:S04]  /*303a0*/  LDL.LU.64 R54, [R1+0x1918] ;  /* 0x0019180001367983 */ /* 0x001ea80000300a00 */
[----:B------:R-:W4:Y:S04]  /*303b0*/  LDL.LU.64 R52, [R1+0x1910] ;  /* 0x0019100001347983 */ /* 0x000f280000300a00 */
[----:B------:R0:W-:Y:S04]  /*303c0*/  STL.64 [R1+0x1788], R50 ;  /* 0x0017883201007387 */ /* 0x0001e80000100a00 */
[----:B---3--:R-:W-:Y:S04]  /*303d0*/  STL.64 [R1+0x1780], R48 ;  /* 0x0017803001007387 */ /* 0x008fe80000100a00 */
[----:B0-----:R-:W3:Y:S01]  /*303e0*/  LDL.64 R50, [R1+0x158] ;  /* 0x0001580001327983 */ /* 0x001ee20000100a00 */
[C---:B--2---:R-:W-:Y:S06]  /*303f0*/  HMMA.16816.F32.BF16 R16, R4.reuse, R54, R16 ;  /* 0x000000360410723c */ /* 0x044fec0000041810 */
[----:B------:R-:W-:-:S15]  /*30400*/  HMMA.16816.F32.BF16 R4, R4, R58, R8 ;  /* 0x0000003a0404723c */ /* 0x000fde0000041808 */
[----:B------:R-:W-:-:S02]  /*30410*/  NOP ;  /* 0x0000000000007918 */ /* 0x000fc40000000000 */
[----:B------:R-:W-:Y:S04]  /*30420*/  STL.64 [R1+0x980], R16 ;  /* 0x0009801001007387 */ /* 0x000fe80000100a00 */
[----:B------:R0:W-:Y:S04]  /*30430*/  STL.64 [R1+0x988], R18 ;  /* 0x0009881201007387 */ /* 0x0001e80000100a00 */
[----:B0-----:R-:W2:Y:S04]  /*30440*/  LDL.LU.64 R18, [R1+0x1908] ;  /* 0x0019080001127983 */ /* 0x001ea80000300a00 */
[----:B------:R-:W2:Y:S04]  /*30450*/  LDL.LU.64 R16, [R1+0x1900] ;  /* 0x0019000001107983 */ /* 0x000ea80000300a00 */
[----:B------:R-:W-:Y:S04]  /*30460*/  STL.64 [R1+0x1710], R54 ;  /* 0x0017103601007387 */ /* 0x000fe80000100a00 */
[----:B----4-:R0:W-:Y:S04]  /*30470*/  STL.64 [R1+0x1708], R52 ;  /* 0x0017083401007387 */ /* 0x0101e80000100a00 */
[----:B0-----:R-:W3:Y:S04]  /*30480*/  LDL.LU R52, [R1+0x910] ;  /* 0x0009100001347983 */ /* 0x001ee80000300800 */
[----:B------:R-:W3:Y:S04]  /*30490*/  LDL.LU R53, [R1+0x914] ;  /* 0x0009140001357983 */ /* 0x000ee80000300800 */
[----:B------:R-:W3:Y:S04]  /*304a0*/  LDL.LU R54, [R1+0x918] ;  /* 0x0009180001367983 */ /* 0x000ee80000300800 */
[----:B------:R-:W3:Y:S04]  /*304b0*/  LDL.LU R55, [R1+0x91c] ;  /* 0x00091c0001377983 */ /* 0x000ee80000300800 */
[----:B------:R-:W3:Y:S04]  /*304c0*/  LDL.LU.64 R10, [R1+0x18f8] ;  /* 0x0018f800010a7983 */ /* 0x000ee80000300a00 */
[----:B------:R-:W3:Y:S04]  /*304d0*/  LDL.LU.64 R8, [R1+0x18f0] ;  /* 0x0018f00001087983 */ /* 0x000ee80000300a00 */
[----:B------:R-:W-:Y:S04]  /*304e0*/  STL.64 [R1+0x1790], R58 ;  /* 0x0017903a01007387 */ /* 0x000fe80000100a00 */
[----:B------:R-:W-:Y:S04]  /*304f0*/  STL.64 [R1+0x970], R4 ;  /* 0x0009700401007387 */ /* 0x000fe80000100a00 */
[----:B------:R3:W-:Y:S01]  /*30500*/  STL.64 [R1+0x978], R6 ;  /* 0x0009780601007387 */ /* 0x0007e20000100a00 */
[----:B------:R-:W-:-:S02]  /*30510*/  IMAD.MOV.U32 R30, RZ, RZ, R2 ;  /* 0x000000ffff1e7224 */ /* 0x000fc400078e0002 */
[----:B------:R-:W-:Y:S01]  /*30520*/  IMAD.MOV.U32 R31, RZ, RZ, R0 ;  /* 0x000000ffff1f7224 */ /* 0x000fe200078e0000 */
[----:B---3--:R-:W-:-:S15]  /*30530*/  HMMA.16816.F32.BF16 R4, R8, R50, R52 ;  /* 0x000000320804723c */ /* 0x008fde0000041834 */
[----:B------:R-:W-:-:S08]  /*30540*/  NOP ;  /* 0x0000000000007918 */ /* 0x000fd00000000000 */
[----:B------:R-:W-:Y:S04]  /*30550*/  STL.64 [R1+0x1b0], R4 ;  /* 0x0001b00401007387 */ /* 0x000fe80000100a00 */
[----:B------:R2:W-:Y:S02]  /*30560*/  STL.64 [R1+0x1b8], R6 ;  /* 0x0001b80601007387 */ /* 0x0005e40000100a00 */
[C---:B--2---:R-:W-:Y:S06]  /*30570*/  HMMA.16816.F32.BF16 R4, R8.reuse, R18, R36 ;  /* 0x000000120804723c */ /* 0x044fec0000041824 */
[----:B------:R-:W-:Y:S01]  /*30580*/  STL.64 [R1+0x1798], R18 ;  /* 0x0017981201007387 */ /* 0x000fe20000100a00 */
[----:B------:R-:W-:-:S15]  /*30590*/  HMMA.16816.F32.BF16 R28, R8, R30, R32 ;  /* 0x0000001e081c723c */ /* 0x000fde0000041820 */
[----:B------:R-:W-:-:S01]  /*305a0*/  NOP ;  /* 0x0000000000007918 */ /* 0x000fc20000000000 */
[----:B------:R-:W-:Y:S04]  /*305b0*/  STL.64 [R1+0x1a0], R4 ;  /* 0x0001a00401007387 */ /* 0x000fe80000100a00 */
[----:B------:R0:W-:Y:S02]  /*305c0*/  STL.64 [R1+0x1a8], R6 ;  /* 0x0001a80601007387 */ /* 0x0001e40000100a00 */
[----:B0-----:R-:W-:Y:S02]  /*305d0*/  HMMA.16816.F32.BF16 R4, R8, R22, R24 ;  /* 0x000000160804723c */ /* 0x001fe40000041818 */
[----:B------:R0:W-:Y:S01]  /*305e0*/  STL.64 [R1+0x3c0], R28 ;  /* 0x0003c01c01007387 */ /* 0x0001e20000100a00 */
[----:B------:R-:W-:-:S03]  /*305f0*/  IMAD.MOV.U32 R38, RZ, RZ, R41 ;  /* 0x000000ffff267224 */ /* 0x000fc600078e0029 */
[----:B------:R1:W-:Y:S01]  /*30600*/  STL.64 [R1+0x3c8], R30 ;  /* 0x0003c81e01007387 */ /* 0x0003e20000100a00 */
[----:B------:R-:W-:-:S03]  /*30610*/  IMAD.MOV.U32 R39, RZ, RZ, R60 ;  /* 0x000000ffff277224 */ /* 0x000fc600078e003c */
[----:B------:R-:W2:-:S13]  /*30620*/  LDL.LU R41, [R1+0x18ec] ;  /* 0x0018ec0001297983 */ /* 0x000e9a0000300800 */
[----:B------:R-:W-:Y:S04]  /*30630*/  STL.64 [R1+0x3a0], R4 ;  /* 0x0003a00401007387 */ /* 0x000fe80000100a00 */
[----:B------:R-:W-:Y:S04]  /*30640*/  STL.64 [R1+0x3a8], R6 ;  /* 0x0003a80601007387 */ /* 0x000fe80000100a00 */
[----:B------:R-:W3:Y:S04]  /*30650*/  LDL.LU R60, [R1+0x18e8] ;  /* 0x0018e800013c7983 */ /* 0x000ee80000300800 */
[----:B------:R4:W-:Y:S04]  /*30660*/  STL.64 [R1+0x17a0], R38 ;  /* 0x0017a02601007387 */ /* 0x0009e80000100a00 */
[----:B0-----:R-:W4:Y:S04]  /*30670*/  LDL.LU R28, [R1+0x470] ;  /* 0x00047000011c7983 */ /* 0x001f280000300800 */
[----:B------:R-:W4:Y:S04]  /*30680*/  LDL.LU R29, [R1+0x474] ;  /* 0x00047400011d7983 */ /* 0x000f280000300800 */
[----:B-1----:R-:W2:Y:S04]  /*30690*/  LDL.LU R30, [R1+0x478] ;  /* 0x00047800011e7983 */ /* 0x002ea80000300800 */
[----:B------:R-:W2:Y:S01]  /*306a0*/  LDL.LU R31, [R1+0x47c] ;  /* 0x00047c00011f7983 */ /* 0x000ea20000300800 */
[----:B------:R-:W-:-:S02]  /*306b0*/  IMAD.MOV.U32 R2, RZ, RZ, R50 ;  /* 0x000000ffff027224 */ /* 0x000fc400078e0032 */
[----:B------:R-:W-:Y:S02]  /*306c0*/  IMAD.MOV.U32 R0, RZ, RZ, R51 ;  /* 0x000000ffff007224 */ /* 0x000fe400078e0033 */
[----:B------:R-:W-:Y:S02]  /*306d0*/  IMAD.MOV.U32 R34, RZ, RZ, R13 ;  /* 0x000000ffff227224 */ /* 0x000fe400078e000d */
[----:B------:R-:W-:Y:S02]  /*306e0*/  IMAD.MOV.U32 R35, RZ, RZ, R12 ;  /* 0x000000ffff237224 */ /* 0x000fe400078e000c */
[----:B------:R-:W-:Y:S02]  /*306f0*/  IMAD.MOV.U32 R50, RZ, RZ, R57 ;  /* 0x000000ffff327224 */ /* 0x000fe400078e0039 */
[----:B------:R-:W-:Y:S01]  /*30700*/  IMAD.MOV.U32 R51, RZ, RZ, R56 ;  /* 0x000000ffff337224 */ /* 0x000fe200078e0038 */
[----:B--2---:R0:W-:Y:S04]  /*30710*/  STL.64 [R1+0x17b0], R30 ;  /* 0x0017b01e01007387 */ /* 0x0041e80000100a00 */
[----:B----4-:R-:W-:Y:S04]  /*30720*/  STL.64 [R1+0x17a8], R28 ;  /* 0x0017a81c01007387 */ /* 0x010fe80000100a00 */
[----:B------:R-:W2:Y:S04]  /*30730*/  LDL.LU R13, [R1+0x18e4] ;  /* 0x0018e400010d7983 */ /* 0x000ea80000300800 */
[----:B------:R-:W4:Y:S04]  /*30740*/  LDL.LU R12, [R1+0x18e0] ;  /* 0x0018e000010c7983 */ /* 0x000f280000300800 */
[----:B------:R1:W-:Y:S04]  /*30750*/  STL.64 [R1+0x17b8], R34 ;  /* 0x0017b82201007387 */ /* 0x0003e80000100a00 */
[----:B------:R-:W-:Y:S04]  /*30760*/  STL.64 [R1+0x17c0], R50 ;  /* 0x0017c03201007387 */ /* 0x000fe80000100a00 */
[----:B------:R-:W3:Y:S04]  /*30770*/  LDL.LU R56, [R1+0x490] ;  /* 0x0004900001387983 */ /* 0x000ee80000300800 */
[----:B------:R-:W3:Y:S04]  /*30780*/  LDL.LU R57, [R1+0x494] ;  /* 0x0004940001397983 */ /* 0x000ee80000300800 */
[----:B------:R-:W2:Y:S04]  /*30790*/  LDL.LU R58, [R1+0x498] ;  /* 0x00049800013a7983 */ /* 0x000ea80000300800 */
[----:B------:R-:W2:Y:S01]  /*307a0*/  LDL.LU R59, [R1+0x49c] ;  /* 0x00049c00013b7983 */ /* 0x000ea20000300800 */
[----:B------:R-:W-:-:S02]  /*307b0*/  IMAD.MOV.U32 R18, RZ, RZ, R16 ;  /* 0x000000ffff127224 */ /* 0x000fc400078e0010 */
[----:B------:R-:W-:Y:S01]  /*307c0*/  IMAD.MOV.U32 R19, RZ, RZ, R45 ;  /* 0x000000ffff137224 */ /* 0x000fe200078e002d */
[----:B--2---:R-:W-:Y:S04]  /*307d0*/  STL.64 [R1+0x17d8], R58 ;  /* 0x0017d83a01007387 */ /* 0x004fe80000100a00 */
[----:B---3--:R2:W-:Y:S04]  /*307e0*/  STL.64 [R1+0x17d0], R56 ;  /* 0x0017d03801007387 */ /* 0x0085e80000100a00 */
[----:B------:R-:W3:Y:S04]  /*307f0*/  LDL.LU R16, [R1+0x18dc] ;  /* 0x0018dc0001107983 */ /* 0x000ee80000300800 */
[----:B------:R-:W3:Y:S04]  /*30800*/  LDL.LU R45, [R1+0x18d8] ;  /* 0x0018d800012d7983 */ /* 0x000ee80000300800 */
[----:B------:R4:W-:Y:S04]  /*30810*/  STL.64 [R1+0x17e0], R18 ;  /* 0x0017e01201007387 */ /* 0x0009e80000100a00 */
[----:B------:R-:W2:Y:S04]  /*30820*/  LDL.LU R36, [R1+0x4a0] ;  /* 0x0004a00001247983 */ /* 0x000ea80000300800 */
[----:B------:R-:W2:Y:S04]  /*30830*/  LDL.LU R37, [R1+0x4a4] ;  /* 0x0004a40001257983 */ /* 0x000ea80000300800 */
[----:B------:R-:W4:Y:S04]  /*30840*/  LDL.LU R38, [R1+0x4a8] ;  /* 0x0004a80001267983 */ /* 0x000f280000300800 */
[----:B------:R-:W4:Y:S01]  /*30850*/  LDL.LU R39, [R1+0x4ac] ;  /* 0x0004ac0001277983 */ /* 0x000f220000300800 */
[----:B0-----:R-:W-:-:S02]  /*30860*/  IMAD.MOV.U32 R30, RZ, RZ, R15 ;  /* 0x000000ffff1e7224 */ /* 0x001fc400078e000f */
[----:B------:R-:W-:Y:S01]  /*30870*/  IMAD.MOV.U32 R31, RZ, RZ, R14 ;  /* 0x000000ffff1f7224 */ /* 0x000fe200078e000e */
[----:B----4-:R-:W-:Y:S04]  /*30880*/  STL.64 [R1+0x17f0], R38 ;  /* 0x0017f02601007387 */ /* 0x010fe80000100a00 */
[----:B--2---:R0:W-:Y:S04]  /*30890*/  STL.64 [R1+0x17e8], R36 ;  /* 0x0017e82401007387 */ /* 0x0041e80000100a00 */
[----:B------:R2:W-:Y:S04]  /*308a0*/  STL.64 [R1+0x17f8], R30 ;  /* 0x0017f81e01007387 */ /* 0x0005e80000100a00 */
[----:B------:R-:W4:Y:S04]  /*308b0*/  LDL.LU R32, [R1+0x4b0] ;  /* 0x0004b00001207983 */ /* 0x000f280000300800 */
[----:B------:R-:W4:Y:S04]  /*308c0*/  LDL.LU R33, [R1+0x4b4] ;  /* 0x0004b40001217983 */ /* 0x000f280000300800 */
[----:B-1----:R-:W3:Y:S04]  /*308d0*/  LDL.LU R34, [R1+0x4b8] ;  /* 0x0004b80001227983 */ /* 0x002ee80000300800 */
[----:B------:R-:W3:Y:S01]  /*308e0*/  LDL.LU R35, [R1+0x4bc] ;  /* 0x0004bc0001237983 */ /* 0x000ee20000300800 */
[----:B------:R-:W-:-:S02]  /*308f0*/  IMAD.MOV.U32 R14, RZ, RZ, R17 ;  /* 0x000000ffff0e7224 */ /* 0x000fc400078e0011 */
[----:B------:R-:W-:Y:S01]  /*30900*/  IMAD.MOV.U32 R15, RZ, RZ, R61 ;  /* 0x000000ffff0f7224 */ /* 0x000fe200078e003d */
[----:B---3--:R-:W-:Y:S04]  /*30910*/  STL.64 [R1+0x1808], R34 ;  /* 0x0018082201007387 */ /* 0x008fe80000100a00 */
[----:B----4-:R1:W-:Y:S04]  /*30920*/  STL.64 [R1+0x1800], R32 ;  /* 0x0018002001007387 */ /* 0x0103e80000100a00 */
[----:B------:R-:W3:Y:S04]  /*30930*/  LDL.LU R17, [R1+0x18d4] ;  /* 0x0018d40001117983 */ /* 0x000ee80000300800 */
[----:B------:R-:W4:Y:S04]  /*30940*/  LDL.LU R61, [R1+0x18d0] ;  /* 0x0018d000013d7983 */ /* 0x000f280000300800 */
[----:B------:R1:W-:Y:S04]  /*30950*/  STL.64 [R1+0x1810], R14 ;  /* 0x0018100e01007387 */ /* 0x0003e80000100a00 */
[----:B------:R-:W2:Y:S04]  /*30960*/  LDL.LU R56, [R1+0x4d0] ;  /* 0x0004d00001387983 */ /* 0x000ea80000300800 */
[----:B------:R-:W2:Y:S04]  /*30970*/  LDL.LU R57, [R1+0x4d4] ;  /* 0x0004d40001397983 */ /* 0x000ea80000300800 */
[----:B------:R-:W3:Y:S04]  /*30980*/  LDL.LU R58, [R1+0x4d8] ;  /* 0x0004d800013a7983 */ /* 0x000ee80000300800 */
[----:B------:R-:W3:Y:S01]  /*30990*/  LDL.LU R59, [R1+0x4dc] ;  /* 0x0004dc00013b7983 */ /* 0x000ee20000300800 */
[----:B------:R-:W-:-:S02]  /*309a0*/  IMAD.MOV.U32 R18, RZ, RZ, R60 ;  /* 0x000000ffff127224 */ /* 0x000fc400078e003c */
[----:B------:R-:W-:Y:S01]  /*309b0*/  IMAD.MOV.U32 R19, RZ, RZ, R41 ;  /* 0x000000ffff137224 */ /* 0x000fe200078e0029 */
[----:B---3--:R-:W-:Y:S04]  /*309c0*/  STL.64 [R1+0x1820], R58 ;  /* 0x0018203a01007387 */ /* 0x008fe80000100a00 */
[----:B--2---:R-:W-:Y:S04]  /*309d0*/  STL.64 [R1+0x1818], R56 ;  /* 0x0018183801007387 */ /* 0x004fe80000100a00 */
[----:B------:R-:W2:Y:S04]  /*309e0*/  LDL.LU R60, [R1+0x18cc] ;  /* 0x0018cc00013c7983 */ /* 0x000ea80000300800 */
[----:B------:R-:W3:Y:S04]  /*309f0*/  LDL.LU R41, [R1+0x18c8] ;  /* 0x0018c80001297983 */ /* 0x000ee80000300800 */
[----:B------:R4:W-:Y:S04]  /*30a00*/  STL.64 [R1+0x1828], R18 ;  /* 0x0018281201007387 */ /* 0x0009e80000100a00 */
[----:B0-----:R-:W4:Y:S04]  /*30a10*/  LDL.LU R36, [R1+0x4e0] ;  /* 0x0004e00001247983 */ /* 0x001f280000300800 */
[----:B------:R-:W4:Y:S04]  /*30a20*/  LDL.LU R37, [R1+0x4e4] ;  /* 0x0004e40001257983 */ /* 0x000f280000300800 */
[----:B------:R-:W2:Y:S04]  /*30a30*/  LDL.LU R38, [R1+0x4e8] ;  /* 0x0004e80001267983 */ /* 0x000ea80000300800 */
[----:B------:R-:W2:Y:S01]  /*30a40*/  LDL.LU R39, [R1+0x4ec] ;  /* 0x0004ec0001277983 */ /* 0x000ea20000300800 */
[----:B------:R-:W-:-:S02]  /*30a50*/  IMAD.MOV.U32 R30, RZ, RZ, R12 ;  /* 0x000000ffff1e7224 */ /* 0x000fc400078e000c */
[----:B------:R-:W-:Y:S01]  /*30a60*/  IMAD.MOV.U32 R31, RZ, RZ, R13 ;  /* 0x000000ffff1f7224 */ /* 0x000fe200078e000d */
[----:B--2---:R-:W-:Y:S04]  /*30a70*/  STL.64 [R1+0x1838], R38 ;  /* 0x0018382601007387 */ /* 0x004fe80000100a00 */
[----:B----4-:R-:W-:Y:S04]  /*30a80*/  STL.64 [R1+0x1830], R36 ;  /* 0x0018302401007387 */ /* 0x010fe80000100a00 */
[----:B------:R-:W2:Y:S04]  /*30a90*/  LDL.LU R12, [R1+0x18c4] ;  /* 0x0018c400010c7983 */ /* 0x000ea80000300800 */
[----:B------:R-:W4:Y:S04]  /*30aa0*/  LDL.LU R13, [R1+0x18c0] ;  /* 0x0018c000010d7983 */ /* 0x000f280000300800 */
[----:B------:R0:W-:Y:S04]  /*30ab0*/  STL.64 [R1+0x1840], R30 ;  /* 0x0018401e01007387 */ /* 0x0001e80000100a00 */
[----:B-1----:R-:W2:Y:S04]  /*30ac0*/  LDL.LU R32, [R1+0x4f0] ;  /* 0x0004f00001207983 */ /* 0x002ea80000300800 */
[----:B------:R-:W2:Y:S04]  /*30ad0*/  LDL.LU R33, [R1+0x4f4] ;  /* 0x0004f40001217983 */ /* 0x000ea80000300800 */
[----:B------:R-:W4:Y:S04]  /*30ae0*/  LDL.LU R34, [R1+0x4f8] ;  /* 0x0004f80001227983 */ /* 0x000f280000300800 */
[----:B------:R-:W4:Y:S01]  /*30af0*/  LDL.LU R35, [R1+0x4fc] ;  /* 0x0004fc0001237983 */ /* 0x000f220000300800 */
[----:B------:R-:W-:-:S02]  /*30b00*/  IMAD.MOV.U32 R14, RZ, RZ, R45 ;  /* 0x000000ffff0e7224 */ /* 0x000fc400078e002d */
[----:B------:R-:W-:Y:S02]  /*30b10*/  IMAD.MOV.U32 R15, RZ, RZ, R16 ;  /* 0x000000ffff0f7224 */ /* 0x000fe400078e0010 */
[----:B------:R-:W-:Y:S02]  /*30b20*/  IMAD.MOV.U32 R18, RZ, RZ, R61 ;  /* 0x000000ffff127224 */ /* 0x000fe400078e003d */
[----:B------:R-:W-:Y:S02]  /*30b30*/  IMAD.MOV.U32 R19, RZ, RZ, R17 ;  /* 0x000000ffff137224 */ /* 0x000fe400078e0011 */
[----:B---3--:R-:W-:Y:S02]  /*30b40*/  IMAD.MOV.U32 R54, RZ, RZ, R41 ;  /* 0x000000ffff367224 */ /* 0x008fe400078e0029 */
[----:B------:R-:W-:Y:S01]  /*30b50*/  IMAD.MOV.U32 R55, RZ, RZ, R60 ;  /* 0x000000ffff377224 */ /* 0x000fe200078e003c */
[----:B----4-:R1:W-:Y:S04]  /*30b60*/  STL.64 [R1+0x1850], R34 ;  /* 0x0018502201007387 */ /* 0x0103e80000100a00 */
[----:B--2---:R-:W-:Y:S04]  /*30b70*/  STL.64 [R1+0x1848], R32 ;  /* 0x0018482001007387 */ /* 0x004fe80000100a00 */
[----:B------:R-:W2:Y:S04]  /*30b80*/  LDL.LU R45, [R1+0x18bc] ;  /* 0x0018bc00012d7983 */ /* 0x000ea80000300800 */
[----:B------:R-:W3:Y:S04]  /*30b90*/  LDL.LU R16, [R1+0x18b8] ;  /* 0x0018b80001107983 */ /* 0x000ee80000300800 */
[----:B------:R4:W-:Y:S04]  /*30ba0*/  STL.64 [R1+0x1858], R14 ;  /* 0x0018580e01007387 */ /* 0x0009e80000100a00 */
[----:B------:R-:W2:Y:S04]  /*30bb0*/  LDL.LU R61, [R1+0x18b4] ;  /* 0x0018b400013d7983 */ /* 0x000ea80000300800 */
[----:B------:R-:W2:Y:S04]  /*30bc0*/  LDL.LU R17, [R1+0x18b0] ;  /* 0x0018b00001117983 */ /* 0x000ea80000300800 */
[----:B------:R3:W-:Y:S04]  /*30bd0*/  STL.64 [R1+0x1860], R18 ;  /* 0x0018601201007387 */ /* 0x0007e80000100a00 */
[----:B------:R-:W2:Y:S04]  /*30be0*/  LDL.LU R41, [R1+0x18ac] ;  /* 0x0018ac0001297983 */ /* 0x000ea80000300800 */
[----:B------:R-:W2:Y:S04]  /*30bf0*/  LDL.LU R60, [R1+0x18a8] ;  /* 0x0018a800013c7983 */ /* 0x000ea80000300800 */
[----:B------:R-:W-:Y:S04]  /*30c00*/  STL.64 [R1+0x1868], R54 ;  /* 0x0018683601007387 */ /* 0x000fe80000100a00 */
[----:B------:R-:W4:Y:S04]  /*30c10*/  LDL.LU R28, [R1+0x520] ;  /* 0x00052000011c7983 */ /* 0x000f280000300800 */
[----:B------:R-:W4:Y:S04]  /*30c20*/  LDL.LU R29, [R1+0x524] ;  /* 0x00052400011d7983 */ /* 0x000f280000300800 */
[----:B0-----:R-:W3:Y:S04]  /*30c30*/  LDL.LU R30, [R1+0x528] ;  /* 0x00052800011e7983 */ /* 0x001ee80000300800 */
[----:B------:R-:W3:Y:S01]  /*30c40*/  LDL.LU R31, [R1+0x52c] ;  /* 0x00052c00011f7983 */ /* 0x000ee20000300800 */
[----:B-1----:R-:W-:-:S02]  /*30c50*/  IMAD.MOV.U32 R34, RZ, RZ, R13 ;  /* 0x000000ffff227224 */ /* 0x002fc400078e000d */
[----:B------:R-:W-:Y:S01]  /*30c60*/  IMAD.MOV.U32 R35, RZ, RZ, R12 ;  /* 0x000000ffff237224 */ /* 0x000fe200078e000c */
[----:B---3--:R0:W-:Y:S04]  /*30c70*/  STL.64 [R1+0x1878], R30 ;  /* 0x0018781e01007387 */ /* 0x0081e80000100a00 */
[----:B----4-:R-:W-:Y:S04]  /*30c80*/  STL.64 [R1+0x1870], R28 ;  /* 0x0018701c01007387 */ /* 0x010fe80000100a00 */
[----:B------:R1:W-:Y:S04]  /*30c90*/  STL.64 [R1+0x1880], R34 ;  /* 0x0018802201007387 */ /* 0x0003e80000100a00 */
[----:B------:R-:W3:Y:S04]  /*30ca0*/  LDL.LU R12, [R1+0x530] ;  /* 0x00053000010c7983 */ /* 0x000ee80000300800 */
[----:B------:R-:W3:Y:S04]  /*30cb0*/  LDL.LU R13, [R1+0x534] ;  /* 0x00053400010d7983 */ /* 0x000ee80000300800 */
[----:B------:R-:W4:Y:S04]  /*30cc0*/  LDL.LU R14, [R1+0x538] ;  /* 0x00053800010e7983 */ /* 0x000f280000300800 */
[----:B------:R-:W4:Y:S01]  /*30cd0*/  LDL.LU R15, [R1+0x53c] ;  /* 0x00053c00010f7983 */ /* 0x000f220000300800 */
[----:B------:R-:W-:-:S02]  /*30ce0*/  IMAD.MOV.U32 R18, RZ, RZ, R16 ;  /* 0x000000ffff127224 */ /* 0x000fc400078e0010 */
[----:B--2---:R-:W-:Y:S02]  /*30cf0*/  IMAD.MOV.U32 R19, RZ, RZ, R45 ;  /* 0x000000ffff137224 */ /* 0x004fe400078e002d */
[----:B0-----:R-:W-:Y:S01]  /*30d00*/  IMAD.MOV.U32 R30, RZ, RZ, R17 ;  /* 0x000000ffff1e7224 */ /* 0x001fe200078e0011 */
[----:B----4-:R-:W-:Y:S04]  /*30d10*/  STL.64 [R1+0x1890], R14 ;  /* 0x0018900e01007387 */ /* 0x010fe80000100a00 */
[----:B---3--:R-:W-:Y:S04]  /*30d20*/  STL.64 [R1+0x1888], R12 ;  /* 0x0018880c01007387 */ /* 0x008fe80000100a00 */
[----:B------:R-:W2:Y:S04]  /*30d30*/  LDL.LU R16, [R1+0x18a4] ;  /* 0x0018a40001107983 */ /* 0x000ea80000300800 */
[----:B------:R0:W-:Y:S04]  /*30d40*/  STL.64 [R1+0x1898], R18 ;  /* 0x0018981201007387 */ /* 0x0001e80000100a00 */
[----:B------:R-:W3:Y:S04]  /*30d50*/  LDL.LU R17, [R1+0x18a0] ;  /* 0x0018a00001117983 */ /* 0x000ee80000300800 */
[----:B------:R-:W4:Y:S04]  /*30d60*/  LDL.LU R32, [R1+0x550] ;  /* 0x0005500001207983 */ /* 0x000f280000300800 */
[----:B------:R-:W4:Y:S04]  /*30d70*/  LDL.LU R33, [R1+0x554] ;  /* 0x0005540001217983 */ /* 0x000f280000300800 */
[----:B-1----:R-:W4:Y:S04]  /*30d80*/  LDL.LU R34, [R1+0x558] ;  /* 0x0005580001227983 */ /* 0x002f280000300800 */
[----:B------:R-:W4:Y:S04]  /*30d90*/  LDL.LU R35, [R1+0x55c] ;  /* 0x00055c0001237983 */ /* 0x000f280000300800 */
[----:B------:R-:W4:Y:S04]  /*30da0*/  LDL.LU R4, [R1+0x380] ;  /* 0x0003800001047983 */ /* 0x000f280000300800 */
[----:B------:R-:W4:Y:S04]  /*30db0*/  LDL.LU R5, [R1+0x384] ;  /* 0x0003840001057983 */ /* 0x000f280000300800 */
[----:B------:R-:W4:Y:S04]  /*30dc0*/  LDL.LU R6, [R1+0x388] ;  /* 0x0003880001067983 */ /* 0x000f280000300800 */
[----:B------:R-:W4:Y:S01]  /*30dd0*/  LDL.LU R7, [R1+0x38c] ;  /* 0x00038c0001077983 */ /* 0x000f220000300800 */
[----:B--2---:R-:W-:-:S02]  /*30de0*/  IMAD.MOV.U32 R27, RZ, RZ, R16 ;  /* 0x000000ffff1b7224 */ /* 0x004fc400078e0010 */
[----:B---3--:R-:W-:Y:S01]  /*30df0*/  IMAD.MOV.U32 R26, RZ, RZ, R17 ;  /* 0x000000ffff1a7224 */ /* 0x008fe200078e0011 */
[----:B------:R-:W2:Y:S04]  /*30e00*/  LDL.LU R16, [R1+0x560] ;  /* 0x0005600001107983 */ /* 0x000ea80000300800 */
[----:B------:R-:W2:Y:S04]  /*30e10*/  LDL.LU R17, [R1+0x564] ;  /* 0x0005640001117983 */ /* 0x000ea80000300800 */
[----:B0-----:R-:W2:Y:S04]  /*30e20*/  LDL.LU R18, [R1+0x568] ;  /* 0x0005680001127983 */ /* 0x001ea80000300800 */
[----:B------:R-:W2:Y:S04]  /*30e30*/  LDL.LU R19, [R1+0x56c] ;  /* 0x00056c0001137983 */ /* 0x000ea80000300800 */
[----:B------:R-:W3:Y:S04]  /*30e40*/  LDL.LU R52, [R1+0x540] ;  /* 0x0005400001347983 */ /* 0x000ee80000300800 */
[----:B------:R-:W3:Y:S04]  /*30e50*/  LDL.LU R53, [R1+0x544] ;  /* 0x0005440001357983 */ /* 0x000ee80000300800 */
[----:B------:R-:W3:Y:S01]  /*30e60*/  LDL.LU R54, [R1+0x548] ;  /* 0x0005480001367983 */ /* 0x000ee20000300800 */
[----:B----4-:R-:W-:Y:S03]  /*30e70*/  HMMA.16816.F32.BF16 R4, R8, R26, R4 ;  /* 0x0000001a0804723c */ /* 0x010fe60000041804 */
        /* <DEDUP_REMOVED lines=19> */
[----:B------:R-:W-:-:S02]  /*30fb0*/  IMAD.MOV.U32 R14, RZ, RZ, R60 ;  /* 0x000000ffff0e7224 */ /* 0x000fc400078e003c */
[----:B------:R-:W-:Y:S01]  /*30fc0*/  IMAD.MOV.U32 R15, RZ, RZ, R41 ;  /* 0x000000ffff0f7224 */ /* 0x000fe200078e0029 */
[----:B------:R-:W4:Y:S04]  /*30fd0*/  LDL.LU R22, [R1+0x468] ;  /* 0x0004680001167983 */ /* 0x000f280000300800 */
[----:B------:R-:W4:Y:S04]  /*30fe0*/  LDL.LU R23, [R1+0x46c] ;  /* 0x00046c0001177983 */ /* 0x000f280000300800 */
[----:B------:R-:W-:Y:S04]  /*30ff0*/  STL.64 [R1+0x380], R4 ;  /* 0x0003800401007387 */ /* 0x000fe80000100a00 */
[----:B------:R-:W-:Y:S04]  /*31000*/  STL.64 [R1+0x388], R6 ;  /* 0x0003880601007387 */ /* 0x000fe80000100a00 */
[----:B------:R-:W4:Y:S04]  /*31010*/  LDL.LU R24, [R1+0x450] ;  /* 0x0004500001187983 */ /* 0x000f280000300800 */
[----:B------:R-:W4:Y:S04]  /*31020*/  LDL.LU R25, [R1+0x454] ;  /* 0x0004540001197983 */ /* 0x000f280000300800 */
[----:B------:R-:W4:Y:S04]  /*31030*/  LDL.LU R26, [R1+0x458] ;  /* 0x00045800011a7983 */ /* 0x000f280000300800 */
[----:B------:R-:W4:Y:S01]  /*31040*/  LDL.LU R27, [R1+0x45c] ;  /* 0x00045c00011b7983 */ /* 0x000f220000300800 */
[----:B------:R-:W-:-:S07]  /*31050*/  IMAD.MOV.U32 R31, RZ, RZ, R61 ;  /* 0x000000ffff1f7224 */ /* 0x000fce00078e003d */
[C---:B------:R-:W-:Y:S06]  /*31060*/  HMMA.16816.F32.BF16 R28, R8.reuse, R30, R32 ;  /* 0x0000001e081c723c */ /* 0x040fec0000041820 */
[----:B--2---:R-:W-:Y:S01]  /*31070*/  HMMA.16816.F32.BF16 R12, R8, R14, R16 ;  /* 0x0000000e080c723c */ /* 0x004fe20000041810 */
[----:B------:R-:W3:-:S15]  /*31080*/  LDL.LU.64 R18, [R1+0x1898] ;  /* 0x0018980001127983 */ /* 0x000ede0000300a00 */
[----:B------:R-:W-:-:S07]  /*31090*/  NOP ;  /* 0x0000000000007918 */ /* 0x000fce0000000000 */
[----:B------:R-:W-:Y:S04]  /*310a0*/  STL.64 [R1+0x560], R12 ;  /* 0x0005600c01007387 */ /* 0x000fe80000100a00 */
[----:B------:R0:W-:Y:S04]  /*310b0*/  STL.64 [R1+0x568], R14 ;  /* 0x0005680e01007387 */ /* 0x0001e80000100a00 */
[----:B0-----:R-:W2:Y:S04]  /*310c0*/  LDL.LU.64 R14, [R1+0x1890] ;  /* 0x00189000010e7983 */ /* 0x001ea80000300a00 */
[----:B------:R-:W2:Y:S04]  /*310d0*/  LDL.LU.64 R12, [R1+0x1888] ;  /* 0x00188800010c7983 */ /* 0x000ea80000300a00 */
[----:B------:R-:W2:Y:S04]  /*310e0*/  LDL.LU.64 R34, [R1+0x1880] ;  /* 0x0018800001227983 */ /* 0x000ea80000300a00 */
[----:B------:R-:W-:Y:S04]  /*310f0*/  STL.64 [R1+0x550], R28 ;  /* 0x0005501c01007387 */ /* 0x000fe80000100a00 */
[----:B------:R0:W-:Y:S04]  /*31100*/  STL.64 [R1+0x558], R30 ;  /* 0x0005581e01007387 */ /* 0x0001e80000100a00 */
[----:B0-----:R-:W4:Y:S04]  /*31110*/  LDL.LU.64 R30, [R1+0x1878] ;  /* 0x00187800011e7983 */ /* 0x001f280000300a00 */
[----:B------:R-:W4:Y:S01]  /*31120*/  LDL.LU.64 R28, [R1+0x1870] ;  /* 0x00187000011c7983 */ /* 0x000f220000300a00 */
[----:B---3--:R-:W-:Y:S03]  /*31130*/  HMMA.16816.F32.BF16 R16, R8, R18, R52 ;  /* 0x000000120810723c */ /* 0x008fe60000041834 */
[----:B------:R-:W4:-:S15]  /*31140*/  LDL.LU.64 R54, [R1+0x1868] ;  /* 0x0018680001367983 */ /* 0x000f1e0000300a00 */
[----:B------:R-:W-:-:S05]  /*31150*/  NOP ;  /* 0x0000000000007918 */ /* 0x000fca0000000000 */
[----:B------:R-:W-:Y:S04]  /*31160*/  STL.64 [R1+0x540], R16 ;  /* 0x0005401001007387 */ /* 0x000fe80000100a00 */
[----:B------:R0:W-:Y:S04]  /*31170*/  STL.64 [R1+0x548], R18 ;  /* 0x0005481201007387 */ /* 0x0001e80000100a00 */
[----:B0-----:R-:W3:Y:S01]  /*31180*/  LDL.LU.64 R18, [R1+0x1860] ;  /* 0x0018600001127983 */ /* 0x001ee20000300a00 */
[----:B--2---:R-:W-:Y:S03]  /*31190*/  HMMA.16816.F32.BF16 R32, R8, R34, R12 ;  /* 0x000000220820723c */ /* 0x004fe6000004180c */
[----:B------:R-:W2:-:S15]  /*311a0*/  LDL.LU.64 R14, [R1+0x1858] ;  /* 0x00185800010e7983 */ /* 0x000e9e0000300a00 */
[----:B------:R-:W-:-:S05]  /*311b0*/  NOP ;  /* 0x0000000000007918 */ /* 0x000fca0000000000 */
[----:B------:R-:W-:Y:S04]  /*311c0*/  STL.64 [R1+0x530], R32 ;  /* 0x0005302001007387 */ /* 0x000fe80000100a00 */
[----:B------:R0:W-:Y:S04]  /*311d0*/  STL.64 [R1+0x538], R34 ;  /* 0x0005382201007387 */ /* 0x0001e80000100a00 */
[----:B0-----:R-:W2:Y:S04]  /*311e0*/  LDL.LU.64 R34, [R1+0x1850] ;  /* 0x0018500001227983 */ /* 0x001ea80000300a00 */
[----:B------:R-:W2:Y:S01]  /*311f0*/  LDL.LU.64 R32, [R1+0x1848] ;  /* 0x0018480001207983 */ /* 0x000ea20000300a00 */
[C---:B----4-:R-:W-:Y:S03]  /*31200*/  HMMA.16816.F32.BF16 R52, R8.reuse, R54, R28 ;  /* 0x000000360834723c */ /* 0x050fe6000004181c */
[----:B------:R-:W4:Y:S03]  /*31210*/  LDL.LU.64 R30, [R1+0x1840] ;  /* 0x00184000011e7983 */ /* 0x000f260000300a00 */
[C---:B---3--:R-:W-:Y:S06]  /*31220*/  HMMA.16816.F32.BF16 R16, R8.reuse, R18, R36 ;  /* 0x000000120810723c */ /* 0x048fec0000041824 */
[C---:B--2---:R-:W-:Y:S11]  /*31230*/  HMMA.16816.F32.BF16 R12, R8.reuse, R14, R56 ;  /* 0x0000000e080c723c */ /* 0x044ff60000041838 */
[----:B------:R0:W-:Y:S04]  /*31240*/  STL.64 [R1+0x520], R52 ;  /* 0x0005203401007387 */ /* 0x0001e80000100a00 */
[----:B------:R1:W-:Y:S04]  /*31250*/  STL.64 [R1+0x528], R54 ;  /* 0x0005283601007387 */ /* 0x0003e80000100a00 */
[----:B0-----:R-:W2:Y:S04]  /*31260*/  LDL.LU R52, [R1+0x430] ;  /* 0x0004300001347983 */ /* 0x001ea80000300800 */
[----:B------:R-:W2:Y:S04]  /*31270*/  LDL.LU R53, [R1+0x434] ;  /* 0x0004340001357983 */ /* 0x000ea80000300800 */
[----:B-1----:R-:W2:Y:S04]  /*31280*/  LDL.LU R54, [R1+0x438] ;  /* 0x0004380001367983 */ /* 0x002ea80000300800 */
[----:B------:R-:W2:Y:S04]  /*31290*/  LDL.LU R55, [R1+0x43c] ;  /* 0x00043c0001377983 */ /* 0x000ea80000300800 */
[----:B------:R-:W3:Y:S04]  /*312a0*/  LDL.LU.64 R38, [R1+0x1838] ;  /* 0x0018380001267983 */ /* 0x000ee80000300a00 */
[----:B------:R-:W3:Y:S04]  /*312b0*/  LDL.LU.64 R36, [R1+0x1830] ;  /* 0x0018300001247983 */ /* 0x000ee80000300a00 */
[----:B------:R-:W-:Y:S04]  /*312c0*/  STL.64 [R1+0x510], R16 ;  /* 0x0005101001007387 */ /* 0x000fe80000100a00 */
[----:B------:R0:W-:Y:S04]  /*312d0*/  STL.64 [R1+0x518], R18 ;  /* 0x0005181201007387 */ /* 0x0001e80000100a00 */
[----:B0-----:R-:W3:Y:S04]  /*312e0*/  LDL.LU.64 R18, [R1+0x1828] ;  /* 0x0018280001127983 */ /* 0x001ee80000300a00 */
[----:B------:R-:W2:Y:S04]  /*312f0*/  LDL.LU.64 R58, [R1+0x1820] ;  /* 0x00182000013a7983 */ /* 0x000ea80000300a00 */
[----:B------:R-:W2:Y:S04]  /*31300*/  LDL.LU.64 R56, [R1+0x1818] ;  /* 0x0018180001387983 */ /* 0x000ea80000300a00 */
[----:B------:R-:W-:Y:S04]  /*31310*/  STL.64 [R1+0x500], R12 ;  /* 0x0005000c01007387 */ /* 0x000fe80000100a00 */
[----:B------:R0:W-:Y:S04]  /*31320*/  STL.64 [R1+0x508], R14 ;  /* 0x0005080e01007387 */ /* 0x0001e80000100a00 */
[----:B0-----:R-:W2:Y:S01]  /*31330*/  LDL.LU.64 R14, [R1+0x1810] ;  /* 0x00181000010e7983 */ /* 0x001ea20000300a00 */
[----:B----4-:R-:W-:Y:S03]  /*31340*/  HMMA.16816.F32.BF16 R28, R8, R30, R32 ;  /* 0x0000001e081c723c */ /* 0x010fe60000041820 */
[----:B------:R-:W4:Y:S04]  /*31350*/  LDL.LU.64 R34, [R1+0x1808] ;  /* 0x0018080001227983 */ /* 0x000f280000300a00 */
[----:B------:R-:W4:-:S15]  /*31360*/  LDL.LU.64 R32, [R1+0x1800] ;  /* 0x0018000001207983 */ /* 0x000f1e0000300a00 */
[----:B------:R-:W-:-:S01]  /*31370*/  NOP ;  /* 0x0000000000007918 */ /* 0x000fc20000000000 */
[----:B------:R-:W-:Y:S04]  /*31380*/  STL.64 [R1+0x4f0], R28 ;  /* 0x0004f01c01007387 */ /* 0x000fe80000100a00 */
[----:B------:R0:W-:Y:S04]  /*31390*/  STL.64 [R1+0x4f8], R30 ;  /* 0x0004f81e01007387 */ /* 0x0001e80000100a00 */
[----:B0-----:R-:W4:Y:S01]  /*313a0*/  LDL.LU.64 R30, [R1+0x17f8] ;  /* 0x0017f800011e7983 */ /* 0x001f220000300a00 */
[C---:B---3--:R-:W-:Y:S03]  /*313b0*/  HMMA.16816.F32.BF16 R16, R8.reuse, R18, R36 ;  /* 0x000000120810723c */ /* 0x048fe60000041824 */
[----:B------:R-:W3:Y:S04]  /*313c0*/  LDL.LU.64 R38, [R1+0x17f0] ;  /* 0x0017f00001267983 */ /* 0x000ee80000300a00 */
[----:B------:R-:W3:Y:S01]  /*313d0*/  LDL.LU.64 R36, [R1+0x17e8] ;  /* 0x0017e80001247983 */ /* 0x000ee20000300a00 */
[----:B--2---:R-:W-:-:S15]  /*313e0*/  HMMA.16816.F32.BF16 R12, R8, R14, R56 ;  /* 0x0000000e080c723c */ /* 0x004fde0000041838 */
[----:B------:R-:W-:Y:S04]  /*313f0*/  STL.64 [R1+0x4e0], R16 ;  /* 0x0004e01001007387 */ /* 0x000fe80000100a00 */
[----:B------:R0:W-:Y:S04]  /*31400*/  STL.64 [R1+0x4e8], R18 ;  /* 0x0004e81201007387 */ /* 0x0001e80000100a00 */
[----:B0-----:R-:W3:Y:S04]  /*31410*/  LDL.LU.64 R18, [R1+0x17e0] ;  /* 0x0017e00001127983 */ /* 0x001ee80000300a00 */
[----:B------:R-:W2:Y:S04]  /*31420*/  LDL.LU.64 R58, [R1+0x17d8] ;  /* 0x0017d800013a7983 */ /* 0x000ea80000300a00 */
[----:B------:R-:W2:Y:S04]  /*31430*/  LDL.LU.64 R56, [R1+0x17d0] ;  /* 0x0017d00001387983 */ /* 0x000ea80000300a00 */
[----:B------:R-:W-:Y:S04]  /*31440*/  STL.64 [R1+0x4d0], R12 ;  /* 0x0004d00c01007387 */ /* 0x000fe80000100a00 */
[----:B------:R0:W-:Y:S04]  /*31450*/  STL.64 [R1+0x4d8], R14 ;  /* 0x0004d80e01007387 */ /* 0x0001e80000100a00 */
[----:B0-----:R-:W3:Y:S01]  /*31460*/  LDL.LU.64 R14, [R1+0x17c8] ;  /* 0x0017c800010e7983 */ /* 0x001ee20000300a00 */
[C---:B----4-:R-:W-:Y:S06]  /*31470*/  HMMA.16816.F32.BF16 R28, R8.reuse, R30, R32 ;  /* 0x0000001e081c723c */ /* 0x050fec0000041820 */
[C---:B---3--:R-:W-:Y:S06]  /*31480*/  HMMA.16816.F32.BF16 R48, R8.reuse, R14, R48 ;  /* 0x0000000e0830723c */ /* 0x048fec0000041830 */
[----:B------:R-:W-:-:S15]  /*31490*/  HMMA.16816.F32.BF16 R16, R8, R18, R36 ;  /* 0x000000120810723c */ /* 0x000fde0000041824 */
[----:B------:R-:W-:-:S02]  /*314a0*/  NOP ;  /* 0x0000000000007918 */ /* 0x000fc40000000000 */
[----:B------:R-:W-:Y:S04]  /*314b0*/  STL.64 [R1+0x4c0], R48 ;  /* 0x0004c03001007387 */ /* 0x000fe80000100a00 */
[----:B------:R0:W-:Y:S04]  /*314c0*/  STL.64 [R1+0x4c8], R50 ;  /* 0x0004c83201007387 */ /* 0x0001e80000100a00 */
[----:B0-----:R-:W2:Y:S04]  /*314d0*/  LDL.LU.64 R50, [R1+0x17c0] ;  /* 0x0017c00001327983 */ /* 0x001ea80000300a00 */
[----:B------:R-:W3:Y:S04]  /*314e0*/  LDL.LU.64 R34, [R1+0x17b8] ;  /* 0x0017b80001227983 */ /* 0x000ee80000300a00 */
[----:B------:R-:W-:Y:S04]  /*314f0*/  STL.64 [R1+0x4b0], R28 ;  /* 0x0004b01c01007387 */ /* 0x000fe80000100a00 */
[----:B------:R0:W-:Y:S04]  /*31500*/  STL.64 [R1+0x4b8], R30 ;  /* 0x0004b81e01007387 */ /* 0x0001e80000100a00 */
[----:B0-----:R-:W4:Y:S04]  /*31510*/  LDL.LU.64 R30, [R1+0x17b0] ;  /* 0x0017b000011e7983 */ /* 0x001f280000300a00 */
[----:B------:R-:W4:Y:S04]  /*31520*/  LDL.LU.64 R28, [R1+0x17a8] ;  /* 0x0017a800011c7983 */ /* 0x000f280000300a00 */
[----:B------:R-:W4:Y:S04]  /*31530*/  LDL.LU.64 R38, [R1+0x17a0] ;  /* 0x0017a00001267983 */ /* 0x000f280000300a00 */
[----:B------:R-:W-:Y:S04]  /*31540*/  STL.64 [R1+0x4a0], R16 ;  /* 0x0004a01001007387 */ /* 0x000fe80000100a00 */
[----:B------:R0:W-:Y:S04]  /*31550*/  STL.64 [R1+0x4a8], R18 ;  /* 0x0004a81201007387 */ /* 0x0001e80000100a00 */
[----:B0-----:R-:W4:Y:S01]  /*31560*/  LDL.LU.64 R18, [R1+0x1798] ;  /* 0x0017980001127983 */ /* 0x001f220000300a00 */
[----:B------:R-:W-:-:S02]  /*31570*/  IMAD.MOV.U32 R42, RZ, RZ, R40 ;  /* 0x000000ffff2a7224 */ /* 0x000fc400078e0028 */
[----:B------:R-:W-:-:S07]  /*31580*/  IMAD.MOV.U32 R43, RZ, RZ, R3 ;  /* 0x000000ffff2b7224 */ /* 0x000fce00078e0003 */
[C---:B------:R-:W-:Y:S06]  /*31590*/  HMMA.16816.F32.BF16 R40, R8.reuse, R42, R20 ;  /* 0x0000002a0828723c */ /* 0x040fec0000041814 */
[C---:B--2---:R-:W-:Y:S06]  /*315a0*/  HMMA.16816.F32.BF16 R48, R8.reuse, R50, R56 ;  /* 0x000000320830723c */ /* 0x044fec0000041838 */
[C---:B---3--:R-:W-:Y:S01]  /*315b0*/  HMMA.16816.F32.BF16 R32, R8.reuse, R34, R44 ;  /* 0x000000220820723c */ /* 0x048fe2000004182c */
[----:B------:R-:W2:Y:S05]  /*315c0*/  LDL.LU.64 R58, [R1+0x1790] ;  /* 0x00179000013a7983 */ /* 0x000eaa0000300a00 */
[C---:B----4-:R-:W-:Y:S11]  /*315d0*/  HMMA.16816.F32.BF16 R36, R8.reuse, R38, R28 ;  /* 0x000000260824723c */ /* 0x050ff6000004181c */
[----:B------:R-:W-:Y:S04]  /*315e0*/  STL.64 [R1+0x490], R48 ;  /* 0x0004903001007387 */ /* 0x000fe80000100a00 */
[----:B------:R0:W-:Y:S04]  /*315f0*/  STL.64 [R1+0x498], R50 ;  /* 0x0004983201007387 */ /* 0x0001e80000100a00 */
[----:B0-----:R-:W3:Y:S04]  /*31600*/  LDL.LU.64 R50, [R1+0x1788] ;  /* 0x0017880001327983 */ /* 0x001ee80000300a00 */
[----:B------:R-:W4:Y:S04]  /*31610*/  LDL.LU.64 R48, [R1+0x1780] ;  /* 0x0017800001307983 */ /* 0x000f280000300a00 */
[----:B------:R-:W2:Y:S04]  /*31620*/  LDL.LU.64 R46, [R1+0x1778] ;  /* 0x00177800012e7983 */ /* 0x000ea80000300a00 */
[----:B------:R-:W4:Y:S04]  /*31630*/  LDL.LU R44, [R1+0x1770] ;  /* 0x00177000012c7983 */ /* 0x000f280000300800 */
[----:B------:R-:W-:Y:S04]  /*31640*/  STL.64 [R1+0x480], R32 ;  /* 0x0004802001007387 */ /* 0x000fe80000100a00 */
[----:B------:R0:W-:Y:S04]  /*31650*/  STL.64 [R1+0x488], R34 ;  /* 0x0004882201007387 */ /* 0x0001e80000100a00 */
[----:B0-----:R-:W3:Y:S04]  /*31660*/  LDL.LU.64 R34, [R1+0x1768] ;  /* 0x0017680001227983 */ /* 0x001ee80000300a00 */
[----:B------:R-:W2:Y:S04]  /*31670*/  LDL.LU.64 R32, [R1+0x1760] ;  /* 0x0017600001207983 */ /* 0x000ea80000300a00 */
[----:B------:R-:W4:Y:S04]  /*31680*/  LDL.LU.64 R30, [R1+0x1758] ;  /* 0x00175800011e7983 */ /* 0x000f280000300a00 */
[----:B------:R-:W2:Y:S04]  /*31690*/  LDL.LU.64 R28, [R1+0x1750] ;  /* 0x00175000011c7983 */ /* 0x000ea80000300a00 */
[----:B------:R0:W-:Y:S04]  /*316a0*/  STL.64 [R1+0x470], R36 ;  /* 0x0004702401007387 */ /* 0x0001e80000100a00 */
[----:B------:R1:W-:Y:S04]  /*316b0*/  STL.64 [R1+0x478], R38 ;  /* 0x0004782601007387 */ /* 0x0003e80000100a00 */
[----:B0-----:R-:W3:Y:S04]  /*316c0*/  LDL.LU R36, [R1+0x420] ;  /* 0x0004200001247983 */ /* 0x001ee80000300800 */
[----:B------:R-:W3:Y:S04]  /*316d0*/  LDL.LU R37, [R1+0x424] ;  /* 0x0004240001257983 */ /* 0x000ee80000300800 */
[----:B-1----:R-:W3:Y:S04]  /*316e0*/  LDL.LU R38, [R1+0x428] ;  /* 0x0004280001267983 */ /* 0x002ee80000300800 */
[----:B------:R-:W3:Y:S04]  /*316f0*/  LDL.LU R39, [R1+0x42c] ;  /* 0x00042c0001277983 */ /* 0x000ee80000300800 */
[----:B------:R-:W4:Y:S04]  /*31700*/  LDL.LU.64 R22, [R1+0x1748] ;  /* 0x0017480001167983 */ /* 0x000f280000300a00 */
[----:B------:R-:W2:Y:S04]  /*31710*/  LDL.LU.64 R20, [R1+0x1740] ;  /* 0x0017400001147983 */ /* 0x000ea80000300a00 */
[----:B------:R0:W-:Y:S04]  /*31720*/  STL.64 [R1+0x460], R40 ;  /* 0x0004602801007387 */ /* 0x0001e80000100a00 */
[----:B------:R1:W-:Y:S04]  /*31730*/  STL.64 [R1+0x468], R42 ;  /* 0x0004682a01007387 */ /* 0x0003e80000100a00 */
[----:B0-----:R-:W3:Y:S04]  /*31740*/  LDL.LU R40, [R1+0x410] ;  /* 0x0004100001287983 */ /* 0x001ee80000300800 */
[----:B------:R-:W3:Y:S04]  /*31750*/  LDL.LU R41, [R1+0x414] ;  /* 0x0004140001297983 */ /* 0x000ee80000300800 */
[----:B-1----:R-:W3:Y:S04]  /*31760*/  LDL.LU R42, [R1+0x418] ;  /* 0x00041800012a7983 */ /* 0x002ee80000300800 */
[----:B------:R-:W3:Y:S01]  /*31770*/  LDL.LU R43, [R1+0x41c] ;  /* 0x00041c00012b7983 */ /* 0x000ee20000300800 */
[----:B----4-:R-:W-:-:S15]  /*31780*/  HMMA.16816.F32.BF16 R24, R8, R22, R24 ;  /* 0x000000160818723c */ /* 0x010fde0000041818 */
[----:B------:R-:W-:-:S08]  /*31790*/  NOP ;  /* 0x0000000000007918 */ /* 0x000fd00000000000 */
[----:B------:R-:W-:Y:S04]  /*317a0*/  STL.64 [R1+0x450], R24 ;  /* 0x0004501801007387 */ /* 0x000fe80000100a00 */
[----:B------:R0:W-:Y:S04]  /*317b0*/  STL.64 [R1+0x458], R26 ;  /* 0x0004581a01007387 */ /* 0x0001e80000100a00 */
[----:B0-----:R-:W4:Y:S04]  /*317c0*/  LDL.LU.64 R26, [R1+0x1738] ;  /* 0x00173800011a7983 */ /* 0x001f280000300a00 */
[----:B------:R-:W4:Y:S04]  /*317d0*/  LDL.LU.64 R24, [R1+0x1730] ;  /* 0x0017300001187983 */ /* 0x000f280000300a00 */
[----:B------:R-:W-:Y:S04]  /*317e0*/  STL.64 [R1+0x1678], R22 ;  /* 0x0016781601007387 */ /* 0x000fe80000100a00 */
[----:B--2---:R0:W-:Y:S04]  /*317f0*/  STL.64 [R1+0x1670], R20 ;  /* 0x0016701401007387 */ /* 0x0041e80000100a00 */
[----:B0-----:R-:W4:Y:S04]  /*31800*/  LDL.LU R20, [R1+0x440] ;  /* 0x0004400001147983 */ /* 0x001f280000300800 */
[----:B------:R-:W4:Y:S04]  /*31810*/  LDL.LU R21, [R1+0x444] ;  /* 0x0004440001157983 */ /* 0x000f280000300800 */
[----:B------:R-:W4:Y:S04]  /*31820*/  LDL.LU R22, [R1+0x448] ;  /* 0x0004480001167983 */ /* 0x000f280000300800 */
[----:B------:R-:W4:Y:S01]  /*31830*/  LDL.LU R23, [R1+0x44c] ;  /* 0x00044c0001177983 */ /* 0x000f220000300800 */
[C---:B------:R-:W-:Y:S06]  /*31840*/  HMMA.16816.F32.BF16 R52, R8.reuse, R30, R52 ;  /* 0x0000001e0834723c */ /* 0x040fec0000041834 */
[C---:B---3--:R-:W-:Y:S06]  /*31850*/  HMMA.16816.F32.BF16 R36, R8.reuse, R34, R36 ;  /* 0x000000220824723c */ /* 0x048fec0000041824 */
[----:B----4-:R-:W-:Y:S06]  /*31860*/  HMMA.16816.F32.BF16 R20, R8, R26, R20 ;  /* 0x0000001a0814723c */ /* 0x010fec0000041814 */
[----:B------:R-:W-:Y:S04]  /*31870*/  STL.64 [R1+0x1688], R26 ;  /* 0x0016881a01007387 */ /* 0x000fe80000100a00 */
[----:B------:R0:W-:-:S13]  /*31880*/  STL.64 [R1+0x1680], R24 ;  /* 0x0016801801007387 */ /* 0x0001da0000100a00 */
[----:B------:R1:W-:Y:S04]  /*31890*/  STL.64 [R1+0x440], R20 ;  /* 0x0004401401007387 */ /* 0x0003e80000100a00 */
[----:B------:R2:W-:Y:S04]  /*318a0*/  STL.64 [R1+0x448], R22 ;  /* 0x0004481601007387 */ /* 0x0005e80000100a00 */
[----:B0-----:R-:W3:Y:S04]  /*318b0*/  LDL.LU R24, [R1+0x3f0] ;  /* 0x0003f00001187983 */ /* 0x001ee80000300800 */
[----:B------:R-:W3:Y:S04]  /*318c0*/  LDL.LU R25, [R1+0x3f4] ;  /* 0x0003f40001197983 */ /* 0x000ee80000300800 */
[----:B------:R-:W3:Y:S04]  /*318d0*/  LDL.LU R26, [R1+0x3f8] ;  /* 0x0003f800011a7983 */ /* 0x000ee80000300800 */
[----:B------:R-:W3:Y:S04]  /*318e0*/  LDL.LU R27, [R1+0x3fc] ;  /* 0x0003fc00011b7983 */ /* 0x000ee80000300800 */
[----:B-1----:R-:W4:Y:S04]  /*318f0*/  LDL.LU R20, [R1+0x900] ;  /* 0x0009000001147983 */ /* 0x002f280000300800 */
[----:B------:R0:W-:Y:S04]  /*31900*/  STL.64 [R1+0x430], R52 ;  /* 0x0004303401007387 */ /* 0x0001e80000100a00 */
[----:B------:R1:W-:Y:S04]  /*31910*/  STL.64 [R1+0x438], R54 ;  /* 0x0004383601007387 */ /* 0x0003e80000100a00 */
[----:B------:R-:W4:Y:S04]  /*31920*/  LDL.LU R21, [R1+0x904] ;  /* 0x0009040001157983 */ /* 0x000f280000300800 */
[----:B--2---:R-:W4:Y:S04]  /*31930*/  LDL.LU R22, [R1+0x908] ;  /* 0x0009080001167983 */ /* 0x004f280000300800 */
[----:B------:R-:W4:Y:S04]  /*31940*/  LDL.LU R23, [R1+0x90c] ;  /* 0x00090c0001177983 */ /* 0x000f280000300800 */
[----:B0-----:R-:W2:Y:S04]  /*31950*/  LDL.LU R52, [R1+0x3e0] ;  /* 0x0003e00001347983 */ /* 0x001ea80000300800 */
[----:B------:R-:W2:Y:S04]  /*31960*/  LDL.LU R53, [R1+0x3e4] ;  /* 0x0003e40001357983 */ /* 0x000ea80000300800 */
[----:B-1----:R-:W2:Y:S04]  /*31970*/  LDL.LU R54, [R1+0x3e8] ;  /* 0x0003e80001367983 */ /* 0x002ea80000300800 */
[----:B------:R-:W2:Y:S04]  /*31980*/  LDL.LU R55, [R1+0x3ec] ;  /* 0x0003ec0001377983 */ /* 0x000ea80000300800 */
[----:B------:R-:W-:Y:S04]  /*31990*/  STL.64 [R1+0x1698], R30 ;  /* 0x0016981e01007387 */ /* 0x000fe80000100a00 */
[----:B------:R0:W-:Y:S04]  /*319a0*/  STL.64 [R1+0x1690], R28 ;  /* 0x0016901c01007387 */ /* 0x0001e80000100a00 */
[----:B0-----:R-:W4:Y:S04]  /*319b0*/  LDL.LU R28, [R1+0x400] ;  /* 0x00040000011c7983 */ /* 0x001f280000300800 */
[----:B------:R-:W4:Y:S04]  /*319c0*/  LDL.LU R29, [R1+0x404] ;  /* 0x00040400011d7983 */ /* 0x000f280000300800 */
[----:B------:R-:W4:Y:S04]  /*319d0*/  LDL.LU R30, [R1+0x408] ;  /* 0x00040800011e7983 */ /* 0x000f280000300800 */
[----:B------:R-:W4:Y:S04]  /*319e0*/  LDL.LU R31, [R1+0x40c] ;  /* 0x00040c00011f7983 */ /* 0x000f280000300800 */
[----:B------:R-:W-:Y:S04]  /*319f0*/  STL.64 [R1+0x420], R36 ;  /* 0x0004202401007387 */ /* 0x000fe80000100a00 */
[----:B------:R0:W-:Y:S04]  /*31a00*/  STL.64 [R1+0x428], R38 ;  /* 0x0004282601007387 */ /* 0x0001e80000100a00 */
[----:B0-----:R-:W3:Y:S04]  /*31a10*/  LDL.LU.64 R38, [R1+0x1728] ;  /* 0x0017280001267983 */ /* 0x001ee80000300a00 */
[----:B------:R-:W2:Y:S04]  /*31a20*/  LDL.LU.64 R36, [R1+0x1720] ;  /* 0x0017200001247983 */ /* 0x000ea80000300a00 */
[----:B------:R-:W-:Y:S04]  /*31a30*/  STL.64 [R1+0x16a8], R34 ;  /* 0x0016a82201007387 */ /* 0x000fe80000100a00 */
[----:B------:R-:W-:Y:S01]  /*31a40*/  STL.64 [R1+0x16a0], R32 ;  /* 0x0016a02001007387 */ /* 0x000fe20000100a00 */
[----:B---3--:R-:W-:-:S15]  /*31a50*/  HMMA.16816.F32.BF16 R40, R8, R38, R40 ;  /* 0x000000260828723c */ /* 0x008fde0000041828 */
[----:B------:R-:W-:-:S08]  /*31a60*/  NOP ;  /* 0x0000000000007918 */ /* 0x000fd00000000000 */
[----:B------:R-:W-:Y:S04]  /*31a70*/  STL.64 [R1+0x410], R40 ;  /* 0x0004102801007387 */ /* 0x000fe80000100a00 */
[----:B------:R0:W-:Y:S04]  /*31a80*/  STL.64 [R1+0x418], R42 ;  /* 0x0004182a01007387 */ /* 0x0001e80000100a00 */
[----:B0-----:R-:W4:Y:S01]  /*31a90*/  LDL.LU.64 R42, [R1+0x1718] ;  /* 0x00171800012a7983 */ /* 0x001f220000300a00 */
[C---:B------:R-:W-:Y:S03]  /*31aa0*/  HMMA.16816.F32.BF16 R24, R8.reuse, R46, R24 ;  /* 0x0000002e0818723c */ /* 0x040fe60000041818 */
[----:B------:R-:W-:Y:S04]  /*31ab0*/  STL.64 [R1+0x16b8], R38 ;  /* 0x0016b82601007387 */ /* 0x000fe80000100a00 */
[----:B--2---:R0:W-:Y:S01]  /*31ac0*/  STL.64 [R1+0x16b0], R36 ;  /* 0x0016b02401007387 */ /* 0x0041e20000100a00 */
[C---:B------:R-:W-:Y:S03]  /*31ad0*/  HMMA.16816.F32.BF16 R52, R8.reuse, R50, R52 ;  /* 0x000000320834723c */ /* 0x040fe60000041834 */
[----:B0-----:R-:W2:Y:S04]  /*31ae0*/  LDL.LU R36, [R1+0x930] ;  /* 0x0009300001247983 */ /* 0x001ea80000300800 */
[----:B------:R-:W2:Y:S04]  /*31af0*/  LDL.LU R37, [R1+0x934] ;  /* 0x0009340001257983 */ /* 0x000ea80000300800 */
[----:B------:R-:W2:Y:S04]  /*31b00*/  LDL.LU R38, [R1+0x938] ;  /* 0x0009380001267983 */ /* 0x000ea80000300800 */
[----:B------:R-:W2:Y:S01]  /*31b10*/  LDL.LU R39, [R1+0x93c] ;  /* 0x00093c0001277983 */ /* 0x000ea20000300800 */
[----:B------:R-:W0:Y:S01]  /*31b20*/  S2R R3, SR_TID.X ;  /* 0x0000000000037919 */ /* 0x000e220000002100 */
[----:B----4-:R-:W-:Y:S06]  /*31b30*/  HMMA.16816.F32.BF16 R28, R8, R42, R28 ;  /* 0x0000002a081c723c */ /* 0x010fec000004181c */
[----:B------:R1:W-:Y:S04]  /*31b40*/  STL.64 [R1+0x16f0], R42 ;  /* 0x0016f02a01007387 */ /* 0x0003e80000100a00 */
[----:B------:R-:W3:-:S13]  /*31b50*/  LDL.LU R40, [R1+0x360] ;  /* 0x0003600001287983 */ /* 0x000eda0000300800 */
[----:B------:R4:W-:Y:S04]  /*31b60*/  STL.64 [R1+0x400], R28 ;  /* 0x0004001c01007387 */ /* 0x0009e80000100a00 */
[----:B------:R0:W-:Y:S04]  /*31b70*/  STL.64 [R1+0x408], R30 ;  /* 0x0004081e01007387 */ /* 0x0001e80000100a00 */
[----:B------:R-:W3:Y:S04]  /*31b80*/  LDL.LU R41, [R1+0x364] ;  /* 0x0003640001297983 */ /* 0x000ee80000300800 */
[----:B-1----:R-:W3:Y:S04]  /*31b90*/  LDL.LU R42, [R1+0x368] ;  /* 0x00036800012a7983 */ /* 0x002ee80000300800 */
[----:B------:R-:W3:Y:S04]  /*31ba0*/  LDL.LU R43, [R1+0x36c] ;  /* 0x00036c00012b7983 */ /* 0x000ee80000300800 */
[----:B----4-:R-:W4:Y:S04]  /*31bb0*/  LDL.LU R28, [R1+0x5a0] ;  /* 0x0005a000011c7983 */ /* 0x010f280000300800 */
[----:B------:R-:W-:Y:S04]  /*31bc0*/  STL.64 [R1+0x3f0], R24 ;  /* 0x0003f01801007387 */ /* 0x000fe80000100a00 */
[----:B------:R1:W-:Y:S04]  /*31bd0*/  STL.64 [R1+0x3f8], R26 ;  /* 0x0003f81a01007387 */ /* 0x0003e80000100a00 */
[----:B------:R-:W4:Y:S04]  /*31be0*/  LDL.LU R29, [R1+0x5a4] ;  /* 0x0005a400011d7983 */ /* 0x000f280000300800 */
[----:B0-----:R-:W4:Y:S04]  /*31bf0*/  LDL.LU R30, [R1+0x5a8] ;  /* 0x0005a800011e7983 */ /* 0x001f280000300800 */
[----:B------:R-:W4:Y:S04]  /*31c00*/  LDL.LU R31, [R1+0x5ac] ;  /* 0x0005ac00011f7983 */ /* 0x000f280000300800 */
[----:B-1----:R-:W4:Y:S04]  /*31c10*/  LDL.LU.64 R26, [R1+0x138] ;  /* 0x00013800011a7983 */ /* 0x002f280000300a00 */
[----:B------:R-:W-:Y:S04]  /*31c20*/  STL.64 [R1+0x1700], R46 ;  /* 0x0017002e01007387 */ /* 0x000fe80000100a00 */
[----:B------:R0:W-:Y:S04]  /*31c30*/  STL [R1+0x16f8], R44 ;  /* 0x0016f82c01007387 */ /* 0x0001e80000100800 */
[----:B0-----:R-:W3:Y:S04]  /*31c40*/  LDL.LU R44, [R1+0x3d0] ;  /* 0x0003d000012c7983 */ /* 0x001ee80000300800 */
[----:B------:R-:W3:Y:S04]  /*31c50*/  LDL.LU R45, [R1+0x3d4] ;  /* 0x0003d400012d7983 */ /* 0x000ee80000300800 */
[----:B------:R-:W3:Y:S04]  /*31c60*/  LDL.LU R46, [R1+0x3d8] ;  /* 0x0003d800012e7983 */ /* 0x000ee80000300800 */
[----:B------:R-:W3:Y:S04]  /*31c70*/  LDL.LU R47, [R1+0x3dc] ;  /* 0x0003dc00012f7983 */ /* 0x000ee80000300800 */
[----:B------:R-:W-:Y:S04]  /*31c80*/  STL.64 [R1+0x3e0], R52 ;  /* 0x0003e03401007387 */ /* 0x000fe80000100a00 */
[----:B------:R0:W-:Y:S04]  /*31c90*/  STL.64 [R1+0x3e8], R54 ;  /* 0x0003e83601007387 */ /* 0x0001e80000100a00 */
[----:B0-----:R-:W3:Y:S04]  /*31ca0*/  LDL.LU.64 R54, [R1+0x1710] ;  /* 0x0017100001367983 */ /* 0x001ee80000300a00 */
[----:B------:R-:W4:Y:S01]  /*31cb0*/  LDL.LU.64 R52, [R1+0x1708] ;  /* 0x0017080001347983 */ /* 0x000f220000300a00 */
[C---:B------:R-:W-:Y:S01]  /*31cc0*/  LOP3.LUT R61, R3.reuse, 0x7, RZ, 0xc0, !PT ;  /* 0x00000007033d7812 */ /* 0x040fe200078ec0ff */
[----:B------:R-:W-:-:S02]  /*31cd0*/  IMAD.SHL.U32 R60, R3, 0x40, RZ ;  /* 0x00000040033c7824 */ /* 0x000fc400078e00ff */
[----:B------:R-:W-:Y:S02]  /*31ce0*/  IMAD.SHL.U32 R3, R3, 0x2, RZ ;  /* 0x0000000203037824 */ /* 0x000fe400078e00ff */
[----:B------:R-:W-:-:S05]  /*31cf0*/  IMAD R61, R61, 0x90, RZ ;  /* 0x000000903d3d7824 */ /* 0x000fca00078e02ff */
[----:B------:R-:W-:-:S04]  /*31d00*/  LOP3.LUT R3, R61, 0x10, R3, 0x78, !PT ;  /* 0x000000103d037812 */ /* 0x000fc800078e7803 */
[----:B------:R-:W-:-:S04]  /*31d10*/  LOP3.LUT R3, R3, 0x400, R60, 0xf8, !PT ;  /* 0x0000040003037812 */ /* 0x000fc800078ef83c */
[----:B------:R-:W-:-:S05]  /*31d20*/  LOP3.LUT R3, R3, 0x40, RZ, 0x3c, !PT ;  /* 0x0000004003037812 */ /* 0x000fca00078e3cff */
[----:B------:R-:W2:Y:S01]  /*31d30*/  LDSM.16.MT88.4 R4, [R3+UR4+0x4800] ;  /* 0x004800040304783b */ /* 0x000ea20008004200 */
[----:B------:R-:W-:Y:S02]  /*31d40*/  IMAD.MOV.U32 R34, RZ, RZ, R2 ;  /* 0x000000ffff227224 */ /* 0x000fe400078e0002 */
[----:B------:R-:W-:Y:S01]  /*31d50*/  IMAD.MOV.U32 R35, RZ, RZ, R0 ;  /* 0x000000ffff237224 */ /* 0x000fe200078e0000 */
[----:B------:R-:W-:Y:S04]  /*31d60*/  STL.64 [R1+0x1650], R50 ;  /* 0x0016503201007387 */ /* 0x000fe80000100a00 */
[----:B------:R-:W-:Y:S02]  /*31d70*/  STL.64 [R1+0x1648], R48 ;  /* 0x0016483001007387 */ /* 0x000fe40000100a00 */
[----:B--2---:R-:W-:Y:S06]  /*31d80*/  HMMA.16816.F32.BF16 R32, R4, R34, R36 ;  /* 0x000000220420723c */ /* 0x004fec0000041824 */
[C---:B---3--:R-:W-:Y:S06]  /*31d90*/  HMMA.16816.F32.BF16 R44, R8.reuse, R54, R44 ;  /* 0x00000036082c723c */ /* 0x048fec000004182c */
[----:B------:R-:W-:Y:S01]  /*31da0*/  HMMA.16816.F32.BF16 R8, R8, R58, R40 ;  /* 0x0000003a0808723c */ /* 0x000fe20000041828 */
[----:B------:R-:W-:Y:S04]  /*31db0*/  STL.64 [R1+0x1640], R54 ;  /* 0x0016403601007387 */ /* 0x000fe80000100a00 */
[----:B----4-:R-:W-:-:S12]  /*31dc0*/  STL.64 [R1+0x1638], R52 ;  /* 0x0016383401007387 */ /* 0x010fd80000100a00 */
[----:B------:R-:W-:Y:S04]  /*31dd0*/  STL.64 [R1+0x3d0], R44 ;  /* 0x0003d02c01007387 */ /* 0x000fe80000100a00 */
[----:B------:R-:W-:Y:S04]  /*31de0*/  STL.64 [R1+0x3d8], R46 ;  /* 0x0003d82e01007387 */ /* 0x000fe80000100a00 */
[----:B------:R-:W-:Y:S04]  /*31df0*/  STL [R1+0x1634], R58 ;  /* 0x0016343a01007387 */ /* 0x000fe80000100800 */
[----:B------:R-:W-:Y:S04]  /*31e00*/  STL [R1+0x1630], R59 ;  /* 0x0016303b01007387 */ /* 0x000fe80000100800 */
[----:B------:R-:W-:Y:S04]  /*31e10*/  STL.64 [R1+0x360], R8 ;  /* 0x0003600801007387 */ /* 0x000fe80000100a00 */
[----:B------:R0:W-:Y:S02]  /*31e20*/  STL.64 [R1+0x368], R10 ;  /* 0x0003680a01007387 */ /* 0x0001e40000100a00 */
[----:B0-----:R-:W-:Y:S02]  /*31e30*/  HMMA.16816.F32.BF16 R8, R4, R18, R20 ;  /* 0x000000120408723c */ /* 0x001fe40000041814 */
[----:B------:R-:W-:Y:S04]  /*31e40*/  STL.64 [R1+0x190], R32 ;  /* 0x0001902001007387 */ /* 0x000fe80000100a00 */
[----:B------:R-:W-:Y:S04]  /*31e50*/  STL.64 [R1+0x198], R34 ;  /* 0x0001982201007387 */ /* 0x000fe80000100a00 */
[----:B------:R-:W2:-:S13]  /*31e60*/  LDL.LU R44, [R1+0x590] ;  /* 0x00059000012c7983 */ /* 0x000e9a0000300800 */
[----:B------:R-:W-:Y:S04]  /*31e70*/  STL.64 [R1+0x180], R8 ;  /* 0x0001800801007387 */ /* 0x000fe80000100a00 */
[----:B------:R0:W-:Y:S04]  /*31e80*/  STL.64 [R1+0x188], R10 ;  /* 0x0001880a01007387 */ /* 0x0001e80000100a00 */
[----:B------:R-:W2:Y:S04]  /*31e90*/  LDL.LU R45, [R1+0x594] ;  /* 0x00059400012d7983 */ /* 0x000ea80000300800 */
[----:B------:R-:W2:Y:S04]  /*31ea0*/  LDL.LU R46, [R1+0x598] ;  /* 0x00059800012e7983 */ /* 0x000ea80000300800 */
[----:B------:R-:W2:Y:S04]  /*31eb0*/  LDL.LU R47, [R1+0x59c] ;  /* 0x00059c00012f7983 */ /* 0x000ea80000300800 */
[----:B------:R-:W2:Y:S01]  /*31ec0*/  LDL.LU.64 R42, [R1+0x128] ;  /* 0x00012800012a7983 */ /* 0x000ea20000300a00 */
[----:B------:R-:W-:Y:S03]  /*31ed0*/  HMMA.16816.F32.BF16 R28, R4, R26, R28 ;  /* 0x0000001a041c723c */ /* 0x000fe6000004181c */
[----:B------:R-:W3:Y:S04]  /*31ee0*/  LDL.LU R52, [R1+0x580] ;  /* 0x0005800001347983 */ /* 0x000ee80000300800 */
[----:B------:R-:W3:Y:S04]  /*31ef0*/  LDL.LU R53, [R1+0x584] ;  /* 0x0005840001357983 */ /* 0x000ee80000300800 */
[----:B------:R-:W3:Y:S04]  /*31f00*/  LDL.LU R54, [R1+0x588] ;  /* 0x0005880001367983 */ /* 0x000ee80000300800 */
[----:B------:R-:W3:Y:S04]  /*31f10*/  LDL.LU R55, [R1+0x58c] ;  /* 0x00058c0001377983 */ /* 0x000ee80000300800 */
[----:B0-----:R-:W3:Y:S04]  /*31f20*/  LDL.LU.64 R10, [R1+0x118] ;  /* 0x00011800010a7983 */ /* 0x001ee80000300a00 */
[----:B------:R-:W4:Y:S04]  /*31f30*/  LDL.LU.64 R50, [R1+0x108] ;  /* 0x0001080001327983 */ /* 0x000f280000300a00 */
[----:B------:R-:W4:Y:S04]  /*31f40*/  LDL.LU R16, [R1+0x740] ;  /* 0x0007400001107983 */ /* 0x000f280000300800 */
[----:B------:R-:W4:Y:S04]  /*31f50*/  LDL.LU R17, [R1+0x744] ;  /* 0x0007440001117983 */ /* 0x000f280000300800 */
[----:B------:R-:W4:Y:S04]  /*31f60*/  LDL.LU R18, [R1+0x748] ;  /* 0x0007480001127983 */ /* 0x000f280000300800 */
[----:B------:R-:W4:Y:S04]  /*31f70*/  LDL.LU R19, [R1+0x74c] ;  /* 0x00074c0001137983 */ /* 0x000f280000300800 */
[----:B------:R-:W4:Y:S01]  /*31f80*/  LDL.LU.64 R22, [R1+0xf8] ;  /* 0x0000f80001167983 */ /* 0x000f220000300a00 */
[----:B------:R-:W-:-:S02]  /*31f90*/  IMAD.MOV.U32 R57, RZ, RZ, R34 ;  /* 0x000000ffff397224 */ /* 0x000fc400078e0022 */
[----:B------:R-:W-:Y:S02]  /*31fa0*/  IMAD.MOV.U32 R58, RZ, RZ, R26 ;  /* 0x000000ffff3a7224 */ /* 0x000fe400078e001a */
[----:B------:R-:W-:Y:S01]  /*31fb0*/  IMAD.MOV.U32 R59, RZ, RZ, R27 ;  /* 0x000000ffff3b7224 */ /* 0x000fe200078e001b */
[----:B------:R0:W-:Y:S04]  /*31fc0*/  STL.64 [R1+0x5a0], R28 ;  /* 0x0005a01c01007387 */ /* 0x0001e80000100a00 */
[----:B------:R1:W-:Y:S04]  /*31fd0*/  STL.64 [R1+0x5a8], R30 ;  /* 0x0005a81e01007387 */ /* 0x0003e80000100a00 */
[----:B------:R-:W4:Y:S04]  /*31fe0*/  LDL.LU R36, [R1+0x730] ;  /* 0x0007300001247983 */ /* 0x000f280000300800 */
[----:B------:R-:W4:Y:S04]  /*31ff0*/  LDL.LU R37, [R1+0x734] ;  /* 0x0007340001257983 */ /* 0x000f280000300800 */
[----:B------:R-:W4:Y:S04]  /*32000*/  LDL.LU R38, [R1+0x738] ;  /* 0x0007380001267983 */ /* 0x000f280000300800 */
[----:B------:R-:W4:Y:S04]  /*32010*/  LDL.LU R39, [R1+0x73c] ;  /* 0x00073c0001277983 */ /* 0x000f280000300800 */
[----:B------:R-:W4:Y:S01]  /*32020*/  LDL.LU.64 R34, [R1+0xe8] ;  /* 0x0000e80001227983 */ /* 0x000f220000300a00 */
[----:B------:R-:W-:-:S03]  /*32030*/  IMAD.MOV.U32 R56, RZ, RZ, R32 ;  /* 0x000000ffff387224 */ /* 0x000fc600078e0020 */
[----:B0-----:R-:W4:Y:S04]  /*32040*/  LDL.LU R28, [R1+0x720] ;  /* 0x00072000011c7983 */ /* 0x001f280000300800 */
[----:B------:R-:W4:Y:S04]  /*32050*/  LDL.LU R29, [R1+0x724] ;  /* 0x00072400011d7983 */ /* 0x000f280000300800 */
[----:B-1----:R-:W4:Y:S04]  /*32060*/  LDL.LU R30, [R1+0x728] ;  /* 0x00072800011e7983 */ /* 0x002f280000300800 */
[----:B------:R-:W4:Y:S04]  /*32070*/  LDL.LU R31, [R1+0x72c] ;  /* 0x00072c00011f7983 */ /* 0x000f280000300800 */
[----:B------:R-:W4:Y:S04]  /*32080*/  LDL.LU.64 R26, [R1+0xd8] ;  /* 0x0000d800011a7983 */ /* 0x000f280000300a00 */
[----:B------:R-:W-:Y:S04]  /*32090*/  STL.64 [R1+0x1668], R58 ;  /* 0x0016683a01007387 */ /* 0x000fe80000100a00 */
[----:B------:R0:W-:Y:S04]  /*320a0*/  STL.64 [R1+0x1660], R56 ;  /* 0x0016603801007387 */ /* 0x0001e80000100a00 */
[----:B0-----:R-:W4:Y:S04]  /*320b0*/  LDL.LU R56, [R1+0x750] ;  /* 0x0007500001387983 */ /* 0x001f280000300800 */
[----:B------:R-:W4:Y:S04]  /*320c0*/  LDL.LU R57, [R1+0x754] ;  /* 0x0007540001397983 */ /* 0x000f280000300800 */
[----:B------:R-:W4:Y:S04]  /*320d0*/  LDL.LU R58, [R1+0x758] ;  /* 0x00075800013a7983 */ /* 0x000f280000300800 */
[----:B------:R-:W4:Y:S01]  /*320e0*/  LDL.LU R59, [R1+0x75c] ;  /* 0x00075c00013b7983 */ /* 0x000f220000300800 */
[----:B--2---:R-:W-:-:S15]  /*320f0*/  HMMA.16816.F32.BF16 R44, R4, R42, R44 ;  /* 0x0000002a042c723c */ /* 0x004fde000004182c */
[----:B------:R-:W-:-:S08]  /*32100*/  NOP ;  /* 0x0000000000007918 */ /* 0x000fd00000000000 */
[----:B------:R-:W-:Y:S04]  /*32110*/  STL.64 [R1+0x590], R44 ;  /* 0x0005902c01007387 */ /* 0x000fe80000100a00 */
[----:B------:R0:W-:Y:S04]  /*32120*/  STL.64 [R1+0x598], R46 ;  /* 0x0005982e01007387 */ /* 0x0001e80000100a00 */
[----:B0-----:R-:W2:Y:S04]  /*32130*/  LDL.LU.64 R46, [R1+0x1700] ;  /* 0x00170000012e7983 */ /* 0x001ea80000300a00 */
[----:B------:R-:W3:Y:S01]  /*32140*/  LDL.LU R44, [R1+0x16f8] ;  /* 0x0016f800012c7983 */ /* 0x000ee20000300800 */
[----:B------:R-:W0:Y:S01]  /*32150*/  S2R R13, SR_TID.X ;  /* 0x00000000000d7919 */ /* 0x000e220000002100 */
[----:B------:R-:W-:-:S02]  /*32160*/  IMAD.MOV.U32 R45, RZ, RZ, R42 ;  /* 0x000000ffff2d7224 */ /* 0x000fc400078e002a */
[----:B------:R-:W-:Y:S02]  /*32170*/  IMAD.MOV.U32 R40, RZ, RZ, R43 ;  /* 0x000000ffff287224 */ /* 0x000fe400078e002b */
[----:B------:R-:W4:Y:S01]  /*32180*/  LDL.LU.64 R42, [R1+0x16f0] ;  /* 0x0016f000012a7983 */ /* 0x000f220000300a00 */
[C---:B0-----:R-:W-:Y:S01]  /*32190*/  LOP3.LUT R2, R13.reuse, 0x7, RZ, 0xc0, !PT ;  /* 0x000000070d027812 */ /* 0x041fe200078ec0ff */
[C---:B------:R-:W-:Y:S02]  /*321a0*/  IMAD.SHL.U32 R12, R13.reuse, 0x40, RZ ;  /* 0x000000400d0c7824 */ /* 0x040fe400078e00ff */
[----:B------:R-:W-:Y:S02]  /*321b0*/  IMAD.SHL.U32 R13, R13, 0x2, RZ ;  /* 0x000000020d0d7824 */ /* 0x000fe400078e00ff */
[----:B------:R-:W-:-:S05]  /*321c0*/  IMAD R2, R2, 0x90, RZ ;  /* 0x0000009002027824 */ /* 0x000fca00078e02ff */
[----:B------:R-:W-:-:S04]  /*321d0*/  LOP3.LUT R13, R2, 0x10, R13, 0x78, !PT ;  /* 0x00000010020d7812 */ /* 0x000fc800078e780d */
[----:B------:R-:W-:-:S04]  /*321e0*/  LOP3.LUT R13, R13, 0x400, R12, 0xf8, !PT ;  /* 0x000004000d0d7812 */ /* 0x000fc800078ef80c */
[----:B------:R-:W-:Y:S01]  /*321f0*/  LOP3.LUT R13, R13, 0x60, RZ, 0x3c, !PT ;  /* 0x000000600d0d7812 */ /* 0x000fe200078e3cff */
[----:B--2---:R-:W-:Y:S04]  /*32200*/  STL.64 [R1+0x16c8], R46 ;  /* 0x0016c82e01007387 */ /* 0x004fe80000100a00 */
[----:B---3--:R0:W-:Y:S02]  /*32210*/  STL.64 [R1+0x16c0], R44 ;  /* 0x0016c02c01007387 */ /* 0x0081e40000100a00 */
[----:B0-----:R-:W-:Y:S07]  /*32220*/  HMMA.16816.F32.BF16 R44, R4, R10, R52 ;  /* 0x0000000a042c723c */ /* 0x001fee0000041834 */
[----:B------:R-:W-:-:S02]  /*32230*/  IMAD.MOV.U32 R53, RZ, RZ, R10 ;  /* 0x000000ffff357224 */ /* 0x000fc400078e000a */
[----:B------:R-:W-:Y:S02]  /*32240*/  IMAD.MOV.U32 R52, RZ, RZ, R11 ;  /* 0x000000ffff347224 */ /* 0x000fe400078e000b */
[----:B------:R-:W0:-:S12]  /*32250*/  LDSM.16.MT88.4 R8, [R13+UR4+0x4800] ;  /* 0x004800040d08783b */ /* 0x000e180008004200 */
[----:B------:R-:W-:Y:S04]  /*32260*/  STL.64 [R1+0x580], R44 ;  /* 0x0005802c01007387 */ /* 0x000fe80000100a00 */
[----:B------:R-:W-:Y:S04]  /*32270*/  STL.64 [R1+0x588], R46 ;  /* 0x0005882e01007387 */ /* 0x000fe80000100a00 */
[----:B0-----:R-:W-:Y:S04]  /*32280*/  STL.64 [R1+0x16d8], R10 ;  /* 0x0016d80a01007387 */ /* 0x001fe80000100a00 */
[----:B------:R4:W-:Y:S02]  /*32290*/  STL.64 [R1+0x16d0], R8 ;  /* 0x0016d00801007387 */ /* 0x0009e40000100a00 */
[----:B----4-:R-:W-:Y:S06]  /*322a0*/  HMMA.16816.F32.BF16 R8, R4, R50, R56 ;  /* 0x000000320408723c */ /* 0x010fec0000041838 */
[----:B------:R-:W-:-:S02]  /*322b0*/  IMAD.MOV.U32 R55, RZ, RZ, R50 ;  /* 0x000000ffff377224 */ /* 0x000fc400078e0032 */
[----:B------:R-:W-:-:S15]  /*322c0*/  IMAD.MOV.U32 R54, RZ, RZ, R51 ;  /* 0x000000ffff367224 */ /* 0x000fde00078e0033 */
[----:B------:R-:W-:Y:S04]  /*322d0*/  STL.64 [R1+0x750], R8 ;  /* 0x0007500801007387 */ /* 0x000fe80000100a00 */
[----:B------:R0:W-:Y:S02]  /*322e0*/  STL.64 [R1+0x758], R10 ;  /* 0x0007580a01007387 */ /* 0x0001e40000100a00 */
[----:B0-----:R-:W-:Y:S02]  /*322f0*/  HMMA.16816.F32.BF16 R8, R4, R22, R16 ;  /* 0x000000160408723c */ /* 0x001fe40000041810 */
[----:B------:R-:W-:Y:S04]  /*32300*/  STL.64 [R1+0x16e8], R54 ;  /* 0x0016e83601007387 */ /* 0x000fe80000100a00 */
[----:B------:R-:W-:Y:S01]  /*32310*/  STL.64 [R1+0x16e0], R52 ;  /* 0x0016e03401007387 */ /* 0x000fe20000100a00 */
[----:B------:R-:W-:-:S02]  /*32320*/  IMAD.MOV.U32 R18, RZ, RZ, R23 ;  /* 0x000000ffff127224 */ /* 0x000fc400078e0017 */
[----:B------:R-:W-:-:S14]  /*32330*/  IMAD.MOV.U32 R19, RZ, RZ, R22 ;  /* 0x000000ffff137224 */ /* 0x000fdc00078e0016 */
[----:B------:R-:W-:Y:S04]  /*32340*/  STL.64 [R1+0x740], R8 ;  /* 0x0007400801007387 */ /* 0x000fe80000100a00 */
[----:B------:R-:W-:Y:S04]  /*32350*/  STL.64 [R1+0x748], R10 ;  /* 0x0007480a01007387 */ /* 0x000fe80000100a00 */
[----:B------:R-:W2:Y:S04]  /*32360*/  LDL.LU.64 R22, [R1+0xc8] ;  /* 0x0000c80001167983 */ /* 0x000ea80000300a00 */
[----:B------:R0:W-:Y:S04]  /*32370*/  STL [R1+0x15b8], R18 ;  /* 0x0015b81201007387 */ /* 0x0001e80000100800 */
[----:B------:R1:W-:Y:S04]  /*32380*/  STL [R1+0x15b4], R19 ;  /* 0x0015b41301007387 */ /* 0x0003e80000100800 */
[----:B------:R-:W2:Y:S04]  /*32390*/  LDL.LU R16, [R1+0x710] ;  /* 0x0007100001107983 */ /* 0x000ea80000300800 */
[----:B------:R-:W2:Y:S04]  /*323a0*/  LDL.LU R17, [R1+0x714] ;  /* 0x0007140001117983 */ /* 0x000ea80000300800 */
[----:B0-----:R-:W2:Y:S04]  /*323b0*/  LDL.LU R18, [R1+0x718] ;  /* 0x0007180001127983 */ /* 0x001ea80000300800 */
[----:B-1----:R-:W2:Y:S01]  /*323c0*/  LDL.LU R19, [R1+0x71c] ;  /* 0x00071c0001137983 */ /* 0x002ea20000300800 */
[----:B------:R-:W-:Y:S06]  /*323d0*/  HMMA.16816.F32.BF16 R8, R4, R34, R36 ;  /* 0x000000220408723c */ /* 0x000fec0000041824 */
[----:B------:R-:W-:-:S02]  /*323e0*/  IMAD.MOV.U32 R2, RZ, RZ, R35 ;  /* 0x000000ffff027224 */ /* 0x000fc400078e0023 */
[----:B------:R-:W-:-:S15]  /*323f0*/  IMAD.MOV.U32 R61, RZ, RZ, R34 ;  /* 0x000000ffff3d7224 */ /* 0x000fde00078e0022 */
[----:B------:R-:W-:Y:S04]  /*32400*/  STL.64 [R1+0x730], R8 ;  /* 0x0007300801007387 */ /* 0x000fe80000100a00 */
[----:B------:R0:W-:Y:S02]  /*32410*/  STL.64 [R1+0x738], R10 ;  /* 0x0007380a01007387 */ /* 0x0001e40000100a00 */
[----:B0-----:R-:W-:Y:S02]  /*32420*/  HMMA.16816.F32.BF16 R8, R4, R26, R28 ;  /* 0x0000001a0408723c */ /* 0x001fe4000004181c */
[----:B------:R-:W-:Y:S04]  /*32430*/  STL [R1+0x15c0], R2 ;  /* 0x0015c00201007387 */ /* 0x000fe80000100800 */
[----:B------:R-:W-:Y:S01]  /*32440*/  STL [R1+0x15bc], R61 ;  /* 0x0015bc3d01007387 */ /* 0x000fe20000100800 */
[----:B------:R-:W-:-:S02]  /*32450*/  IMAD.MOV.U32 R60, RZ, RZ, R27 ;  /* 0x000000ffff3c7224 */ /* 0x000fc400078e001b */
[----:B------:R-:W-:-:S14]  /*32460*/  IMAD.MOV.U32 R3, RZ, RZ, R26 ;  /* 0x000000ffff037224 */ /* 0x000fdc00078e001a */
[----:B------:R0:W-:Y:S04]  /*32470*/  STL.64 [R1+0x720], R8 ;  /* 0x0007200801007387 */ /* 0x0001e80000100a00 */
[----:B------:R1:W-:Y:S04]  /*32480*/  STL.64 [R1+0x728], R10 ;  /* 0x0007280a01007387 */ /* 0x0003e80000100a00 */
[----:B------:R-:W3:Y:S04]  /*32490*/  LDL.LU.64 R54, [R1+0xb8] ;  /* 0x0000b80001367983 */ /* 0x000ee80000300a00 */
[----:B0-----:R-:W4:Y:S04]  /*324a0*/  LDL.LU R8, [R1+0x6f0] ;  /* 0x0006f00001087983 */ /* 0x001f280000300800 */
[----:B------:R-:W4:Y:S04]  /*324b0*/  LDL.LU R9, [R1+0x6f4] ;  /* 0x0006f40001097983 */ /* 0x000f280000300800 */
[----:B-1----:R-:W4:Y:S04]  /*324c0*/  LDL.LU R10, [R1+0x6f8] ;  /* 0x0006f800010a7983 */ /* 0x002f280000300800 */
[----:B------:R-:W4:Y:S04]  /*324d0*/  LDL.LU R11, [R1+0x6fc] ;  /* 0x0006fc00010b7983 */ /* 0x000f280000300800 */
[----:B------:R-:W4:Y:S04]  /*324e0*/  LDL.LU.64 R46, [R1+0xa8] ;  /* 0x0000a800012e7983 */ /* 0x000f280000300a00 */
[----:B------:R-:W3:Y:S04]  /*324f0*/  LDL.LU R56, [R1+0x6e0] ;  /* 0x0006e00001387983 */ /* 0x000ee80000300800 */
[----:B------:R-:W3:Y:S04]  /*32500*/  LDL.LU R57, [R1+0x6e4] ;  /* 0x0006e40001397983 */ /* 0x000ee80000300800 */
[----:B------:R-:W3:Y:S04]  /*32510*/  LDL.LU R58, [R1+0x6e8] ;  /* 0x0006e800013a7983 */ /* 0x000ee80000300800 */
[----:B------:R-:W3:Y:S04]  /*32520*/  LDL.LU R59, [R1+0x6ec] ;  /* 0x0006ec00013b7983 */ /* 0x000ee80000300800 */
[----:B------:R-:W3:Y:S04]  /*32530*/  LDL.LU.64 R50, [R1+0x98] ;  /* 0x0000980001327983 */ /* 0x000ee80000300a00 */
        /* <DEDUP_REMOVED lines=10> */
[----:B------:R-:W-:Y:S04]  /*325e0*/  STL [R1+0x15c8], R60 ;  /* 0x0015c83c01007387 */ /* 0x000fe80000100800 */
[----:B------:R-:W-:Y:S01]  /*325f0*/  STL [R1+0x15c4], R3 ;  /* 0x0015c40301007387 */ /* 0x000fe20000100800 */
[----:B--2---:R-:W-:Y:S06]  /*32600*/  HMMA.16816.F32.BF16 R16, R4, R22, R16 ;  /* 0x000000160410723c */ /* 0x004fec0000041810 */
[----:B------:R-:W-:-:S15]  /*32610*/  IMAD.MOV.U32 R0, RZ, RZ, R23 ;  /* 0x000000ffff007224 */ /* 0x000fde00078e0017 */
[----:B------:R-:W-:-:S02]  /*32620*/  NOP ;  /* 0x0000000000007918 */ /* 0x000fc40000000000 */
[----:B------:R-:W-:Y:S04]  /*32630*/  STL.64 [R1+0x710], R16 ;  /* 0x0007101001007387 */ /* 0x000fe80000100a00 */
[----:B------:R0:W-:Y:S04]  /*32640*/  STL.64 [R1+0x718], R18 ;  /* 0x0007181201007387 */ /* 0x0001e80000100a00 */
[----:B------:R-:W2:Y:S04]  /*32650*/  LDL.LU R20, [R1+0x6b0] ;  /* 0x0006b00001147983 */ /* 0x000ea80000300800 */
[----:B------:R-:W2:Y:S01]  /*32660*/  LDL.LU R21, [R1+0x6b4] ;  /* 0x0006b40001157983 */ /* 0x000ea20000300800 */
[----:B0-----:R-:W-:-:S03]  /*32670*/  IMAD.MOV.U32 R19, RZ, RZ, R22 ;  /* 0x000000ffff137224 */ /* 0x001fc600078e0016 */
[----:B------:R-:W2:Y:S04]  /*32680*/  LDL.LU R22, [R1+0x6b8] ;  /* 0x0006b80001167983 */ /* 0x000ea80000300800 */
[----:B------:R-:W2:Y:S04]  /*32690*/  LDL.LU R23, [R1+0x6bc] ;  /* 0x0006bc0001177983 */ /* 0x000ea80000300800 */
[----:B------:R-:W-:Y:S04]  /*326a0*/  STL [R1+0x15d0], R0 ;  /* 0x0015d00001007387 */ /* 0x000fe80000100800 */
[----:B------:R0:W-:Y:S04]  /*326b0*/  STL [R1+0x15cc], R19 ;  /* 0x0015cc1301007387 */ /* 0x0001e80000100800 */
[----:B------:R-:W2:Y:S04]  /*326c0*/  LDL.LU R16, [R1+0x700] ;  /* 0x0007000001107983 */ /* 0x000ea80000300800 */
[----:B------:R-:W2:Y:S04]  /*326d0*/  LDL.LU R17, [R1+0x704] ;  /* 0x0007040001117983 */ /* 0x000ea80000300800 */
[----:B------:R-:W2:Y:S04]  /*326e0*/  LDL.LU R18, [R1+0x708] ;  /* 0x0007080001127983 */ /* 0x000ea80000300800 */
[----:B0-----:R-:W2:Y:S01]  /*326f0*/  LDL.LU R19, [R1+0x70c] ;  /* 0x00070c0001137983 */ /* 0x001ea20000300800 */
[----:B----4-:R-:W-:Y:S01]  /*32700*/  HMMA.16816.F32.BF16 R8, R4, R46, R8 ;  /* 0x0000002e0408723c */ /* 0x010fe20000041808 */
[----:B---3--:R-:W-:-:S05]  /*32710*/  IMAD.MOV.U32 R61, RZ, RZ, R54 ;  /* 0x000000ffff3d7224 */ /* 0x008fca00078e0036 */
[----:B------:R-:W-:Y:S02]  /*32720*/  IMAD.MOV.U32 R2, RZ, RZ, R47 ;  /* 0x000000ffff027224 */ /* 0x000fe400078e002f */
[----:B------:R-:W-:Y:S02]  /*32730*/  IMAD.MOV.U32 R3, RZ, RZ, R46 ;  /* 0x000000ffff037224 */ /* 0x000fe400078e002e */
[----:B------:R-:W-:Y:S02]  /*32740*/  IMAD.MOV.U32 R60, RZ, RZ, R51 ;  /* 0x000000ffff3c7224 */ /* 0x000fe400078e0033 */
[----:B------:R-:W-:Y:S02]  /*32750*/  IMAD.MOV.U32 R41, RZ, RZ, R35 ;  /* 0x000000ffff297224 */ /* 0x000fe400078e0023 */
[----:B------:R-:W-:Y:S01]  /*32760*/  IMAD.MOV.U32 R0, RZ, RZ, R34 ;  /* 0x000000ffff007224 */ /* 0x000fe200078e0022 */
[----:B--2---:R-:W-:-:S15]  /*32770*/  HMMA.16816.F32.BF16 R16, R4, R54, R16 ;  /* 0x000000360410723c */ /* 0x004fde0000041810 */
[----:B------:R-:W-:-:S08]  /*32780*/  NOP ;  /* 0x0000000000007918 */ /* 0x000fd00000000000 */
[----:B------:R-:W-:Y:S04]  /*32790*/  STL.64 [R1+0x700], R16 ;  /* 0x0007001001007387 */ /* 0x000fe80000100a00 */
[----:B------:R0:W-:Y:S02]  /*327a0*/  STL.64 [R1+0x708], R18 ;  /* 0x0007081201007387 */ /* 0x0001e40000100a00 */
[----:B0-----:R-:W-:-:S05]  /*327b0*/  IMAD.MOV.U32 R18, RZ, RZ, R55 ;  /* 0x000000ffff127224 */ /* 0x001fca00078e0037 */
[----:B------:R-:W-:Y:S04]  /*327c0*/  STL [R1+0x15d8], R18 ;  /* 0x0015d81201007387 */ /* 0x000fe80000100800 */
[----:B------:R-:W-:Y:S04]  /*327d0*/  STL [R1+0x15d4], R61 ;  /* 0x0015d43d01007387 */ /* 0x000fe80000100800 */
[----:B------:R-:W-:Y:S04]  /*327e0*/  STL.64 [R1+0x6f0], R8 ;  /* 0x0006f00801007387 */ /* 0x000fe80000100a00 */
[----:B------:R0:W-:Y:S02]  /*327f0*/  STL.64 [R1+0x6f8], R10 ;  /* 0x0006f80a01007387 */ /* 0x0001e40000100a00 */
[----:B0-----:R-:W-:Y:S02]  /*32800*/  HMMA.16816.F32.BF16 R8, R4, R50, R56 ;  /* 0x000000320408723c */ /* 0x001fe40000041838 */
[----:B------:R-:W-:Y:S04]  /*32810*/  STL [R1+0x15e0], R2 ;  /* 0x0015e00201007387 */ /* 0x000fe80000100800 */
[----:B------:R-:W-:Y:S01]  /*32820*/  STL [R1+0x15dc], R3 ;  /* 0x0015dc0301007387 */ /* 0x000fe20000100800 */
[----:B------:R-:W-:-:S15]  /*32830*/  IMAD.MOV.U32 R19, RZ, RZ, R50 ;  /* 0x000000ffff137224 */ /* 0x000fde00078e0032 */
[----:B------:R-:W-:-:S01]  /*32840*/  NOP ;  /* 0x0000000000007918 */ /* 0x000fc20000000000 */
[----:B------:R-:W-:Y:S04]  /*32850*/  STL.64 [R1+0x6e0], R8 ;  /* 0x0006e00801007387 */ /* 0x000fe80000100a00 */
[----:B------:R0:W-:Y:S02]  /*32860*/  STL.64 [R1+0x6e8], R10 ;  /* 0x0006e80a01007387 */ /* 0x0001e40000100a00 */
[----:B0-----:R-:W-:Y:S02]  /*32870*/  HMMA.16816.F32.BF16 R8, R4, R34, R36 ;  /* 0x000000220408723c */ /* 0x001fe40000041824 */
[----:B------:R-:W-:Y:S04]  /*32880*/  STL [R1+0x15e8], R60 ;  /* 0x0015e83c01007387 */ /* 0x000fe80000100800 */
[----:B------:R-:W-:-:S15]  /*32890*/  STL [R1+0x15e4], R19 ;  /* 0x0015e41301007387 */ /* 0x000fde0000100800 */
[----:B------:R-:W-:-:S02]  /*328a0*/  NOP ;  /* 0x0000000000007918 */ /* 0x000fc40000000000 */
[----:B------:R-:W-:Y:S04]  /*328b0*/  STL.64 [R1+0x6d0], R8 ;  /* 0x0006d00801007387 */ /* 0x000fe80000100a00 */
[----:B------:R0:W-:Y:S02]  /*328c0*/  STL.64 [R1+0x6d8], R10 ;  /* 0x0006d80a01007387 */ /* 0x0001e40000100a00 */
[----:B0-----:R-:W-:Y:S02]  /*328d0*/  HMMA.16816.F32.BF16 R8, R4, R26, R28 ;  /* 0x0000001a0408723c */ /* 0x001fe4000004181c */
[----:B------:R-:W-:Y:S04]  /*328e0*/  STL [R1+0x15f0], R41 ;  /* 0x0015f02901007387 */ /* 0x000fe80000100800 */
[----:B------:R-:W-:Y:S01]  /*328f0*/  IMAD.MOV.U32 R61, RZ, RZ, R27 ;  /* 0x000000ffff3d7224 */ /* 0x000fe200078e001b */
[----:B------:R-:W-:Y:S01]  /*32900*/  STL [R1+0x15ec], R0 ;  /* 0x0015ec0001007387 */ /* 0x000fe20000100800 */
[----:B------:R-:W-:-:S15]  /*32910*/  IMAD.MOV.U32 R18, RZ, RZ, R26 ;  /* 0x000000ffff127224 */ /* 0x000fde00078e001a */
[----:B------:R-:W-:Y:S04]  /*32920*/  STL.64 [R1+0x6c0], R8 ;  /* 0x0006c00801007387 */ /* 0x000fe80000100a00 */
[----:B------:R-:W-:Y:S04]  /*32930*/  STL.64 [R1+0x6c8], R10 ;  /* 0x0006c80a01007387 */ /* 0x000fe80000100a00 */
[----:B------:R-:W2:Y:S04]  /*32940*/  LDL.LU.64 R58, [R1+0x58] ;  /* 0x00005800013a7983 */ /* 0x000ea80000300a00 */
[----:B------:R-:W-:Y:S04]  /*32950*/  STL [R1+0x15f8], R61 ;  /* 0x0015f83d01007387 */ /* 0x000fe80000100800 */
[----:B------:R0:W-:Y:S04]  /*32960*/  STL [R1+0x15f4], R18 ;  /* 0x0015f41201007387 */ /* 0x0001e80000100800 */
[----:B------:R-:W2:Y:S04]  /*32970*/  LDL.LU R16, [R1+0x6a0] ;  /* 0x0006a00001107983 */ /* 0x000ea80000300800 */
[----:B------:R-:W2:Y:S04]  /*32980*/  LDL.LU R17, [R1+0x6a4] ;  /* 0x0006a40001117983 */ /* 0x000ea80000300800 */
[----:B0-----:R-:W2:Y:S04]  /*32990*/  LDL.LU R18, [R1+0x6a8] ;  /* 0x0006a80001127983 */ /* 0x001ea80000300800 */
[----:B------:R-:W2:Y:S01]  /*329a0*/  LDL.LU R19, [R1+0x6ac] ;  /* 0x0006ac0001137983 */ /* 0x000ea20000300800 */
[----:B------:R-:W-:Y:S06]  /*329b0*/  HMMA.16816.F32.BF16 R8, R4, R14, R20 ;  /* 0x0000000e0408723c */ /* 0x000fec0000041814 */
[----:B------:R-:W-:-:S15]  /*329c0*/  IMAD.MOV.U32 R3, RZ, RZ, R15 ;  /* 0x000000ffff037224 */ /* 0x000fde00078e000f */
[----:B------:R-:W-:-:S02]  /*329d0*/  NOP ;  /* 0x0000000000007918 */ /* 0x000fc40000000000 */
[----:B------:R-:W-:Y:S04]  /*329e0*/  STL.64 [R1+0x6b0], R8 ;  /* 0x0006b00801007387 */ /* 0x000fe80000100a00 */
[----:B------:R0:W-:Y:S04]  /*329f0*/  STL.64 [R1+0x6b8], R10 ;  /* 0x0006b80a01007387 */ /* 0x0001e80000100a00 */
[----:B------:R-:W3:Y:S04]  /*32a00*/  LDL.LU.64 R46, [R1+0x38] ;  /* 0x00003800012e7983 */ /* 0x000ee80000300a00 */
[----:B------:R-:W4:Y:S04]  /*32a10*/  LDL.LU R36, [R1+0x670] ;  /* 0x0006700001247983 */ /* 0x000f280000300800 */
[----:B------:R-:W4:Y:S04]  /*32a20*/  LDL.LU R37, [R1+0x674] ;  /* 0x0006740001257983 */ /* 0x000f280000300800 */
[----:B------:R-:W4:Y:S04]  /*32a30*/  LDL.LU R38, [R1+0x678] ;  /* 0x0006780001267983 */ /* 0x000f280000300800 */
[----:B------:R-:W4:Y:S04]  /*32a40*/  LDL.LU R39, [R1+0x67c] ;  /* 0x00067c0001277983 */ /* 0x000f280000300800 */
        /* <DEDUP_REMOVED lines=10> */
[----:B------:R-:W4:Y:S04]  /*32af0*/  LDL.LU.64 R30, [R1+0x18] ;  /* 0x00001800011e7983 */ /* 0x000f280000300a00 */
[----:B------:R-:W4:Y:S04]  /*32b00*/  LDL.LU R24, [R1+0x650] ;  /* 0x0006500001187983 */ /* 0x000f280000300800 */
[----:B------:R-:W4:Y:S04]  /*32b10*/  LDL.LU R25, [R1+0x654] ;  /* 0x0006540001197983 */ /* 0x000f280000300800 */
[----:B------:R-:W4:Y:S04]  /*32b20*/  LDL.LU R26, [R1+0x658] ;  /* 0x00065800011a7983 */ /* 0x000f280000300800 */
[----:B------:R-:W4:Y:S04]  /*32b30*/  LDL.LU R27, [R1+0x65c] ;  /* 0x00065c00011b7983 */ /* 0x000f280000300800 */
[----:B------:R-:W4:Y:S01]  /*32b40*/  LDL.LU.64 R22, [R1+0x8] ;  /* 0x0000080001167983 */ /* 0x000f220000300a00 */
[----:B------:R-:W-:-:S03]  /*32b50*/  IMAD.MOV.U32 R2, RZ, RZ, R14 ;  /* 0x000000ffff027224 */ /* 0x000fc600078e000e */
[----:B------:R-:W4:Y:S04]  /*32b60*/  LDL.LU R12, [R1+0x640] ;  /* 0x00064000010c7983 */ /* 0x000f280000300800 */
[----:B------:R-:W4:Y:S04]  /*32b70*/  LDL.LU R13, [R1+0x644] ;  /* 0x00064400010d7983 */ /* 0x000f280000300800 */
[----:B------:R-:W4:Y:S04]  /*32b80*/  LDL.LU R14, [R1+0x648] ;  /* 0x00064800010e7983 */ /* 0x000f280000300800 */
[----:B------:R-:W4:Y:S04]  /*32b90*/  LDL.LU R15, [R1+0x64c] ;  /* 0x00064c00010f7983 */ /* 0x000f280000300800 */
        /* <DEDUP_REMOVED lines=8> */
[----:B------:R-:W2:Y:S04]  /*32c20*/  LDL.LU R57, [R1+0x634] ;  /* 0x0006340001397983 */ /* 0x000ea80000300800 */
[----:B------:R-:W2:Y:S01]  /*32c30*/  LDL.LU R58, [R1+0x638] ;  /* 0x00063800013a7983 */ /* 0x000ea20000300800 */
[----:B0-----:R-:W-:-:S03]  /*32c40*/  IMAD.MOV.U32 R19, RZ, RZ, R59 ;  /* 0x000000ffff137224 */ /* 0x001fc600078e003b */
[----:B------:R-:W2:Y:S04]  /*32c50*/  LDL.LU R59, [R1+0x63c] ;  /* 0x00063c00013b7983 */ /* 0x000ea80000300800 */
[----:B------:R0:W-:Y:S04]  /*32c60*/  STL [R1+0x1608], R19 ;  /* 0x0016081301007387 */ /* 0x0001e80000100800 */
[----:B------:R-:W2:Y:S04]  /*32c70*/  LDL.LU R16, [R1+0x680] ;  /* 0x0006800001107983 */ /* 0x000ea80000300800 */
[----:B------:R-:W2:Y:S04]  /*32c80*/  LDL.LU R17, [R1+0x684] ;  /* 0x0006840001117983 */ /* 0x000ea80000300800 */
[----:B------:R-:W2:Y:S04]  /*32c90*/  LDL.LU R18, [R1+0x688] ;  /* 0x0006880001127983 */ /* 0x000ea80000300800 */
[----:B0-----:R-:W2:Y:S01]  /*32ca0*/  LDL.LU R19, [R1+0x68c] ;  /* 0x00068c0001137983 */ /* 0x001ea20000300800 */
[C---:B---3--:R-:W-:Y:S06]  /*32cb0*/  HMMA.16816.F32.BF16 R52, R4.reuse, R10, R52 ;  /* 0x0000000a0434723c */ /* 0x048fec0000041834 */
[C---:B----4-:R-:W-:Y:S06]  /*32cc0*/  HMMA.16816.F32.BF16 R36, R4.reuse, R50, R36 ;  /* 0x000000320424723c */ /* 0x050fec0000041824 */
[C---:B------:R-:W-:Y:S01]  /*32cd0*/  HMMA.16816.F32.BF16 R32, R4.reuse, R30, R32 ;  /* 0x0000001e0420723c */ /* 0x040fe20000041820 */
[----:B------:R-:W-:Y:S05]  /*32ce0*/  STL [R1+0x1604], R60 ;  /* 0x0016043c01007387 */ /* 0x000fea0000100800 */
[----:B------:R-:W-:Y:S01]  /*32cf0*/  HMMA.16816.F32.BF16 R24, R4, R22, R24 ;  /* 0x000000160418723c */ /* 0x000fe20000041818 */
[----:B------:R-:W-:-:S02]  /*32d00*/  IMAD.MOV.U32 R41, RZ, RZ, R10 ;  /* 0x000000ffff297224 */ /* 0x000fc400078e000a */
[----:B------:R-:W-:Y:S02]  /*32d10*/  IMAD.MOV.U32 R0, RZ, RZ, R11 ;  /* 0x000000ffff007224 */ /* 0x000fe400078e000b */
[----:B------:R-:W-:Y:S01]  /*32d20*/  IMAD.MOV.U32 R61, RZ, RZ, R50 ;  /* 0x000000ffff3d7224 */ /* 0x000fe200078e0032 */
[----:B------:R-:W-:Y:S04]  /*32d30*/  STL.64 [R1+0x690], R52 ;  /* 0x0006903401007387 */ /* 0x000fe80000100a00 */
[----:B------:R0:W-:Y:S04]  /*32d40*/  STL.64 [R1+0x698], R54 ;  /* 0x0006983601007387 */ /* 0x0001e80000100a00 */
[----:B0-----:R-:W3:Y:S04]  /*32d50*/  LDL.LU.64 R54, [R1+0x16e8] ;  /* 0x0016e80001367983 */ /* 0x001ee80000300a00 */
[----:B------:R-:W4:Y:S04]  /*32d60*/  LDL.LU.64 R52, [R1+0x16e0] ;  /* 0x0016e00001347983 */ /* 0x000f280000300a00 */
[----:B------:R-:W4:Y:S04]  /*32d70*/  LDL.LU.64 R10, [R1+0x16d8] ;  /* 0x0016d800010a7983 */ /* 0x000f280000300a00 */
[----:B------:R-:W4:Y:S01]  /*32d80*/  LDL.LU.64 R8, [R1+0x16d0] ;  /* 0x0016d00001087983 */ /* 0x000f220000300a00 */
[----:B------:R-:W-:-:S02]  /*32d90*/  IMAD.MOV.U32 R3, RZ, RZ, R30 ;  /* 0x000000ffff037224 */ /* 0x000fc400078e001e */
[----:B------:R-:W-:Y:S02]  /*32da0*/  IMAD.MOV.U32 R2, RZ, RZ, R31 ;  /* 0x000000ffff027224 */ /* 0x000fe400078e001f */
[----:B------:R-:W-:Y:S01]  /*32db0*/  IMAD.MOV.U32 R60, RZ, RZ, R23 ;  /* 0x000000ffff3c7224 */ /* 0x000fe200078e0017 */
[----:B--2---:R-:W-:-:S15]  /*32dc0*/  HMMA.16816.F32.BF16 R16, R4, R46, R16 ;  /* 0x0000002e0410723c */ /* 0x004fde0000041810 */
[----:B------:R-:W-:-:S08]  /*32dd0*/  NOP ;  /* 0x0000000000007918 */ /* 0x000fd00000000000 */
[----:B------:R0:W-:Y:S04]  /*32de0*/  STL.64 [R1+0x680], R16 ;  /* 0x0006801001007387 */ /* 0x0001e80000100a00 */
[----:B------:R1:W-:Y:S01]  /*32df0*/  STL.64 [R1+0x688], R18 ;  /* 0x0006881201007387 */ /* 0x0003e20000100a00 */
[----:B0-----:R-:W-:Y:S02]  /*32e00*/  IMAD.MOV.U32 R17, RZ, RZ, R46 ;  /* 0x000000ffff117224 */ /* 0x001fe400078e002e */
[----:B------:R-:W-:Y:S02]  /*32e10*/  IMAD.MOV.U32 R16, RZ, RZ, R47 ;  /* 0x000000ffff107224 */ /* 0x000fe400078e002f */
[----:B------:R-:W2:Y:S04]  /*32e20*/  LDL.LU.64 R46, [R1+0x16c8] ;  /* 0x0016c800012e7983 */ /* 0x000ea80000300a00 */
[----:B------:R-:W2:Y:S04]  /*32e30*/  LDL.LU.64 R44, [R1+0x16c0] ;  /* 0x0016c000012c7983 */ /* 0x000ea80000300a00 */
[----:B------:R-:W-:Y:S04]  /*32e40*/  STL.64 [R1+0x670], R36 ;  /* 0x0006702401007387 */ /* 0x000fe80000100a00 */
[----:B------:R0:W-:Y:S01]  /*32e50*/  STL.64 [R1+0x678], R38 ;  /* 0x0006782601007387 */ /* 0x0001e20000100a00 */
[----:B-1----:R-:W-:-:S03]  /*32e60*/  IMAD.MOV.U32 R18, RZ, RZ, R51 ;  /* 0x000000ffff127224 */ /* 0x002fc600078e0033 */
[----:B0-----:R-:W2:Y:S04]  /*32e70*/  LDL.LU.64 R38, [R1+0x16b8] ;  /* 0x0016b80001267983 */ /* 0x001ea80000300a00 */
[----:B------:R-:W2:Y:S04]  /*32e80*/  LDL.LU.64 R36, [R1+0x16b0] ;  /* 0x0016b00001247983 */ /* 0x000ea80000300a00 */
[----:B------:R-:W3:Y:S04]  /*32e90*/  LDL.LU R48, [R1+0x620] ;  /* 0x0006200001307983 */ /* 0x000ee80000300800 */
[----:B------:R-:W3:Y:S04]  /*32ea0*/  LDL.LU R49, [R1+0x624] ;  /* 0x0006240001317983 */ /* 0x000ee80000300800 */
[----:B------:R-:W3:Y:S04]  /*32eb0*/  LDL.LU R50, [R1+0x628] ;  /* 0x0006280001327983 */ /* 0x000ee80000300800 */
[----:B------:R-:W3:Y:S04]  /*32ec0*/  LDL.LU R51, [R1+0x62c] ;  /* 0x00062c0001337983 */ /* 0x000ee80000300800 */
[----:B------:R-:W-:Y:S04]  /*32ed0*/  STL.64 [R1+0x660], R32 ;  /* 0x0006602001007387 */ /* 0x000fe80000100a00 */
[----:B------:R0:W-:Y:S01]  /*32ee0*/  STL.64 [R1+0x668], R34 ;  /* 0x0006682201007387 */ /* 0x0001e20000100a00 */
[----:B------:R-:W-:-:S03]  /*32ef0*/  IMAD.MOV.U32 R19, RZ, RZ, R22 ;  /* 0x000000ffff137224 */ /* 0x000fc600078e0016 */
[----:B0-----:R-:W2:Y:S04]  /*32f00*/  LDL.LU.64 R34, [R1+0x16a8] ;  /* 0x0016a80001227983 */ /* 0x001ea80000300a00 */
[----:B------:R-:W2:Y:S04]  /*32f10*/  LDL.LU.64 R32, [R1+0x16a0] ;  /* 0x0016a00001207983 */ /* 0x000ea80000300a00 */
[----:B------:R-:W3:Y:S04]  /*32f20*/  LDL.LU.64 R30, [R1+0x1698] ;  /* 0x00169800011e7983 */ /* 0x000ee80000300a00 */
[----:B------:R-:W4:Y:S04]  /*32f30*/  LDL.LU.64 R28, [R1+0x1690] ;  /* 0x00169000011c7983 */ /* 0x000f280000300a00 */
[----:B------:R-:W-:Y:S04]  /*32f40*/  STL.64 [R1+0x650], R24 ;  /* 0x0006501801007387 */ /* 0x000fe80000100a00 */
[----:B------:R0:W-:Y:S04]  /*32f50*/  STL.64 [R1+0x658], R26 ;  /* 0x0006581a01007387 */ /* 0x0001e80000100a00 */
[----:B0-----:R-:W2:Y:S04]  /*32f60*/  LDL.LU.64 R26, [R1+0x1688] ;  /* 0x00168800011a7983 */ /* 0x001ea80000300a00 */
[----:B------:R-:W4:Y:S04]  /*32f70*/  LDL.LU.64 R24, [R1+0x1680] ;  /* 0x0016800001187983 */ /* 0x000f280000300a00 */
[----:B------:R-:W3:Y:S04]  /*32f80*/  LDL.LU.64 R22, [R1+0x1678] ;  /* 0x0016780001167983 */ /* 0x000ee80000300a00 */
[----:B------:R-:W4:Y:S04]  /*32f90*/  LDL.LU.64 R20, [R1+0x1670] ;  /* 0x0016700001147983 */ /* 0x000f280000300a00 */
[----:B------:R-:W-:Y:S04]  /*32fa0*/  STL.64 [R1+0x1618], R18 ;  /* 0x0016181201007387 */ /* 0x000fe80000100a00 */
[----:B------:R3:W-:Y:S02]  /*32fb0*/  STL.64 [R1+0x1610], R16 ;  /* 0x0016101001007387 */ /* 0x0007e40000100a00 */
[----:B---3--:R-:W-:Y:S02]  /*32fc0*/  HMMA.16816.F32.BF16 R16, R4, R22, R12 ;  /* 0x000000160410723c */ /* 0x008fe4000004180c */
[----:B------:R-:W3:-:S15]  /*32fd0*/  LDL.LU R12, [R1+0x610] ;  /* 0x00061000010c7983 */ /* 0x000ede0000300800 */
[----:B------:R-:W-:-:S06]  /*32fe0*/  NOP ;  /* 0x0000000000007918 */ /* 0x000fcc0000000000 */
[----:B------:R-:W-:Y:S04]  /*32ff0*/  STL.64 [R1+0x640], R16 ;  /* 0x0006401001007387 */ /* 0x000fe80000100a00 */
[----:B------:R2:W-:Y:S04]  /*33000*/  STL.64 [R1+0x648], R18 ;  /* 0x0006481201007387 */ /* 0x0005e80000100a00 */
[----:B------:R-:W3:Y:S04]  /*33010*/  LDL.LU R13, [R1+0x614] ;  /* 0x00061400010d7983 */ /* 0x000ee80000300800 */
[----:B------:R-:W3:Y:S04]  /*33020*/  LDL.LU R14, [R1+0x618] ;  /* 0x00061800010e7983 */ /* 0x000ee80000300800 */
[----:B------:R-:W3:Y:S01]  /*33030*/  LDL.LU R15, [R1+0x61c] ;  /* 0x00061c00010f7983 */ /* 0x000ee20000300800 */
[----:B--2---:R-:W-:Y:S03]  /*33040*/  HMMA.16816.F32.BF16 R16, R4, R26, R56 ;  /* 0x0000001a0410723c */ /* 0x004fe60000041838 */
[----:B------:R-:W-:Y:S04]  /*33050*/  STL.64 [R1+0x1490], R22 ;  /* 0x0014901601007387 */ /* 0x000fe80000100a00 */
[----:B----4-:R-:W-:-:S15]  /*33060*/  STL.64 [R1+0x1488], R20 ;  /* 0x0014881401007387 */ /* 0x010fde0000100a00 */
[----:B------:R-:W-:-:S01]  /*33070*/  NOP ;  /* 0x0000000000007918 */ /* 0x000fc20000000000 */
[----:B------:R0:W-:Y:S04]  /*33080*/  STL.64 [R1+0x630], R16 ;  /* 0x0006301001007387 */ /* 0x0001e80000100a00 */
[----:B------:R1:W-:Y:S04]  /*33090*/  STL.64 [R1+0x638], R18 ;  /* 0x0006381201007387 */ /* 0x0003e80000100a00 */
[----:B0-----:R-:W2:Y:S04]  /*330a0*/  LDL.LU R16, [R1+0x5f0] ;  /* 0x0005f00001107983 */ /* 0x001ea80000300800 */
[----:B------:R-:W2:Y:S04]  /*330b0*/  LDL.LU R17, [R1+0x5f4] ;  /* 0x0005f40001117983 */ /* 0x000ea80000300800 */
[----:B-1----:R-:W2:Y:S04]  /*330c0*/  LDL.LU R18, [R1+0x5f8] ;  /* 0x0005f80001127983 */ /* 0x002ea80000300800 */
[----:B------:R-:W2:Y:S04]  /*330d0*/  LDL.LU R19, [R1+0x5fc] ;  /* 0x0005fc0001137983 */ /* 0x000ea80000300800 */
[----:B------:R-:W4:Y:S04]  /*330e0*/  LDL.LU R56, [R1+0x600] ;  /* 0x0006000001387983 */ /* 0x000f280000300800 */
[----:B------:R-:W4:Y:S04]  /*330f0*/  LDL.LU R57, [R1+0x604] ;  /* 0x0006040001397983 */ /* 0x000f280000300800 */
[----:B------:R-:W4:Y:S04]  /*33100*/  LDL.LU R58, [R1+0x608] ;  /* 0x00060800013a7983 */ /* 0x000f280000300800 */
[----:B------:R-:W4:Y:S01]  /*33110*/  LDL.LU R59, [R1+0x60c] ;  /* 0x00060c00013b7983 */ /* 0x000f220000300800 */
[----:B------:R-:W-:Y:S03]  /*33120*/  HMMA.16816.F32.BF16 R48, R4, R30, R48 ;  /* 0x0000001e0430723c */ /* 0x000fe60000041830 */
[----:B------:R-:W-:Y:S04]  /*33130*/  STL.64 [R1+0x14a0], R26 ;  /* 0x0014a01a01007387 */ /* 0x000fe80000100a00 */
[----:B------:R0:W-:Y:S04]  /*33140*/  STL.64 [R1+0x1498], R24 ;  /* 0x0014981801007387 */ /* 0x0001e80000100a00 */
[----:B0-----:R-:W2:Y:S04]  /*33150*/  LDL.LU R24, [R1+0x8c0] ;  /* 0x0008c00001187983 */ /* 0x001ea80000300800 */
[----:B------:R-:W2:Y:S04]  /*33160*/  LDL.LU R25, [R1+0x8c4] ;  /* 0x0008c40001197983 */ /* 0x000ea80000300800 */
[----:B------:R-:W2:Y:S04]  /*33170*/  LDL.LU R26, [R1+0x8c8] ;  /* 0x0008c800011a7983 */ /* 0x000ea80000300800 */
[----:B------:R-:W2:Y:S04]  /*33180*/  LDL.LU R27, [R1+0x8cc] ;  /* 0x0008cc00011b7983 */ /* 0x000ea80000300800 */
[----:B------:R0:W-:Y:S04]  /*33190*/  STL.64 [R1+0x620], R48 ;  /* 0x0006203001007387 */ /* 0x0001e80000100a00 */
[----:B------:R1:W-:Y:S01]  /*331a0*/  STL.64 [R1+0x628], R50 ;  /* 0x0006283201007387 */ /* 0x0003e20000100a00 */
[----:B------:R-:W-:-:S02]  /*331b0*/  IMAD.MOV.U32 R23, RZ, RZ, R54 ;  /* 0x000000ffff177224 */ /* 0x000fc400078e0036 */
[----:B------:R-:W-:Y:S01]  /*331c0*/  IMAD.MOV.U32 R22, RZ, RZ, R55 ;  /* 0x000000ffff167224 */ /* 0x000fe200078e0037 */
[----:B0-----:R-:W2:Y:S04]  /*331d0*/  LDL.LU R48, [R1+0x5e0] ;  /* 0x0005e00001307983 */ /* 0x001ea80000300800 */
[----:B------:R-:W2:Y:S04]  /*331e0*/  LDL.LU R49, [R1+0x5e4] ;  /* 0x0005e40001317983 */ /* 0x000ea80000300800 */
[----:B-1----:R-:W2:Y:S04]  /*331f0*/  LDL.LU R50, [R1+0x5e8] ;  /* 0x0005e80001327983 */ /* 0x002ea80000300800 */
[----:B------:R-:W2:Y:S04]  /*33200*/  LDL.LU R51, [R1+0x5ec] ;  /* 0x0005ec0001337983 */ /* 0x000ea80000300800 */
[----:B------:R0:W-:Y:S04]  /*33210*/  STL.64 [R1+0x1478], R30 ;  /* 0x0014781e01007387 */ /* 0x0001e80000100a00 */
[----:B------:R-:W-:Y:S01]  /*33220*/  STL.64 [R1+0x1470], R28 ;  /* 0x0014701c01007387 */ /* 0x000fe20000100a00 */
[----:B0-----:R-:W-:-:S02]  /*33230*/  IMAD.MOV.U32 R31, RZ, RZ, R52 ;  /* 0x000000ffff1f7224 */ /* 0x001fc400078e0034 */
[----:B------:R-:W-:Y:S01]  /*33240*/  IMAD.MOV.U32 R30, RZ, RZ, R53 ;  /* 0x000000ffff1e7224 */ /* 0x000fe200078e0035 */
[----:B------:R-:W2:Y:S04]  /*33250*/  LDL.LU R52, [R1+0x5d0] ;  /* 0x0005d00001347983 */ /* 0x000ea80000300800 */
[----:B------:R-:W2:Y:S04]  /*33260*/  LDL.LU R53, [R1+0x5d4] ;  /* 0x0005d40001357983 */ /* 0x000ea80000300800 */
[----:B------:R-:W2:Y:S04]  /*33270*/  LDL.LU R54, [R1+0x5d8] ;  /* 0x0005d80001367983 */ /* 0x000ea80000300800 */
[----:B------:R-:W2:Y:S01]  /*33280*/  LDL.LU R55, [R1+0x5dc] ;  /* 0x0005dc0001377983 */ /* 0x000ea20000300800 */
[----:B---3--:R-:W-:-:S15]  /*33290*/  HMMA.16816.F32.BF16 R12, R4, R34, R12 ;  /* 0x00000022040c723c */ /* 0x008fde000004180c */
[----:B------:R-:W-:-:S08]  /*332a0*/  NOP ;  /* 0x0000000000007918 */ /* 0x000fd00000000000 */
[----:B------:R0:W-:Y:S04]  /*332b0*/  STL.64 [R1+0x610], R12 ;  /* 0x0006100c01007387 */ /* 0x0001e80000100a00 */
[----:B------:R1:W-:Y:S04]  /*332c0*/  STL.64 [R1+0x618], R14 ;  /* 0x0006180e01007387 */ /* 0x0003e80000100a00 */
[----:B0-----:R-:W3:Y:S04]  /*332d0*/  LDL.LU R12, [R1+0x5c0] ;  /* 0x0005c000010c7983 */ /* 0x001ee80000300800 */
[----:B------:R-:W3:Y:S04]  /*332e0*/  LDL.LU R13, [R1+0x5c4] ;  /* 0x0005c400010d7983 */ /* 0x000ee80000300800 */
[----:B-1----:R-:W3:Y:S04]  /*332f0*/  LDL.LU R14, [R1+0x5c8] ;  /* 0x0005c800010e7983 */ /* 0x002ee80000300800 */
[----:B------:R-:W3:Y:S01]  /*33300*/  LDL.LU R15, [R1+0x5cc] ;  /* 0x0005cc00010f7983 */ /* 0x000ee20000300800 */
[----:B----4-:R-:W-:Y:S03]  /*33310*/  HMMA.16816.F32.BF16 R56, R4, R38, R56 ;  /* 0x000000260438723c */ /* 0x010fe60000041838 */
        /* <DEDUP_REMOVED lines=9> */
[----:B------:R-:W4:Y:S04]  /*333b0*/  LDL.LU.64 R56, [R1+0x1660] ;  /* 0x0016600001387983 */ /* 0x000f280000300a00 */
[----:B------:R0:W-:Y:S04]  /*333c0*/  STL.64 [R1+0x14b0], R38 ;  /* 0x0014b02601007387 */ /* 0x0001e80000100a00 */
[----:B------:R-:W-:Y:S01]  /*333d0*/  STL.64 [R1+0x14a8], R36 ;  /* 0x0014a82401007387 */ /* 0x000fe20000100a00 */
[----:B0-----:R-:W-:-:S02]  /*333e0*/  IMAD.MOV.U32 R38, RZ, RZ, R45 ;  /* 0x000000ffff267224 */ /* 0x001fc400078e002d */
[----:B------:R-:W-:Y:S01]  /*333f0*/  IMAD.MOV.U32 R39, RZ, RZ, R40 ;  /* 0x000000ffff277224 */ /* 0x000fe200078e0028 */
[----:B------:R-:W3:Y:S04]  /*33400*/  LDL.LU R45, [R1+0x165c] ;  /* 0x00165c00012d7983 */ /* 0x000ee80000300800 */
[----:B------:R-:W4:Y:S01]  /*33410*/  LDL.LU R40, [R1+0x1658] ;  /* 0x0016580001287983 */ /* 0x000f220000300800 */
[C---:B--2---:R-:W-:Y:S06]  /*33420*/  HMMA.16816.F32.BF16 R16, R4.reuse, R42, R16 ;  /* 0x0000002a0410723c */ /* 0x044fec0000041810 */
[----:B------:R-:W-:-:S15]  /*33430*/  HMMA.16816.F32.BF16 R48, R4, R46, R48 ;  /* 0x0000002e0430723c */ /* 0x000fde0000041830 */
[----:B------:R-:W-:-:S02]  /*33440*/  NOP ;  /* 0x0000000000007918 */ /* 0x000fc40000000000 */
[----:B------:R0:W-:Y:S04]  /*33450*/  STL.64 [R1+0x5f0], R16 ;  /* 0x0005f01001007387 */ /* 0x0001e80000100a00 */
[----:B------:R1:W-:Y:S04]  /*33460*/  STL.64 [R1+0x5f8], R18 ;  /* 0x0005f81201007387 */ /* 0x0003e80000100a00 */
[----:B0-----:R-:W2:Y:S04]  /*33470*/  LDL.LU R16, [R1+0x950] ;  /* 0x0009500001107983 */ /* 0x001ea80000300800 */
[----:B------:R-:W2:Y:S04]  /*33480*/  LDL.LU R17, [R1+0x954] ;  /* 0x0009540001117983 */ /* 0x000ea80000300800 */
[----:B-1----:R-:W2:Y:S04]  /*33490*/  LDL.LU R18, [R1+0x958] ;  /* 0x0009580001127983 */ /* 0x002ea80000300800 */
[----:B------:R-:W2:Y:S04]  /*334a0*/  LDL.LU R19, [R1+0x95c] ;  /* 0x00095c0001137983 */ /* 0x000ea80000300800 */
[----:B------:R-:W-:Y:S04]  /*334b0*/  STL.64 [R1+0x14c0], R42 ;  /* 0x0014c02a01007387 */ /* 0x000fe80000100a00 */
[----:B----4-:R-:W-:Y:S04]  /*334c0*/  STL [R1+0x14b8], R40 ;  /* 0x0014b82801007387 */ /* 0x010fe80000100800 */
[----:B------:R-:W-:Y:S04]  /*334d0*/  STL.64 [R1+0x5e0], R48 ;  /* 0x0005e03001007387 */ /* 0x000fe80000100a00 */
[----:B------:R0:W-:Y:S04]  /*334e0*/  STL.64 [R1+0x5e8], R50 ;  /* 0x0005e83201007387 */ /* 0x0001e80000100a00 */
[----:B0-----:R-:W4:Y:S04]  /*334f0*/  LDL.LU.64 R50, [R1+0x1650] ;  /* 0x0016500001327983 */ /* 0x001f280000300a00 */
[----:B------:R-:W2:Y:S04]  /*33500*/  LDL.LU.64 R48, [R1+0x1648] ;  /* 0x0016480001307983 */ /* 0x000ea80000300a00 */
[----:B------:R-:W-:Y:S04]  /*33510*/  STL.64 [R1+0x1448], R46 ;  /* 0x0014482e01007387 */ /* 0x000fe80000100a00 */
[----:B---3--:R0:W-:Y:S04]  /*33520*/  STL.64 [R1+0x1440], R44 ;  /* 0x0014402c01007387 */ /* 0x0081e80000100a00 */
[----:B0-----:R-:W3:Y:S04]  /*33530*/  LDL.LU R44, [R1+0x8e0] ;  /* 0x0008e000012c7983 */ /* 0x001ee80000300800 */
[----:B------:R-:W3:Y:S04]  /*33540*/  LDL.LU R45, [R1+0x8e4] ;  /* 0x0008e400012d7983 */ /* 0x000ee80000300800 */
[----:B------:R-:W3:Y:S04]  /*33550*/  LDL.LU R46, [R1+0x8e8] ;  /* 0x0008e800012e7983 */ /* 0x000ee80000300800 */
[----:B------:R-:W3:Y:S01]  /*33560*/  LDL.LU R47, [R1+0x8ec] ;  /* 0x0008ec00012f7983 */ /* 0x000ee20000300800 */
[----:B----4-:R-:W-:-:S15]  /*33570*/  HMMA.16816.F32.BF16 R52, R4, R50, R52 ;  /* 0x000000320434723c */ /* 0x010fde0000041834 */
[----:B------:R-:W-:-:S08]  /*33580*/  NOP ;  /* 0x0000000000007918 */ /* 0x000fd00000000000 */
[----:B------:R-:W-:Y:S04]  /*33590*/  STL.64 [R1+0x5d0], R52 ;  /* 0x0005d03401007387 */ /* 0x000fe80000100a00 */
[----:B------:R0:W-:Y:S04]  /*335a0*/  STL.64 [R1+0x5d8], R54 ;  /* 0x0005d83601007387 */ /* 0x0001e80000100a00 */
[----:B0-----:R-:W4:Y:S04]  /*335b0*/  LDL.LU.64 R54, [R1+0x1640] ;  /* 0x0016400001367983 */ /* 0x001f280000300a00 */
[----:B------:R-:W3:Y:S04]  /*335c0*/  LDL.LU.64 R52, [R1+0x1638] ;  /* 0x0016380001347983 */ /* 0x000ee80000300a00 */
[----:B------:R0:W-:Y:S04]  /*335d0*/  STL.64 [R1+0x1438], R50 ;  /* 0x0014383201007387 */ /* 0x0001e80000100a00 */
[----:B--2---:R-:W-:Y:S01]  /*335e0*/  STL.64 [R1+0x1430], R48 ;  /* 0x0014303001007387 */ /* 0x004fe20000100a00 */
[----:B0-----:R-:W-:-:S02]  /*335f0*/  IMAD.MOV.U32 R50, RZ, RZ, R58 ;  /* 0x000000ffff327224 */ /* 0x001fc400078e003a */
[----:B------:R-:W-:Y:S01]  /*33600*/  IMAD.MOV.U32 R51, RZ, RZ, R59 ;  /* 0x000000ffff337224 */ /* 0x000fe200078e003b */
[----:B------:R-:W2:Y:S04]  /*33610*/  LDL.LU R58, [R1+0x1634] ;  /* 0x00163400013a7983 */ /* 0x000ea80000300800 */
[----:B------:R-:W2:Y:S01]  /*33620*/  LDL.LU R59, [R1+0x1630] ;  /* 0x00163000013b7983 */ /* 0x000ea20000300800 */
[----:B----4-:R-:W-:-:S15]  /*33630*/  HMMA.16816.F32.BF16 R12, R4, R54, R12 ;  /* 0x00000036040c723c */ /* 0x010fde000004180c */
[----:B------:R-:W-:-:S08]  /*33640*/  NOP ;  /* 0x0000000000007918 */ /* 0x000fd00000000000 */
[----:B------:R-:W-:Y:S04]  /*33650*/  STL.64 [R1+0x5c0], R12 ;  /* 0x0005c00c01007387 */ /* 0x000fe80000100a00 */
[----:B------:R0:W-:Y:S04]  /*33660*/  STL.64 [R1+0x5c8], R14 ;  /* 0x0005c80e01007387 */ /* 0x0001e80000100a00 */
[----:B0-----:R-:W2:Y:S04]  /*33670*/  LDL.LU.64 R14, [R1+0x1628] ;  /* 0x00162800010e7983 */ /* 0x001ea80000300a00 */
[----:B------:R-:W2:Y:S04]  /*33680*/  LDL.LU.64 R12, [R1+0x1620] ;  /* 0x00162000010c7983 */ /* 0x000ea80000300a00 */
[----:B------:R-:W-:Y:S04]  /*33690*/  STL.64 [R1+0x1428], R54 ;  /* 0x0014283601007387 */ /* 0x000fe80000100a00 */
[----:B---3--:R0:W-:Y:S04]  /*336a0*/  STL.64 [R1+0x1420], R52 ;  /* 0x0014203401007387 */ /* 0x0081e80000100a00 */
[----:B0-----:R-:W3:Y:S04]  /*336b0*/  LDL.LU R52, [R1+0x8f0] ;  /* 0x0008f00001347983 */ /* 0x001ee80000300800 */
[----:B------:R-:W3:Y:S04]  /*336c0*/  LDL.LU R53, [R1+0x8f4] ;  /* 0x0008f40001357983 */ /* 0x000ee80000300800 */
[----:B------:R-:W3:Y:S04]  /*336d0*/  LDL.LU R54, [R1+0x8f8] ;  /* 0x0008f80001367983 */ /* 0x000ee80000300800 */
[----:B------:R-:W3:Y:S01]  /*336e0*/  LDL.LU R55, [R1+0x8fc] ;  /* 0x0008fc0001377983 */ /* 0x000ee20000300800 */
[----:B--2---:R-:W-:Y:S03]  /*336f0*/  HMMA.16816.F32.BF16 R12, R4, R58, R12 ;  /* 0x0000003a040c723c */ /* 0x004fe6000004180c */
[----:B------:R-:W2:-:S15]  /*33700*/  LDL.LU R4, [R1+0x940] ;  /* 0x0009400001047983 */ /* 0x000e9e0000300800 */
[----:B------:R-:W-:-:S05]  /*33710*/  NOP ;  /* 0x0000000000007918 */ /* 0x000fca0000000000 */
[----:B------:R-:W-:Y:S04]  /*33720*/  STL.64 [R1+0x340], R12 ;  /* 0x0003400c01007387 */ /* 0x000fe80000100a00 */
[----:B------:R0:W-:Y:S04]  /*33730*/  STL.64 [R1+0x348], R14 ;  /* 0x0003480e01007387 */ /* 0x0001e80000100a00 */
[----:B------:R-:W2:Y:S04]  /*33740*/  LDL.LU R5, [R1+0x944] ;  /* 0x0009440001057983 */ /* 0x000ea80000300800 */
[----:B------:R-:W2:Y:S04]  /*33750*/  LDL.LU R6, [R1+0x948] ;  /* 0x0009480001067983 */ /* 0x000ea80000300800 */
[----:B------:R-:W2:Y:S04]  /*33760*/  LDL.LU R7, [R1+0x94c] ;  /* 0x00094c0001077983 */ /* 0x000ea80000300800 */
[----:B0-----:R-:W2:Y:S04]  /*33770*/  LDL.LU R14, [R1+0x148] ;  /* 0x00014800010e7983 */ /* 0x001ea80000300800 */
[----:B------:R-:W2:Y:S04]  /*33780*/  LDL.LU R15, [R1+0x14c] ;  /* 0x00014c00010f7983 */ /* 0x000ea80000300800 */
[----:B------:R0:W-:Y:S04]  /*33790*/  STL.64 [R1+0x1458], R58 ;  /* 0x0014583a01007387 */ /* 0x0001e80000100a00 */
[----:B------:R1:W-:Y:S04]  /*337a0*/  STL.64 [R1+0x1450], R56 ;  /* 0x0014503801007387 */ /* 0x0003e80000100a00 */
[----:B0-----:R-:W1:Y:S04]  /*337b0*/  LDL.LU R58, [R1+0x158] ;  /* 0x00015800013a7983 */ /* 0x001e680000300800 */
[----:B------:R-:W1:Y:S01]  /*337c0*/  LDL.LU R59, [R1+0x15c] ;  /* 0x00015c00013b7983 */ /* 0x000e620000300800 */
[C---:B------:R-:W-:Y:S06]  /*337d0*/  HMMA.16816.F32.BF16 R36, R8.reuse, R38, R44 ;  /* 0x000000260824723c */ /* 0x040fec000004182c */
[C---:B-1----:R-:W-:Y:S01]  /*337e0*/  HMMA.16816.F32.BF16 R56, R8.reuse, R58, R16 ;  /* 0x0000003a0838723c */ /* 0x042fe20000041810 */
[----:B------:R-:W4:Y:S05]  /*337f0*/  LDL.LU.64 R18, [R1+0x1618] ;  /* 0x0016180001127983 */ /* 0x000f2a0000300a00 */
[C---:B--2---:R-:W-:Y:S06]  /*33800*/  HMMA.16816.F32.BF16 R12, R8.reuse, R14, R4 ;  /* 0x0000000e080c723c */ /* 0x044fec0000041804 */
[C---:B---3--:R-:W-:Y:S01]  /*33810*/  HMMA.16816.F32.BF16 R4, R8.reuse, R50, R52 ;  /* 0x000000320804723c */ /* 0x048fe20000041834 */
[----:B------:R-:W2:Y:S10]  /*33820*/  LDL.LU.64 R16, [R1+0x1610] ;  /* 0x0016100001107983 */ /* 0x000eb40000300a00 */
[----:B------:R-:W-:Y:S04]  /*33830*/  STL.64 [R1+0x170], R56 ;  /* 0x0001703801007387 */ /* 0x000fe80000100a00 */
[----:B------:R-:W-:Y:S04]  /*33840*/  STL.64 [R1+0x178], R58 ;  /* 0x0001783a01007387 */ /* 0x000fe80000100a00 */
[----:B------:R-:W-:Y:S04]  /*33850*/  STL.64 [R1+0x160], R12 ;  /* 0x0001600c01007387 */ /* 0x000fe80000100a00 */
[----:B------:R0:W-:Y:S04]  /*33860*/  STL.64 [R1+0x168], R14 ;  /* 0x0001680e01007387 */ /* 0x0001e80000100a00 */
[----:B------:R-:W-:Y:S04]  /*33870*/  STL.64 [R1+0x8f0], R4 ;  /* 0x0008f00401007387 */ /* 0x000fe80000100a00 */
[----:B------:R1:W-:Y:S01]  /*33880*/  STL.64 [R1+0x8f8], R6 ;  /* 0x0008f80601007387 */ /* 0x0003e20000100a00 */
[C---:B0-----:R-:W-:Y:S06]  /*33890*/  HMMA.16816.F32.BF16 R12, R8.reuse, R30, R32 ;  /* 0x0000001e080c723c */ /* 0x041fec0000041820 */
[----:B-1----:R-:W-:Y:S01]  /*338a0*/  HMMA.16816.F32.BF16 R4, R8, R22, R24 ;  /* 0x000000160804723c */ /* 0x002fe20000041818 */
[----:B------:R-:W-:Y:S04]  /*338b0*/  STL.64 [R1+0x8e0], R36 ;  /* 0x0008e02401007387 */ /* 0x000fe80000100a00 */
[----:B------:R-:W-:Y:S01]  /*338c0*/  STL.64 [R1+0x8e8], R38 ;  /* 0x0008e82601007387 */ /* 0x000fe20000100a00 */
[----:B------:R-:W-:-:S11]  /*338d0*/  IMAD.MOV.U32 R47, RZ, RZ, R60 ;  /* 0x000000ffff2f7224 */ /* 0x000fd600078e003c */
[----:B------:R-:W-:Y:S04]  /*338e0*/  STL.64 [R1+0x8d0], R12 ;  /* 0x0008d00c01007387 */ /* 0x000fe80000100a00 */
[----:B------:R0:W-:Y:S01]  /*338f0*/  STL.64 [R1+0x8d8], R14 ;  /* 0x0008d80e01007387 */ /* 0x0001e20000100a00 */
[----:B----4-:R-:W-:-:S03]  /*33900*/  IMAD.MOV.U32 R46, RZ, RZ, R19 ;  /* 0x000000ffff2e7224 */ /* 0x010fc600078e0013 */
[----:B------:R-:W3:Y:S04]  /*33910*/  LDL.LU R19, [R1+0x1608] ;  /* 0x0016080001137983 */ /* 0x000ee80000300800 */
[----:B------:R-:W-:Y:S04]  /*33920*/  STL.64 [R1+0x8c0], R4 ;  /* 0x0008c00401007387 */ /* 0x000fe80000100a00 */
[----:B------:R-:W-:Y:S04]  /*33930*/  STL.64 [R1+0x8c8], R6 ;  /* 0x0008c80601007387 */ /* 0x000fe80000100a00 */
[----:B------:R-:W4:Y:S04]  /*33940*/  LDL.LU R60, [R1+0x1604] ;  /* 0x00160400013c7983 */ /* 0x000f280000300800 */
[----:B------:R-:W-:Y:S04]  /*33950*/  STL.64 [R1+0x14c8], R46 ;  /* 0x0014c82e01007387 */ /* 0x000fe80000100a00 */
[----:B------:R-:W2:Y:S04]  /*33960*/  LDL.LU R48, [R1+0x7c0] ;  /* 0x0007c00001307983 */ /* 0x000ea80000300800 */
[----:B------:R-:W2:Y:S04]  /*33970*/  LDL.LU R49, [R1+0x7c4] ;  /* 0x0007c40001317983 */ /* 0x000ea80000300800 */
[----:B------:R-:W3:Y:S04]  /*33980*/  LDL.LU R50, [R1+0x7c8] ;  /* 0x0007c80001327983 */ /* 0x000ee80000300800 */
[----:B------:R-:W3:Y:S01]  /*33990*/  LDL.LU R51, [R1+0x7cc] ;  /* 0x0007cc0001337983 */ /* 0x000ee20000300800 */
[----:B------:R-:W-:-:S02]  /*339a0*/  IMAD.MOV.U32 R54, RZ, RZ, R3 ;  /* 0x000000ffff367224 */ /* 0x000fc400078e0003 */
[----:B------:R-:W-:Y:S02]  /*339b0*/  IMAD.MOV.U32 R55, RZ, RZ, R2 ;  /* 0x000000ffff377224 */ /* 0x000fe400078e0002 */
[----:B0-----:R-:W-:Y:S02]  /*339c0*/  IMAD.MOV.U32 R14, RZ, RZ, R61 ;  /* 0x000000ffff0e7224 */ /* 0x001fe400078e003d */
[----:B------:R-:W-:Y:S02]  /*339d0*/  IMAD.MOV.U32 R15, RZ, RZ, R18 ;  /* 0x000000ffff0f7224 */ /* 0x000fe400078e0012 */
[----:B------:R-:W-:Y:S02]  /*339e0*/  IMAD.MOV.U32 R30, RZ, RZ, R41 ;  /* 0x000000ffff1e7224 */ /* 0x000fe400078e0029 */
[----:B------:R-:W-:Y:S01]  /*339f0*/  IMAD.MOV.U32 R31, RZ, RZ, R0 ;  /* 0x000000ffff1f7224 */ /* 0x000fe200078e0000 */
[----:B---3--:R0:W-:Y:S04]  /*33a00*/  STL.64 [R1+0x14d8], R50 ;  /* 0x0014d83201007387 */ /* 0x0081e80000100a00 */
[----:B--2---:R-:W-:Y:S04]  /*33a10*/  STL.64 [R1+0x14d0], R48 ;  /* 0x0014d03001007387 */ /* 0x004fe80000100a00 */
[----:B------:R-:W0:Y:S04]  /*33a20*/  LDL.LU R3, [R1+0x1600] ;  /* 0x0016000001037983 */ /* 0x000e280000300800 */
[----:B------:R-:W2:Y:S04]  /*33a30*/  LDL.LU R2, [R1+0x15fc] ;  /* 0x0015fc0001027983 */ /* 0x000ea80000300800 */
[----:B------:R1:W-:Y:S04]  /*33a40*/  STL.64 [R1+0x14e0], R54 ;  /* 0x0014e03601007387 */ /* 0x0003e80000100a00 */
[----:B------:R-:W3:Y:S04]  /*33a50*/  LDL.LU R61, [R1+0x15f8] ;  /* 0x0015f800013d7983 */ /* 0x000ee80000300800 */
[----:B------:R-:W3:Y:S04]  /*33a60*/  LDL.LU R18, [R1+0x15f4] ;  /* 0x0015f40001127983 */ /* 0x000ee80000300800 */
[----:B------:R3:W-:Y:S04]  /*33a70*/  STL.64 [R1+0x14e8], R14 ;  /* 0x0014e80e01007387 */ /* 0x0007e80000100a00 */
[----:B------:R-:W3:Y:S04]  /*33a80*/  LDL.LU R41, [R1+0x15f0] ;  /* 0x0015f00001297983 */ /* 0x000ee80000300800 */
[----:B------:R-:W3:Y:S04]  /*33a90*/  LDL.LU R0, [R1+0x15ec] ;  /* 0x0015ec0001007983 */ /* 0x000ee80000300800 */
[----:B------:R3:W-:Y:S04]  /*33aa0*/  STL.64 [R1+0x14f0], R30 ;  /* 0x0014f01e01007387 */ /* 0x0007e80000100a00 */
[----:B------:R-:W3:Y:S04]  /*33ab0*/  LDL.LU R32, [R1+0x800] ;  /* 0x0008000001207983 */ /* 0x000ee80000300800 */
[----:B------:R-:W3:Y:S04]  /*33ac0*/  LDL.LU R33, [R1+0x804] ;  /* 0x0008040001217983 */ /* 0x000ee80000300800 */
[----:B------:R-:W3:Y:S04]  /*33ad0*/  LDL.LU R34, [R1+0x808] ;  /* 0x0008080001227983 */ /* 0x000ee80000300800 */
[----:B------:R-:W3:Y:S01]  /*33ae0*/  LDL.LU R35, [R1+0x80c] ;  /* 0x00080c0001237983 */ /* 0x000ee20000300800 */
[----:B----4-:R-:W-:-:S02]  /*33af0*/  IMAD.MOV.U32 R42, RZ, RZ, R60 ;  /* 0x000000ffff2a7224 */ /* 0x010fc400078e003c */
[----:B------:R-:W-:Y:S02]  /*33b00*/  IMAD.MOV.U32 R43, RZ, RZ, R19 ;  /* 0x000000ffff2b7224 */ /* 0x000fe400078e0013 */
[----:B0-----:R-:W-:Y:S02]  /*33b10*/  IMAD.MOV.U32 R51, RZ, RZ, R3 ;  /* 0x000000ffff337224 */ /* 0x001fe400078e0003 */
[----:B--2---:R-:W-:Y:S01]  /*33b20*/  IMAD.MOV.U32 R50, RZ, RZ, R2 ;  /* 0x000000ffff327224 */ /* 0x004fe200078e0002 */
[----:B---3--:R0:W-:Y:S04]  /*33b30*/  STL.64 [R1+0x1500], R34 ;  /* 0x0015002201007387 */ /* 0x0081e80000100a00 */
[----:B------:R-:W-:Y:S04]  /*33b40*/  STL.64 [R1+0x14f8], R32 ;  /* 0x0014f82001007387 */ /* 0x000fe80000100a00 */
[----:B------:R-:W2:Y:S04]  /*33b50*/  LDL.LU R60, [R1+0x15e8] ;  /* 0x0015e800013c7983 */ /* 0x000ea80000300800 */
[----:B------:R-:W3:Y:S04]  /*33b60*/  LDL.LU R19, [R1+0x15e4] ;  /* 0x0015e40001137983 */ /* 0x000ee80000300800 */
[----:B------:R4:W-:Y:S04]  /*33b70*/  STL.64 [R1+0x1508], R42 ;  /* 0x0015082a01007387 */ /* 0x0009e80000100a00 */
[----:B------:R-:W2:Y:S04]  /*33b80*/  LDL.LU R2, [R1+0x15e0] ;  /* 0x0015e00001027983 */ /* 0x000ea80000300800 */
[----:B------:R-:W2:Y:S04]  /*33b90*/  LDL.LU R3, [R1+0x15dc] ;  /* 0x0015dc0001037983 */ /* 0x000ea80000300800 */
        /* <DEDUP_REMOVED lines=8> */
[----:B----4-:R-:W-:Y:S04]  /*33c20*/  STL.64 [R1+0x1518], R52 ;  /* 0x0015183401007387 */ /* 0x010fe80000100a00 */
[----:B------:R-:W3:Y:S04]  /*33c30*/  LDL.LU R18, [R1+0x15d8] ;  /* 0x0015d80001127983 */ /* 0x000ee80000300800 */
[----:B------:R-:W4:Y:S04]  /*33c40*/  LDL.LU R61, [R1+0x15d4] ;  /* 0x0015d400013d7983 */ /* 0x000f280000300800 */
[----:B------:R1:W-:Y:S04]  /*33c50*/  STL.64 [R1+0x1528], R14 ;  /* 0x0015280e01007387 */ /* 0x0003e80000100a00 */
[----:B------:R-:W2:Y:S04]  /*33c60*/  LDL.LU R28, [R1+0x830] ;  /* 0x00083000011c7983 */ /* 0x000ea80000300800 */
[----:B------:R-:W2:Y:S04]  /*33c70*/  LDL.LU R29, [R1+0x834] ;  /* 0x00083400011d7983 */ /* 0x000ea80000300800 */
[----:B------:R-:W3:Y:S04]  /*33c80*/  LDL.LU R30, [R1+0x838] ;  /* 0x00083800011e7983 */ /* 0x000ee80000300800 */
[----:B------:R-:W3:Y:S01]  /*33c90*/  LDL.LU R31, [R1+0x83c] ;  /* 0x00083c00011f7983 */ /* 0x000ee20000300800 */
[----:B0-----:R-:W-:-:S02]  /*33ca0*/  IMAD.MOV.U32 R34, RZ, RZ, R0 ;  /* 0x000000ffff227224 */ /* 0x001fc400078e0000 */
[----:B------:R-:W-:Y:S01]  /*33cb0*/  IMAD.MOV.U32 R35, RZ, RZ, R41 ;  /* 0x000000ffff237224 */ /* 0x000fe200078e0029 */
[----:B---3--:R-:W-:Y:S04]  /*33cc0*/  STL.64 [R1+0x1538], R30 ;  /* 0x0015381e01007387 */ /* 0x008fe80000100a00 */
[----:B--2---:R0:W-:Y:S04]  /*33cd0*/  STL.64 [R1+0x1530], R28 ;  /* 0x0015301c01007387 */ /* 0x0041e80000100a00 */
[----:B------:R-:W2:Y:S04]  /*33ce0*/  LDL.LU R0, [R1+0x15d0] ;  /* 0x0015d00001007983 */ /* 0x000ea80000300800 */
[----:B------:R4:W-:Y:S04]  /*33cf0*/  STL.64 [R1+0x1540], R34 ;  /* 0x0015402201007387 */ /* 0x0009e80000100a00 */
[----:B------:R-:W3:Y:S04]  /*33d00*/  LDL.LU R40, [R1+0x840] ;  /* 0x0008400001287983 */ /* 0x000ee80000300800 */
[----:B------:R-:W3:Y:S04]  /*33d10*/  LDL.LU R41, [R1+0x844] ;  /* 0x0008440001297983 */ /* 0x000ee80000300800 */
[----:B------:R-:W4:Y:S04]  /*33d20*/  LDL.LU R42, [R1+0x848] ;  /* 0x00084800012a7983 */ /* 0x000f280000300800 */
[----:B------:R-:W4:Y:S01]  /*33d30*/  LDL.LU R43, [R1+0x84c] ;  /* 0x00084c00012b7983 */ /* 0x000f220000300800 */
[----:B------:R-:W-:-:S02]  /*33d40*/  IMAD.MOV.U32 R50, RZ, RZ, R19 ;  /* 0x000000ffff327224 */ /* 0x000fc400078e0013 */
[----:B------:R-:W-:Y:S02]  /*33d50*/  IMAD.MOV.U32 R51, RZ, RZ, R60 ;  /* 0x000000ffff337224 */ /* 0x000fe400078e003c */
[----:B-1----:R-:W-:Y:S02]  /*33d60*/  IMAD.MOV.U32 R14, RZ, RZ, R3 ;  /* 0x000000ffff0e7224 */ /* 0x002fe400078e0003 */
[----:B------:R-:W-:Y:S01]  /*33d70*/  IMAD.MOV.U32 R15, RZ, RZ, R2 ;  /* 0x000000ffff0f7224 */ /* 0x000fe200078e0002 */
[----:B----4-:R-:W-:Y:S04]  /*33d80*/  STL.64 [R1+0x1550], R42 ;  /* 0x0015502a01007387 */ /* 0x010fe80000100a00 */
[----:B---3--:R-:W-:Y:S04]  /*33d90*/  STL.64 [R1+0x1548], R40 ;  /* 0x0015482801007387 */ /* 0x008fe80000100a00 */
[----:B------:R-:W3:Y:S04]  /*33da0*/  LDL.LU R19, [R1+0x15cc] ;  /* 0x0015cc0001137983 */ /* 0x000ee80000300800 */
[----:B------:R-:W4:Y:S04]  /*33db0*/  LDL.LU R60, [R1+0x15c8] ;  /* 0x0015c800013c7983 */ /* 0x000f280000300800 */
[----:B------:R1:W-:Y:S04]  /*33dc0*/  STL.64 [R1+0x1558], R50 ;  /* 0x0015583201007387 */ /* 0x0003e80000100a00 */
[----:B------:R-:W4:Y:S04]  /*33dd0*/  LDL.LU R3, [R1+0x15c4] ;  /* 0x0015c40001037983 */ /* 0x000f280000300800 */
[----:B------:R-:W4:Y:S04]  /*33de0*/  LDL.LU R2, [R1+0x15c0] ;  /* 0x0015c00001027983 */ /* 0x000f280000300800 */
[----:B------:R4:W-:Y:S04]  /*33df0*/  STL.64 [R1+0x1560], R14 ;  /* 0x0015600e01007387 */ /* 0x0009e80000100a00 */
[----:B0-----:R-:W4:Y:S04]  /*33e00*/  LDL.LU R28, [R1+0x860] ;  /* 0x00086000011c7983 */ /* 0x001f280000300800 */
[----:B------:R-:W4:Y:S04]  /*33e10*/  LDL.LU R29, [R1+0x864] ;  /* 0x00086400011d7983 */ /* 0x000f280000300800 */
[----:B------:R-:W4:Y:S04]  /*33e20*/  LDL.LU R30, [R1+0x868] ;  /* 0x00086800011e7983 */ /* 0x000f280000300800 */
[----:B------:R-:W4:Y:S01]  /*33e30*/  LDL.LU R31, [R1+0x86c] ;  /* 0x00086c00011f7983 */ /* 0x000f220000300800 */
[----:B------:R-:W-:-:S02]  /*33e40*/  IMAD.MOV.U32 R34, RZ, RZ, R61 ;  /* 0x000000ffff227224 */ /* 0x000fc400078e003d */
[----:B------:R-:W-:Y:S02]  /*33e50*/  IMAD.MOV.U32 R35, RZ, RZ, R18 ;  /* 0x000000ffff237224 */ /* 0x000fe400078e0012 */
[----:B--2---:R-:W-:Y:S02]  /*33e60*/  IMAD.MOV.U32 R7, RZ, RZ, R0 ;  /* 0x000000ffff077224 */ /* 0x004fe400078e0000 */
[----:B---3--:R-:W-:Y:S01]  /*33e70*/  IMAD.MOV.U32 R6, RZ, RZ, R19 ;  /* 0x000000ffff067224 */ /* 0x008fe200078e0013 */
[----:B----4-:R-:W-:Y:S04]  /*33e80*/  STL.64 [R1+0x1570], R30 ;  /* 0x0015701e01007387 */ /* 0x010fe80000100a00 */
[----:B------:R-:W-:Y:S04]  /*33e90*/  STL.64 [R1+0x1568], R28 ;  /* 0x0015681c01007387 */ /* 0x000fe80000100a00 */
[----:B------:R-:W2:Y:S04]  /*33ea0*/  LDL.LU R61, [R1+0x15bc] ;  /* 0x0015bc00013d7983 */ /* 0x000ea80000300800 */
[----:B------:R-:W3:Y:S04]  /*33eb0*/  LDL.LU R18, [R1+0x15b8] ;  /* 0x0015b80001127983 */ /* 0x000ee80000300800 */
[----:B------:R0:W-:Y:S04]  /*33ec0*/  STL.64 [R1+0x1578], R34 ;  /* 0x0015782201007387 */ /* 0x0001e80000100a00 */
[----:B------:R-:W4:Y:S04]  /*33ed0*/  LDL.LU R19, [R1+0x15b4] ;  /* 0x0015b40001137983 */ /* 0x000f280000300800 */
[----:B------:R-:W3:Y:S04]  /*33ee0*/  LDL.LU R0, [R1+0x15b0] ;  /* 0x0015b00001007983 */ /* 0x000ee80000300800 */
[----:B------:R2:W-:Y:S04]  /*33ef0*/  STL.64 [R1+0x1580], R6 ;  /* 0x0015800601007387 */ /* 0x0005e80000100a00 */
[----:B------:R-:W4:Y:S04]  /*33f00*/  LDL.LU R48, [R1+0x880] ;  /* 0x0008800001307983 */ /* 0x000f280000300800 */
[----:B------:R-:W4:Y:S04]  /*33f10*/  LDL.LU R49, [R1+0x884] ;  /* 0x0008840001317983 */ /* 0x000f280000300800 */
[----:B-1----:R-:W3:Y:S04]  /*33f20*/  LDL.LU R50, [R1+0x888] ;  /* 0x0008880001327983 */ /* 0x002ee80000300800 */
[----:B------:R-:W3:Y:S01]  /*33f30*/  LDL.LU R51, [R1+0x88c] ;  /* 0x00088c0001337983 */ /* 0x000ee20000300800 */
[----:B------:R-:W-:-:S02]  /*33f40*/  IMAD.MOV.U32 R14, RZ, RZ, R3 ;  /* 0x000000ffff0e7224 */ /* 0x000fc400078e0003 */
[----:B------:R-:W-:Y:S02]  /*33f50*/  IMAD.MOV.U32 R15, RZ, RZ, R60 ;  /* 0x000000ffff0f7224 */ /* 0x000fe400078e003c */
[----:B0-----:R-:W-:Y:S02]  /*33f60*/  IMAD.MOV.U32 R35, RZ, RZ, R2 ;  /* 0x000000ffff237224 */ /* 0x001fe400078e0002 */
[----:B--2---:R-:W-:Y:S01]  /*33f70*/  IMAD.MOV.U32 R34, RZ, RZ, R61 ;  /* 0x000000ffff227224 */ /* 0x004fe200078e003d */
[----:B---3--:R-:W-:Y:S04]  /*33f80*/  STL.64 [R1+0x1590], R50 ;  /* 0x0015903201007387 */ /* 0x008fe80000100a00 */
[----:B----4-:R-:W-:Y:S04]  /*33f90*/  STL.64 [R1+0x1588], R48 ;  /* 0x0015883001007387 */ /* 0x010fe80000100a00 */
[----:B------:R-:W2:Y:S04]  /*33fa0*/  LDL.LU R3, [R1+0x15ac] ;  /* 0x0015ac0001037983 */ /* 0x000ea80000300800 */
[----:B------:R-:W3:Y:S04]  /*33fb0*/  LDL.LU R60, [R1+0x15a8] ;  /* 0x0015a800013c7983 */ /* 0x000ee80000300800 */
[----:B------:R0:W-:Y:S04]  /*33fc0*/  STL.64 [R1+0x1598], R14 ;  /* 0x0015980e01007387 */ /* 0x0001e80000100a00 */
        /* <DEDUP_REMOVED lines=10> */
[----:B------:R-:W2:Y:S04]  /*34070*/  LDL.LU R12, [R1+0x8b0] ;  /* 0x0008b000010c7983 */ /* 0x000ea80000300800 */
[----:B------:R-:W2:Y:S04]  /*34080*/  LDL.LU R13, [R1+0x8b4] ;  /* 0x0008b400010d7983 */ /* 0x000ea80000300800 */
[----:B0-----:R-:W2:Y:S04]  /*34090*/  LDL.LU R14, [R1+0x8b8] ;  /* 0x0008b800010e7983 */ /* 0x001ea80000300800 */
[----:B------:R-:W2:Y:S04]  /*340a0*/  LDL.LU R15, [R1+0x8bc] ;  /* 0x0008bc00010f7983 */ /* 0x000ea80000300800 */
        /* <DEDUP_REMOVED lines=20> */
[----:B------:R-:W-:-:S02]  /*341f0*/  IMAD.MOV.U32 R50, RZ, RZ, R19 ;  /* 0x000000ffff327224 */ /* 0x000fc400078e0013 */
[----:B------:R-:W-:Y:S01]  /*34200*/  IMAD.MOV.U32 R51, RZ, RZ, R18 ;  /* 0x000000ffff337224 */ /* 0x000fe200078e0012 */
[----:B------:R-:W3:Y:S04]  /*34210*/  LDL.LU R56, [R1+0x7d0] ;  /* 0x0007d00001387983 */ /* 0x000ee80000300800 */
[----:B------:R-:W3:Y:S04]  /*34220*/  LDL.LU R57, [R1+0x7d4] ;  /* 0x0007d40001397983 */ /* 0x000ee80000300800 */
[----:B------:R-:W3:Y:S01]  /*34230*/  LDL.LU R58, [R1+0x7d8] ;  /* 0x0007d800013a7983 */ /* 0x000ee20000300800 */
[----:B------:R-:W-:-:S03]  /*34240*/  IMAD.MOV.U32 R27, RZ, RZ, R16 ;  /* 0x000000ffff1b7224 */ /* 0x000fc600078e0010 */
[----:B------:R-:W3:Y:S01]  /*34250*/  LDL.LU R59, [R1+0x7dc] ;  /* 0x0007dc00013b7983 */ /* 0x000ee20000300800 */
[----:B------:R-:W-:-:S03]  /*34260*/  IMAD.MOV.U32 R26, RZ, RZ, R17 ;  /* 0x000000ffff1a7224 */ /* 0x000fc600078e0011 */
[----:B------:R-:W3:Y:S04]  /*34270*/  LDL.LU R16, [R1+0x7b0] ;  /* 0x0007b00001107983 */ /* 0x000ee80000300800 */
[----:B------:R-:W3:Y:S04]  /*34280*/  LDL.LU R17, [R1+0x7b4] ;  /* 0x0007b40001117983 */ /* 0x000ee80000300800 */
[----:B------:R-:W3:Y:S04]  /*34290*/  LDL.LU R18, [R1+0x7b8] ;  /* 0x0007b80001127983 */ /* 0x000ee80000300800 */
[----:B------:R-:W3:Y:S01]  /*342a0*/  LDL.LU R19, [R1+0x7bc] ;  /* 0x0007bc0001137983 */ /* 0x000ee20000300800 */
[C---:B--2---:R-:W-:Y:S03]  /*342b0*/  HMMA.16816.F32.BF16 R48, R8.reuse, R50, R12 ;  /* 0x000000320830723c */ /* 0x044fe6000004180c */
[----:B------:R-:W2:Y:S03]  /*342c0*/  LDL.LU.64 R14, [R1+0x1598] ;  /* 0x00159800010e7983 */ /* 0x000ea60000300a00 */
[C---:B----4-:R-:W-:Y:S01]  /*342d0*/  HMMA.16816.F32.BF16 R32, R8.reuse, R34, R4 ;  /* 0x000000220820723c */ /* 0x050fe20000041804 */
[----:B------:R-:W0:Y:S08]  /*342e0*/  LDC R5, c[0x0][0x238] ;  /* 0x00008e00ff057b82 */ /* 0x000e300000000800 */
[----:B------:R-:W1:Y:S08]  /*342f0*/  LDC R4, c[0x0][0x230] ;  /* 0x00008c00ff047b82 */ /* 0x000e700000000800 */
[----:B------:R-:W-:Y:S04]  /*34300*/  STL.64 [R1+0x8b0], R48 ;  /* 0x0008b03001007387 */ /* 0x000fe80000100a00 */
[----:B------:R4:W-:Y:S04]  /*34310*/  STL.64 [R1+0x8b8], R50 ;  /* 0x0008b83201007387 */ /* 0x0009e80000100a00 */
[----:B----4-:R-:W4:Y:S04]  /*34320*/  LDL.LU.64 R50, [R1+0x1590] ;  /* 0x0015900001327983 */ /* 0x010f280000300a00 */
[----:B------:R-:W4:Y:S04]  /*34330*/  LDL.LU.64 R48, [R1+0x1588] ;  /* 0x0015880001307983 */ /* 0x000f280000300a00 */
[----:B------:R-:W4:Y:S04]  /*34340*/  LDL.LU.64 R6, [R1+0x1580] ;  /* 0x0015800001067983 */ /* 0x000f280000300a00 */
[----:B------:R-:W-:Y:S04]  /*34350*/  STL.64 [R1+0x8a0], R32 ;  /* 0x0008a02001007387 */ /* 0x000fe80000100a00 */
[----:B------:R0:W-:Y:S04]  /*34360*/  STL.64 [R1+0x8a8], R34 ;  /* 0x0008a82201007387 */ /* 0x0001e80000100a00 */
[----:B0-----:R-:W3:Y:S01]  /*34370*/  LDL.LU.64 R34, [R1+0x1578] ;  /* 0x0015780001227983 */ /* 0x001ee20000300a00 */
[----:B--2---:R-:W-:Y:S03]  /*34380*/  HMMA.16816.F32.BF16 R12, R8, R14, R28 ;  /* 0x0000000e080c723c */ /* 0x004fe6000004181c */
[----:B------:R-:W2:Y:S04]  /*34390*/  LDL.LU.64 R30, [R1+0x1570] ;  /* 0x00157000011e7983 */ /* 0x000ea80000300a00 */
[----:B------:R-:W2:-:S15]  /*343a0*/  LDL.LU.64 R28, [R1+0x1568] ;  /* 0x00156800011c7983 */ /* 0x000e9e0000300a00 */
[----:B------:R-:W-:-:S01]  /*343b0*/  NOP ;  /* 0x0000000000007918 */ /* 0x000fc20000000000 */
[----:B------:R-:W-:Y:S04]  /*343c0*/  STL.64 [R1+0x890], R12 ;  /* 0x0008900c01007387 */ /* 0x000fe80000100a00 */
[----:B------:R0:W-:Y:S04]  /*343d0*/  STL.64 [R1+0x898], R14 ;  /* 0x0008980e01007387 */ /* 0x0001e80000100a00 */
[----:B0-----:R-:W2:Y:S01]  /*343e0*/  LDL.LU.64 R14, [R1+0x1560] ;  /* 0x00156000010e7983 */ /* 0x001ea20000300a00 */
[C---:B----4-:R-:W-:Y:S06]  /*343f0*/  HMMA.16816.F32.BF16 R48, R8.reuse, R6, R48 ;  /* 0x000000060830723c */ /* 0x050fec0000041830 */
[----:B---3--:R-:W-:-:S15]  /*34400*/  HMMA.16816.F32.BF16 R32, R8, R34, R40 ;  /* 0x000000220820723c */ /* 0x008fde0000041828 */
[----:B------:R-:W-:-:S02]  /*34410*/  NOP ;  /* 0x0000000000007918 */ /* 0x000fc40000000000 */
[----:B------:R-:W-:Y:S01]  /*34420*/  STL.64 [R1+0x880], R48 ;  /* 0x0008803001007387 */ /* 0x000fe20000100a00 */
[----:B------:R-:W-:-:S03]  /*34430*/  IMAD.MOV.U32 R7, RZ, RZ, R50 ;  /* 0x000000ffff077224 */ /* 0x000fc600078e0032 */
[----:B------:R0:W-:Y:S04]  /*34440*/  STL.64 [R1+0x888], R50 ;  /* 0x0008883201007387 */ /* 0x0001e80000100a00 */
[----:B0-----:R-:W3:Y:S04]  /*34450*/  LDL.LU.64 R50, [R1+0x1558] ;  /* 0x0015580001327983 */ /* 0x001ee80000300a00 */
[----:B------:R-:W4:Y:S04]  /*34460*/  LDL.LU.64 R42, [R1+0x1550] ;  /* 0x00155000012a7983 */ /* 0x000f280000300a00 */
[----:B------:R-:W4:Y:S04]  /*34470*/  LDL.LU.64 R40, [R1+0x1548] ;  /* 0x0015480001287983 */ /* 0x000f280000300a00 */
[----:B------:R-:W-:Y:S04]  /*34480*/  STL.64 [R1+0x870], R32 ;  /* 0x0008702001007387 */ /* 0x000fe80000100a00 */
[----:B------:R0:W-:Y:S04]  /*34490*/  STL.64 [R1+0x878], R34 ;  /* 0x0008782201007387 */ /* 0x0001e80000100a00 */
[----:B0-----:R-:W4:Y:S01]  /*344a0*/  LDL.LU.64 R34, [R1+0x1540] ;  /* 0x0015400001227983 */ /* 0x001f220000300a00 */
[----:B--2---:R-:W-:Y:S03]  /*344b0*/  HMMA.16816.F32.BF16 R12, R8, R14, R28 ;  /* 0x0000000e080c723c */ /* 0x004fe6000004181c */
[----:B------:R-:W2:Y:S04]  /*344c0*/  LDL.LU.64 R30, [R1+0x1538] ;  /* 0x00153800011e7983 */ /* 0x000ea80000300a00 */
[----:B------:R-:W2:-:S15]  /*344d0*/  LDL.LU.64 R28, [R1+0x1530] ;  /* 0x00153000011c7983 */ /* 0x000e9e0000300a00 */
[----:B------:R-:W-:-:S01]  /*344e0*/  NOP ;  /* 0x0000000000007918 */ /* 0x000fc20000000000 */
[----:B------:R-:W-:Y:S04]  /*344f0*/  STL.64 [R1+0x860], R12 ;  /* 0x0008600c01007387 */ /* 0x000fe80000100a00 */
[----:B------:R0:W-:Y:S04]  /*34500*/  STL.64 [R1+0x868], R14 ;  /* 0x0008680e01007387 */ /* 0x0001e80000100a00 */
[----:B0-----:R-:W2:Y:S01]  /*34510*/  LDL.LU.64 R14, [R1+0x1528] ;  /* 0x00152800010e7983 */ /* 0x001ea20000300a00 */
[----:B------:R-:W-:Y:S02]  /*34520*/  IMAD.MOV.U32 R6, RZ, RZ, R48 ;  /* 0x000000ffff067224 */ /* 0x000fe400078e0030 */
[C---:B---3--:R-:W-:Y:S01]  /*34530*/  HMMA.16816.F32.BF16 R48, R8.reuse, R50, R52 ;  /* 0x000000320830723c */ /* 0x048fe20000041834 */
[----:B------:R-:W3:Y:S04]  /*34540*/  LDL.LU.64 R54, [R1+0x1520] ;  /* 0x0015200001367983 */ /* 0x000ee80000300a00 */
[----:B------:R-:W3:Y:S01]  /*34550*/  LDL.LU.64 R52, [R1+0x1518] ;  /* 0x0015180001347983 */ /* 0x000ee20000300a00 */
[----:B----4-:R-:W-:-:S15]  /*34560*/  HMMA.16816.F32.BF16 R32, R8, R34, R40 ;  /* 0x000000220820723c */ /* 0x010fde0000041828 */
[----:B------:R-:W-:-:S02]  /*34570*/  NOP ;  /* 0x0000000000007918 */ /* 0x000fc40000000000 */
[----:B------:R-:W-:Y:S04]  /*34580*/  STL.64 [R1+0x850], R48 ;  /* 0x0008503001007387 */ /* 0x000fe80000100a00 */
[----:B------:R0:W-:Y:S04]  /*34590*/  STL.64 [R1+0x858], R50 ;  /* 0x0008583201007387 */ /* 0x0001e80000100a00 */
[----:B0-----:R-:W3:Y:S04]  /*345a0*/  LDL.LU.64 R50, [R1+0x1510] ;  /* 0x0015100001327983 */ /* 0x001ee80000300a00 */
[----:B------:R-:W4:Y:S04]  /*345b0*/  LDL.LU.64 R42, [R1+0x1508] ;  /* 0x00150800012a7983 */ /* 0x000f280000300a00 */
[----:B------:R-:W-:Y:S04]  /*345c0*/  STL.64 [R1+0x840], R32 ;  /* 0x0008402001007387 */ /* 0x000fe80000100a00 */
[----:B------:R0:W-:Y:S04]  /*345d0*/  STL.64 [R1+0x848], R34 ;  /* 0x0008482201007387 */ /* 0x0001e80000100a00 */
[----:B0-----:R-:W4:Y:S04]  /*345e0*/  LDL.LU.64 R34, [R1+0x1500] ;  /* 0x0015000001227983 */ /* 0x001f280000300a00 */
[----:B------:R-:W4:Y:S01]  /*345f0*/  LDL.LU.64 R32, [R1+0x14f8] ;  /* 0x0014f80001207983 */ /* 0x000f220000300a00 */
[----:B--2---:R-:W-:Y:S03]  /*34600*/  HMMA.16816.F32.BF16 R12, R8, R14, R28 ;  /* 0x0000000e080c723c */ /* 0x004fe6000004181c */
[----:B------:R-:W2:-:S15]  /*34610*/  LDL.LU.64 R30, [R1+0x14f0] ;  /* 0x0014f000011e7983 */ /* 0x000e9e0000300a00 */
[----:B------:R-:W-:-:S05]  /*34620*/  NOP ;  /* 0x0000000000007918 */ /* 0x000fca0000000000 */
[----:B------:R-:W-:Y:S04]  /*34630*/  STL.64 [R1+0x830], R12 ;  /* 0x0008300c01007387 */ /* 0x000fe80000100a00 */
[----:B------:R0:W-:Y:S04]  /*34640*/  STL.64 [R1+0x838], R14 ;  /* 0x0008380e01007387 */ /* 0x0001e80000100a00 */
[----:B0-----:R-:W2:Y:S01]  /*34650*/  LDL.LU.64 R14, [R1+0x14e8] ;  /* 0x0014e800010e7983 */ /* 0x001ea20000300a00 */
[C---:B---3--:R-:W-:Y:S06]  /*34660*/  HMMA.16816.F32.BF16 R48, R8.reuse, R50, R52 ;  /* 0x000000320830723c */ /* 0x048fec0000041834 */
[C---:B----4-:R-:W-:Y:S06]  /*34670*/  HMMA.16816.F32.BF16 R40, R8.reuse, R42, R44 ;  /* 0x0000002a0828723c */ /* 0x050fec000004182c */
[C---:B------:R-:W-:Y:S01]  /*34680*/  HMMA.16816.F32.BF16 R24, R8.reuse, R26, R36 ;  /* 0x0000001a0818723c */ /* 0x040fe20000041824 */
[----:B------:R-:W3:Y:S10]  /*34690*/  LDL.LU.64 R54, [R1+0x14e0] ;  /* 0x0014e00001367983 */ /* 0x000ef40000300a00 */
[----:B------:R-:W-:Y:S04]  /*346a0*/  STL.64 [R1+0x820], R48 ;  /* 0x0008203001007387 */ /* 0x000fe80000100a00 */
[----:B------:R0:W-:Y:S04]  /*346b0*/  STL.64 [R1+0x828], R50 ;  /* 0x0008283201007387 */ /* 0x0001e80000100a00 */
[----:B0-----:R-:W4:Y:S04]  /*346c0*/  LDL.LU.64 R50, [R1+0x14d8] ;  /* 0x0014d80001327983 */ /* 0x001f280000300a00 */
[----:B------:R-:W4:Y:S04]  /*346d0*/  LDL.LU.64 R48, [R1+0x14d0] ;  /* 0x0014d00001307983 */ /* 0x000f280000300a00 */
[----:B------:R-:W4:Y:S04]  /*346e0*/  LDL.LU.64 R46, [R1+0x14c8] ;  /* 0x0014c800012e7983 */ /* 0x000f280000300a00 */
[----:B------:R-:W-:Y:S04]  /*346f0*/  STL.64 [R1+0x810], R40 ;  /* 0x0008102801007387 */ /* 0x000fe80000100a00 */
[----:B------:R0:W-:Y:S04]  /*34700*/  STL.64 [R1+0x818], R42 ;  /* 0x0008182a01007387 */ /* 0x0001e80000100a00 */
[----:B0-----:R-:W4:Y:S04]  /*34710*/  LDL.LU.64 R42, [R1+0x14c0] ;  /* 0x0014c000012a7983 */ /* 0x001f280000300a00 */
[----:B------:R0:W5:Y:S04]  /*34720*/  LDL.LU R40, [R1+0x14b8] ;  /* 0x0014b80001287983 */ /* 0x0001680000300800 */
[----:B------:R-:W4:Y:S01]  /*34730*/  LDL.LU R28, [R1+0x7a0] ;  /* 0x0007a000011c7983 */ /* 0x000f220000300800 */
[----:B--2---:R-:W-:-:S15]  /*34740*/  HMMA.16816.F32.BF16 R32, R8, R30, R32 ;  /* 0x0000001e0820723c */ /* 0x004fde0000041820 */
[----:B------:R-:W-:-:S08]  /*34750*/  NOP ;  /* 0x0000000000007918 */ /* 0x000fd00000000000 */
[----:B------:R2:W-:Y:S04]  /*34760*/  STL.64 [R1+0x800], R32 ;  /* 0x0008002001007387 */ /* 0x0005e80000100a00 */
[----:B------:R1:W-:Y:S04]  /*34770*/  STL.64 [R1+0x808], R34 ;  /* 0x0008082201007387 */ /* 0x0003e80000100a00 */
[----:B------:R-:W4:Y:S04]  /*34780*/  LDL.LU R29, [R1+0x7a4] ;  /* 0x0007a400011d7983 */ /* 0x000f280000300800 */
[----:B------:R-:W4:Y:S04]  /*34790*/  LDL.LU R30, [R1+0x7a8] ;  /* 0x0007a800011e7983 */ /* 0x000f280000300800 */
[----:B------:R-:W4:Y:S04]  /*347a0*/  LDL.LU R31, [R1+0x7ac] ;  /* 0x0007ac00011f7983 */ /* 0x000f280000300800 */
[----:B--2---:R-:W2:Y:S04]  /*347b0*/  LDL.LU R32, [R1+0x790] ;  /* 0x0007900001207983 */ /* 0x004ea80000300800 */
[----:B------:R-:W2:Y:S04]  /*347c0*/  LDL.LU R33, [R1+0x794] ;  /* 0x0007940001217983 */ /* 0x000ea80000300800 */
[----:B-1----:R-:W2:Y:S04]  /*347d0*/  LDL.LU R34, [R1+0x798] ;  /* 0x0007980001227983 */ /* 0x002ea80000300800 */
[----:B------:R-:W2:Y:S04]  /*347e0*/  LDL.LU R35, [R1+0x79c] ;  /* 0x00079c0001237983 */ /* 0x000ea80000300800 */
[----:B------:R-:W2:Y:S04]  /*347f0*/  LDL.LU.64 R38, [R1+0x14b0] ;  /* 0x0014b00001267983 */ /* 0x000ea80000300a00 */
[----:B------:R0:W5:Y:S04]  /*34800*/  LDL.LU.64 R36, [R1+0x14a8] ;  /* 0x0014a80001247983 */ /* 0x0001680000300a00 */
[----:B------:R-:W-:Y:S04]  /*34810*/  STL.64 [R1+0x7f0], R24 ;  /* 0x0007f01801007387 */ /* 0x000fe80000100a00 */
[----:B------:R1:W-:Y:S01]  /*34820*/  STL.64 [R1+0x7f8], R26 ;  /* 0x0007f81a01007387 */ /* 0x0003e20000100a00 */
[C---:B------:R-:W-:Y:S03]  /*34830*/  HMMA.16816.F32.BF16 R12, R8.reuse, R14, R20 ;  /* 0x0000000e080c723c */ /* 0x040fe60000041814 */
[----:B-1----:R-:W2:Y:S04]  /*34840*/  LDL.LU.64 R26, [R1+0x14a0] ;  /* 0x0014a000011a7983 */ /* 0x002ea80000300a00 */
[----:B------:R0:W5:Y:S04]  /*34850*/  LDL.LU.64 R24, [R1+0x1498] ;  /* 0x0014980001187983 */ /* 0x0001680000300a00 */
[----:B------:R-:W2:Y:S01]  /*34860*/  LDL.LU.64 R22, [R1+0x1490] ;  /* 0x0014900001167983 */ /* 0x000ea20000300a00 */
[C---:B---3--:R-:W-:Y:S03]  /*34870*/  HMMA.16816.F32.BF16 R52, R8.reuse, R54, R56 ;  /* 0x000000360834723c */ /* 0x048fe60000041838 */
[----:B------:R0:W5:Y:S03]  /*34880*/  LDL.LU.64 R20, [R1+0x1488] ;  /* 0x0014880001147983 */ /* 0x0001660000300a00 */
[C---:B----4-:R-:W-:Y:S05]  /*34890*/  HMMA.16816.F32.BF16 R48, R8.reuse, R46, R48 ;  /* 0x0000002e0830723c */ /* 0x050fea0000041830 */
[----:B------:R1:W-:Y:S04]  /*348a0*/  STL.64 [R1+0x7e0], R12 ;  /* 0x0007e00c01007387 */ /* 0x0003e80000100a00 */
[----:B------:R3:W-:Y:S04]  /*348b0*/  STL.64 [R1+0x7e8], R14 ;  /* 0x0007e80e01007387 */ /* 0x0007e80000100a00 */
[----:B-1----:R-:W4:Y:S04]  /*348c0*/  LDL.LU R12, [R1+0x780] ;  /* 0x00078000010c7983 */ /* 0x002f280000300800 */
[----:B------:R-:W4:Y:S04]  /*348d0*/  LDL.LU R13, [R1+0x784] ;  /* 0x00078400010d7983 */ /* 0x000f280000300800 */
[----:B---3--:R-:W4:Y:S04]  /*348e0*/  LDL.LU R14, [R1+0x788] ;  /* 0x00078800010e7983 */ /* 0x008f280000300800 */
[----:B------:R-:W4:Y:S04]  /*348f0*/  LDL.LU R15, [R1+0x78c] ;  /* 0x00078c00010f7983 */ /* 0x000f280000300800 */
[----:B------:R-:W-:Y:S04]  /*34900*/  STL.64 [R1+0x7d0], R52 ;  /* 0x0007d03401007387 */ /* 0x000fe80000100a00 */
[----:B------:R1:W-:Y:S04]  /*34910*/  STL.64 [R1+0x7d8], R54 ;  /* 0x0007d83601007387 */ /* 0x0003e80000100a00 */
[----:B------:R-:W3:Y:S04]  /*34920*/  LDL.LU R44, [R1+0x760] ;  /* 0x00076000012c7983 */ /* 0x000ee80000300800 */
[----:B------:R0:W-:Y:S04]  /*34930*/  STL.64 [R1+0x7c0], R48 ;  /* 0x0007c03001007387 */ /* 0x0001e80000100a00 */
[----:B------:R0:W-:Y:S01]  /*34940*/  STL.64 [R1+0x7c8], R50 ;  /* 0x0007c83201007387 */ /* 0x0001e20000100a00 */
[----:B-1----:R-:W-:Y:S01]  /*34950*/  IMAD.MOV.U32 R55, RZ, RZ, R2 ;  /* 0x000000ffff377224 */ /* 0x002fe200078e0002 */
[C---:B--2---:R-:W-:Y:S06]  /*34960*/  HMMA.16816.F32.BF16 R16, R8.reuse, R22, R16 ;  /* 0x000000160810723c */ /* 0x044fec0000041810 */
[----:B------:R-:W-:-:S15]  /*34970*/  HMMA.16816.F32.BF16 R28, R8, R26, R28 ;  /* 0x0000001a081c723c */ /* 0x000fde000004181c */
[----:B------:R-:W-:-:S02]  /*34980*/  NOP ;  /* 0x0000000000007918 */ /* 0x000fc40000000000 */
[----:B------:R-:W-:Y:S04]  /*34990*/  STL.64 [R1+0x7b0], R16 ;  /* 0x0007b01001007387 */ /* 0x000fe80000100a00 */
[----:B------:R-:W-:Y:S04]  /*349a0*/  STL.64 [R1+0x7b8], R18 ;  /* 0x0007b81201007387 */ /* 0x000fe80000100a00 */
[----:B------:R-:W3:Y:S04]  /*349b0*/  LDL.LU R45, [R1+0x764] ;  /* 0x00076400012d7983 */ /* 0x000ee80000300800 */
[----:B------:R-:W3:Y:S04]  /*349c0*/  LDL.LU R46, [R1+0x768] ;  /* 0x00076800012e7983 */ /* 0x000ee80000300800 */
[----:B------:R-:W3:Y:S04]  /*349d0*/  LDL.LU R47, [R1+0x76c] ;  /* 0x00076c00012f7983 */ /* 0x000ee80000300800 */
[----:B------:R-:W2:Y:S04]  /*349e0*/  LDL.LU R56, [R1+0x770] ;  /* 0x0007700001387983 */ /* 0x000ea80000300800 */
[----:B------:R-:W2:Y:S04]  /*349f0*/  LDL.LU R57, [R1+0x774] ;  /* 0x0007740001397983 */ /* 0x000ea80000300800 */
[----:B------:R-:W2:Y:S04]  /*34a00*/  LDL.LU R58, [R1+0x778] ;  /* 0x00077800013a7983 */ /* 0x000ea80000300800 */
[----:B------:R-:W2:Y:S04]  /*34a10*/  LDL.LU R59, [R1+0x77c] ;  /* 0x00077c00013b7983 */ /* 0x000ea80000300800 */
[----:B0-----:R-:W4:Y:S04]  /*34a20*/  LDL.LU R48, [R1+0x3b0] ;  /* 0x0003b00001307983 */ /* 0x001f280000300800 */
[----:B------:R-:W4:Y:S04]  /*34a30*/  LDL.LU R49, [R1+0x3b4] ;  /* 0x0003b40001317983 */ /* 0x000f280000300800 */
[----:B------:R-:W4:Y:S04]  /*34a40*/  LDL.LU R50, [R1+0x3b8] ;  /* 0x0003b80001327983 */ /* 0x000f280000300800 */
[----:B------:R-:W4:Y:S04]  /*34a50*/  LDL.LU R51, [R1+0x3bc] ;  /* 0x0003bc0001337983 */ /* 0x000f280000300800 */
[----:B------:R-:W4:Y:S04]  /*34a60*/  LDL.LU R52, [R1+0x390] ;  /* 0x0003900001347983 */ /* 0x000f280000300800 */
[----:B------:R-:W4:Y:S04]  /*34a70*/  LDL.LU R53, [R1+0x394] ;  /* 0x0003940001357983 */ /* 0x000f280000300800 */
[----:B------:R-:W4:Y:S04]  /*34a80*/  LDL.LU R54, [R1+0x398] ;  /* 0x0003980001367983 */ /* 0x000f280000300800 */
[----:B------:R-:W4:Y:S04]  /*34a90*/  LDL.LU R2, [R1+0x1480] ;  /* 0x0014800001027983 */ /* 0x000f280000300800 */
[----:B------:R-:W-:Y:S04]  /*34aa0*/  STL.64 [R1+0x7a0], R28 ;  /* 0x0007a01c01007387 */ /* 0x000fe80000100a00 */
[----:B------:R0:W-:Y:S04]  /*34ab0*/  STL.64 [R1+0x7a8], R30 ;  /* 0x0007a81e01007387 */ /* 0x0001e80000100a00 */
[----:B0-----:R-:W3:Y:S04]  /*34ac0*/  LDL.LU.64 R30, [R1+0x1478] ;  /* 0x00147800011e7983 */ /* 0x001ee80000300a00 */
[----:B------:R0:W5:Y:S01]  /*34ad0*/  LDL.LU.64 R28, [R1+0x1470] ;  /* 0x00147000011c7983 */ /* 0x0001620000300a00 */
[----:B---3--:R-:W-:-:S15]  /*34ae0*/  HMMA.16816.F32.BF16 R32, R8, R30, R32 ;  /* 0x0000001e0820723c */ /* 0x008fde0000041820 */
[----:B------:R-:W-:-:S08]  /*34af0*/  NOP ;  /* 0x0000000000007918 */ /* 0x000fd00000000000 */
[----:B------:R-:W-:Y:S01]  /*34b00*/  STL.64 [R1+0x790], R32 ;  /* 0x0007902001007387 */ /* 0x000fe20000100a00 */
[----:B------:R-:W-:-:S03]  /*34b10*/  IMAD.MOV.U32 R26, RZ, RZ, R35 ;  /* 0x000000ffff1a7224 */ /* 0x000fc600078e0023 */
[----:B------:R1:W-:Y:S04]  /*34b20*/  STL.64 [R1+0x798], R34 ;  /* 0x0007982201007387 */ /* 0x0003e80000100a00 */
[----:B-1----:R-:W4:Y:S01]  /*34b30*/  LDL.LU.64 R34, [R1+0x1468] ;  /* 0x0014680001227983 */ /* 0x002f220000300a00 */
[----:B--2---:R-:W-:Y:S01]  /*34b40*/  HMMA.16816.F32.BF16 R56, R8, R38, R56 ;  /* 0x000000260838723c */ /* 0x004fe20000041838 */
[----:B------:R-:W-:-:S05]  /*34b50*/  IMAD.MOV.U32 R22, RZ, RZ, R33 ;  /* 0x000000ffff167224 */ /* 0x000fca00078e0021 */
[----:B------:R-:W-:Y:S01]  /*34b60*/  HMMA.16816.F32.BF16 R44, R8, R42, R44 ;  /* 0x0000002a082c723c */ /* 0x000fe2000004182c */
[----:B------:R0:W5:Y:S04]  /*34b70*/  LDL.LU.64 R32, [R1+0x1460] ;  /* 0x0014600001207983 */ /* 0x0001680000300a00 */
[----:B------:R-:W2:Y:S01]  /*34b80*/  LDL.LU R31, [R1+0xbc4] ;  /* 0x000bc400011f7983 */ /* 0x000ea20000300800 */
[----:B------:R-:W-:-:S03]  /*34b90*/  IMAD.MOV.U32 R16, RZ, RZ, R61 ;  /* 0x000000ffff107224 */ /* 0x000fc600078e003d */
[----:B------:R-:W3:Y:S04]  /*34ba0*/  LDL.LU R23, [R1+0xbbc] ;  /* 0x000bbc0001177983 */ /* 0x000ee80000300800 */
[----:B------:R-:W2:Y:S01]  /*34bb0*/  LDL.LU R61, [R1+0xbb4] ;  /* 0x000bb400013d7983 */ /* 0x000ea20000300800 */
[----:B------:R-:W-:Y:S02]  /*34bc0*/  IMAD.MOV.U32 R17, RZ, RZ, R60 ;  /* 0x000000ffff117224 */ /* 0x000fe400078e003c */
[----:B------:R-:W-:Y:S02]  /*34bd0*/  IMAD.MOV.U32 R19, RZ, RZ, R0 ;  /* 0x000000ffff137224 */ /* 0x000fe400078e0000 */
[----:B------:R-:W-:Y:S01]  /*34be0*/  IMAD.MOV.U32 R18, RZ, RZ, R3 ;  /* 0x000000ffff127224 */ /* 0x000fe200078e0003 */
[----:B----4-:R-:W-:Y:S01]  /*34bf0*/  HMMA.16816.F32.BF16 R12, R8, R34, R12 ;  /* 0x00000022080c723c */ /* 0x010fe2000004180c */
[----:B------:R-:W4:Y:S04]  /*34c00*/  LDL.LU R34, [R1+0xbd4] ;  /* 0x000bd40001227983 */ /* 0x000f280000300800 */
[----:B------:R-:W3:-:S15]  /*34c10*/  LDL.LU R35, [R1+0xbcc] ;  /* 0x000bcc0001237983 */ /* 0x000ede0000300800 */
[----:B------:R-:W-:-:S03]  /*34c20*/  NOP ;  /* 0x0000000000007918 */ /* 0x000fc60000000000 */
[----:B------:R1:W-:Y:S04]  /*34c30*/  STL.64 [R1+0x780], R12 ;  /* 0x0007800c01007387 */ /* 0x0003e80000100a00 */
[----:B------:R0:W-:Y:S04]  /*34c40*/  STL.64 [R1+0x788], R14 ;  /* 0x0007880e01007387 */ /* 0x0001e80000100a00 */
[----:B-1----:R-:W2:Y:S04]  /*34c50*/  LDL.LU R12, [R1+0x9dc] ;  /* 0x0009dc00010c7983 */ /* 0x002ea80000300800 */
[----:B------:R-:W2:Y:S04]  /*34c60*/  LDL.LU R13, [R1+0xbac] ;  /* 0x000bac00010d7983 */ /* 0x000ea80000300800 */
[----:B0-----:R-:W2:Y:S04]  /*34c70*/  LDL.LU R14, [R1+0xbd0] ;  /* 0x000bd000010e7983 */ /* 0x001ea80000300800 */
[----:B------:R-:W2:Y:S04]  /*34c80*/  LDL.LU R15, [R1+0xba4] ;  /* 0x000ba400010f7983 */ /* 0x000ea80000300800 */
[----:B------:R-:W2:Y:S04]  /*34c90*/  LDL.LU R41, [R1+0xbc8] ;  /* 0x000bc80001297983 */ /* 0x000ea80000300800 */
[----:B------:R-:W2:Y:S04]  /*34ca0*/  LDL.LU R60, [R1+0xb9c] ;  /* 0x000b9c00013c7983 */ /* 0x000ea80000300800 */
[----:B------:R-:W2:Y:S04]  /*34cb0*/  LDL.LU R0, [R1+0xbc0] ;  /* 0x000bc00001007983 */ /* 0x000ea80000300800 */
[----:B------:R-:W2:Y:S04]  /*34cc0*/  LDL.LU R3, [R1+0xb94] ;  /* 0x000b940001037983 */ /* 0x000ea80000300800 */
[----:B------:R-:W-:Y:S04]  /*34cd0*/  STL.64 [R1+0x770], R56 ;  /* 0x0007703801007387 */ /* 0x000fe80000100a00 */
[----:B------:R0:W-:Y:S04]  /*34ce0*/  STL.64 [R1+0x778], R58 ;  /* 0x0007783a01007387 */ /* 0x0001e80000100a00 */
[----:B0-----:R-:W2:Y:S04]  /*34cf0*/  LDL.LU.64 R58, [R1+0x1458] ;  /* 0x00145800013a7983 */ /* 0x001ea80000300a00 */
[----:B------:R0:W5:Y:S04]  /*34d00*/  LDL.LU.64 R56, [R1+0x1450] ;  /* 0x0014500001387983 */ /* 0x0001680000300a00 */
[----:B------:R-:W4:Y:S04]  /*34d10*/  LDL.LU R38, [R1+0x9d4] ;  /* 0x0009d40001267983 */ /* 0x000f280000300800 */
[----:B------:R-:W3:Y:S04]  /*34d20*/  LDL.LU R39, [R1+0x9e0] ;  /* 0x0009e00001277983 */ /* 0x000ee80000300800 */
[----:B------:R-:W-:Y:S04]  /*34d30*/  STL.64 [R1+0x760], R44 ;  /* 0x0007602c01007387 */ /* 0x000fe80000100a00 */
[----:B------:R1:W-:Y:S04]  /*34d40*/  STL.64 [R1+0x768], R46 ;  /* 0x0007682e01007387 */ /* 0x0003e80000100a00 */
[----:B-1----:R-:W2:Y:S04]  /*34d50*/  LDL.LU.64 R46, [R1+0x1448] ;  /* 0x00144800012e7983 */ /* 0x002ea80000300a00 */
[----:B------:R0:W5:Y:S01]  /*34d60*/  LDL.LU.64 R44, [R1+0x1440] ;  /* 0x00144000012c7983 */ /* 0x0001620000300a00 */
[----:B--2---:R-:W-:-:S15]  /*34d70*/  HMMA.16816.F32.BF16 R48, R8, R46, R48 ;  /* 0x0000002e0830723c */ /* 0x004fde0000041830 */
[----:B------:R-:W-:-:S08]  /*34d80*/  NOP ;  /* 0x0000000000007918 */ /* 0x000fd00000000000 */
[----:B------:R-:W-:Y:S01]  /*34d90*/  STL.64 [R1+0x3b0], R48 ;  /* 0x0003b03001007387 */ /* 0x000fe20000100a00 */
[----:B------:R-:W-:-:S03]  /*34da0*/  IMAD.MOV.U32 R30, RZ, RZ, R51 ;  /* 0x000000ffff1e7224 */ /* 0x000fc600078e0033 */
[----:B------:R1:W-:Y:S04]  /*34db0*/  STL.64 [R1+0x3b8], R50 ;  /* 0x0003b83201007387 */ /* 0x0003e80000100a00 */
[----:B-1----:R-:W2:Y:S01]  /*34dc0*/  LDL.LU.64 R50, [R1+0x1438] ;  /* 0x0014380001327983 */ /* 0x002ea20000300a00 */
[----:B------:R-:W-:-:S03]  /*34dd0*/  IMAD.MOV.U32 R27, RZ, RZ, R49 ;  /* 0x000000ffff1b7224 */ /* 0x000fc600078e0031 */
        /* <DEDUP_REMOVED lines=8> */
[----:B------:R0:W5:Y:S04]  /*34e60*/  LDL.LU.64 R52, [R1+0x1420] ;  /* 0x0014200001347983 */ /* 0x0001680000300a00 */
[----:B------:R-:W3:Y:S01]  /*34e70*/  LDL.LU.64 R50, [R1+0x968] ;  /* 0x0009680001327983 */ /* 0x000ee20000300a00 */
[----:B--2---:R-:W-:-:S15]  /*34e80*/  HMMA.16816.F32.BF16 R16, R8, R54, R16 ;  /* 0x000000360810723c */ /* 0x004fde0000041810 */
[----:B------:R-:W-:-:S08]  /*34e90*/  NOP ;  /* 0x0000000000007918 */ /* 0x000fd00000000000 */
[----:B------:R-:W-:Y:S04]  /*34ea0*/  STL.64 [R1+0x370], R16 ;  /* 0x0003701001007387 */ /* 0x000fe80000100a00 */
[----:B------:R1:W-:Y:S04]  /*34eb0*/  STL.64 [R1+0x378], R18 ;  /* 0x0003781201007387 */ /* 0x0003e80000100a00 */
[----:B-1----:R-:W2:Y:S04]  /*34ec0*/  LDL.LU.64 R18, [R1+0x1418] ;  /* 0x0014180001127983 */ /* 0x002ea80000300a00 */
[----:B------:R-:W2:Y:S01]  /*34ed0*/  LDL.LU.64 R16, [R1+0x1410] ;  /* 0x0014100001107983 */ /* 0x000ea20000300a00 */
[----:B------:R-:W-:-:S02]  /*34ee0*/  IMAD.SHL.U32 R54, R5, 0x20, RZ ;  /* 0x0000002005367824 */ /* 0x000fc400078e00ff */
[----:B----4-:R-:W-:Y:S02]  /*34ef0*/  VIADD R38, R38, 0x1 ;  /* 0x0000000126267836 */ /* 0x010fe40000000000 */
[----:B------:R-:W-:-:S03]  /*34f00*/  IMAD.SHL.U32 R54, R54, 0x2, RZ ;  /* 0x0000000236367824 */ /* 0x000fc600078e00ff */
[----:B------:R-:W-:Y:S02]  /*34f10*/  STL [R1+0x9d4], R38 ;  /* 0x0009d42601007387 */ /* 0x000fe40000100800 */
[-C--:B---3--:R-:W-:Y:S02]  /*34f20*/  IADD3 R39, P6, R39, R54.reuse, RZ ;  /* 0x0000003627277210 */ /* 0x088fe40007fde0ff */
[-C--:B------:R-:W-:Y:S02]  /*34f30*/  IADD3 R34, P5, R34, R54.reuse, RZ ;  /* 0x0000003622227210 */ /* 0x080fe40007fbe0ff */
[-C--:B------:R-:W-:Y:S02]  /*34f40*/  IADD3 R35, P1, R35, R54.reuse, RZ ;  /* 0x0000003623237210 */ /* 0x080fe40007f3e0ff */
[-C--:B------:R-:W-:Y:S02]  /*34f50*/  IADD3 R61, P2, R61, R54.reuse, RZ ;  /* 0x000000363d3d7210 */ /* 0x080fe40007f5e0ff */
[----:B------:R-:W-:Y:S01]  /*34f60*/  IADD3 R31, P4, R31, R54, RZ ;  /* 0x000000361f1f7210 */ /* 0x000fe20007f9e0ff */
[----:B--2---:R-:W-:-:S15]  /*34f70*/  HMMA.16816.F32.BF16 R8, R8, R58, R16 ;  /* 0x0000003a0808723c */ /* 0x004fde0000041810 */
[----:B------:R-:W-:-:S08]  /*34f80*/  NOP ;  /* 0x0000000000007918 */ /* 0x000fd00000000000 */
[----:B------:R-:W-:Y:S04]  /*34f90*/  STL.64 [R1+0x320], R8 ;  /* 0x0003200801007387 */ /* 0x000fe80000100a00 */
[----:B------:R-:W-:Y:S04]  /*34fa0*/  STL.64 [R1+0x328], R10 ;  /* 0x0003280a01007387 */ /* 0x000fe80000100a00 */
[----:B------:R-:W-:Y:S04]  /*34fb0*/  STL [R1+0x9e0], R39 ;  /* 0x0009e02701007387 */ /* 0x000fe80000100800 */
[----:B------:R-:W-:Y:S04]  /*34fc0*/  STL [R1+0xbd4], R34 ;  /* 0x000bd42201007387 */ /* 0x000fe80000100800 */
[----:B------:R-:W-:Y:S04]  /*34fd0*/  STL [R1+0xbcc], R35 ;  /* 0x000bcc2301007387 */ /* 0x000fe80000100800 */
[----:B------:R1:W-:Y:S04]  /*34fe0*/  STL [R1+0xbb4], R61 ;  /* 0x000bb43d01007387 */ /* 0x0003e80000100800 */
[----:B------:R2:W-:Y:S04]  /*34ff0*/  STL [R1+0xbc4], R31 ;  /* 0x000bc41f01007387 */ /* 0x0005e80000100800 */
[----:B-1----:R-:W3:Y:S01]  /*35000*/  LDL.LU R61, [R1+0xbb8] ;  /* 0x000bb800013d7983 */ /* 0x002ee20000300800 */
[-C--:B------:R-:W-:Y:S01]  /*35010*/  IADD3 R23, P3, R23, R54.reuse, RZ ;  /* 0x0000003617177210 */ /* 0x080fe20007f7e0ff */
[--C-:B------:R-:W-:Y:S01]  /*35020*/  IMAD.X R12, R12, 0x1, R2.reuse, P6 ;  /* 0x000000010c0c7824 */ /* 0x100fe200030e0602 */
[-C--:B------:R-:W-:Y:S01]  /*35030*/  IADD3 R13, P6, R13, R54.reuse, RZ ;  /* 0x000000360d0d7210 */ /* 0x080fe20007fde0ff */
[--C-:B------:R-:W-:Y:S01]  /*35040*/  IMAD.X R14, R14, 0x1, R2.reuse, P5 ;  /* 0x000000010e0e7824 */ /* 0x100fe200028e0602 */
[----:B------:R-:W-:Y:S01]  /*35050*/  IADD3 R15, P5, R15, R54, RZ ;  /* 0x000000360f0f7210 */ /* 0x000fe20007fbe0ff */
[----:B------:R1:W-:Y:S01]  /*35060*/  STL [R1+0xbbc], R23 ;  /* 0x000bbc1701007387 */ /* 0x0003e20000100800 */
[----:B------:R-:W-:-:S03]  /*35070*/  IMAD.X R41, R41, 0x1, R2, P1 ;  /* 0x0000000129297824 */ /* 0x000fc600008e0602 */
[----:B------:R-:W-:Y:S04]  /*35080*/  STL [R1+0x9dc], R12 ;  /* 0x0009dc0c01007387 */ /* 0x000fe80000100800 */
[----:B------:R-:W-:Y:S01]  /*35090*/  STL [R1+0xbac], R13 ;  /* 0x000bac0d01007387 */ /* 0x000fe20000100800 */
[----:B------:R-:W-:-:S03]  /*350a0*/  IADD3 R60, P1, R60, R54, RZ ;  /* 0x000000363c3c7210 */ /* 0x000fc60007f3e0ff */
[----:B------:R-:W-:Y:S01]  /*350b0*/  STL [R1+0xbd0], R14 ;  /* 0x000bd00e01007387 */ /* 0x000fe20000100800 */
[----:B------:R-:W-:Y:S02]  /*350c0*/  VIADD R4, R4, 0x1f ;  /* 0x0000001f04047836 */ /* 0x000fe40000000000 */
[----:B------:R-:W-:Y:S01]  /*350d0*/  IMAD.X R0, R0, 0x1, R2, P4 ;  /* 0x0000000100007824 */ /* 0x000fe200020e0602 */
[----:B------:R-:W-:Y:S04]  /*350e0*/  STL [R1+0xba4], R15 ;  /* 0x000ba40f01007387 */ /* 0x000fe80000100800 */
[----:B------:R-:W-:Y:S01]  /*350f0*/  STL [R1+0xbc8], R41 ;  /* 0x000bc82901007387 */ /* 0x000fe20000100800 */
[----:B------:R-:W-:-:S03]  /*35100*/  IADD3 R3, P4, R3, R54, RZ ;  /* 0x0000003603037210 */ /* 0x000fc60007f9e0ff */
[----:B------:R-:W4:Y:S04]  /*35110*/  LDL.LU R8, [R1+0xb8c] ;  /* 0x000b8c0001087983 */ /* 0x000f280000300800 */
[----:B------:R-:W-:Y:S04]  /*35120*/  STL [R1+0xb9c], R60 ;  /* 0x000b9c3c01007387 */ /* 0x000fe80000100800 */
[----:B------:R-:W4:Y:S01]  /*35130*/  LDL.LU R9, [R1+0xbb0] ;  /* 0x000bb00001097983 */ /* 0x000f220000300800 */
[----:B------:R-:W-:-:S03]  /*35140*/  SHF.R.S32.HI R43, RZ, 0x1f, R4 ;  /* 0x0000001fff2b7819 */ /* 0x000fc60000011404 */
[----:B------:R-:W-:Y:S04]  /*35150*/  STL [R1+0xbc0], R0 ;  /* 0x000bc00001007387 */ /* 0x000fe80000100800 */
[----:B------:R-:W4:Y:S04]  /*35160*/  LDL.LU R10, [R1+0xb84] ;  /* 0x000b8400010a7983 */ /* 0x000f280000300800 */
[----:B------:R0:W-:Y:S04]  /*35170*/  STL [R1+0xb94], R3 ;  /* 0x000b940301007387 */ /* 0x0001e80000100800 */
[----:B------:R-:W4:Y:S01]  /*35180*/  LDL.LU R11, [R1+0xba8] ;  /* 0x000ba800010b7983 */ /* 0x000f220000300800 */
[----:B------:R-:W-:-:S03]  /*35190*/  LEA.HI R43, R43, R4, RZ, 0x5 ;  /* 0x000000042b2b7211 */ /* 0x000fc600078f28ff */
[----:B------:R-:W4:Y:S04]  /*351a0*/  LDL.LU R58, [R1+0xb7c] ;  /* 0x000b7c00013a7983 */ /* 0x000f280000300800 */
[----:B------:R-:W4:Y:S01]  /*351b0*/  LDL.LU R59, [R1+0xba0] ;  /* 0x000ba000013b7983 */ /* 0x000f220000300800 */
[----:B------:R-:W-:-:S03]  /*351c0*/  IADD3 R5, P0, R50, R54, RZ ;  /* 0x0000003632057210 */ /* 0x000fc60007f1e0ff */
[----:B------:R-:W4:Y:S04]  /*351d0*/  LDL.LU R16, [R1+0xb74] ;  /* 0x000b740001107983 */ /* 0x000f280000300800 */
[----:B------:R-:W4:Y:S01]  /*351e0*/  LDL.LU R17, [R1+0xb98] ;  /* 0x000b980001117983 */ /* 0x000f220000300800 */
[----:B------:R-:W-:-:S03]  /*351f0*/  SHF.R.S32.HI R43, RZ, 0x5, R43 ;  /* 0x00000005ff2b7819 */ /* 0x000fc6000001142b */
[----:B------:R-:W4:Y:S04]  /*35200*/  LDL.LU R18, [R1+0xb6c] ;  /* 0x000b6c0001127983 */ /* 0x000f280000300800 */
[----:B------:R-:W4:Y:S04]  /*35210*/  LDL.LU R19, [R1+0xb90] ;  /* 0x000b900001137983 */ /* 0x000f280000300800 */
[----:B------:R-:W4:Y:S01]  /*35220*/  LDL.LU R55, [R1+0xb64] ;  /* 0x000b640001377983 */ /* 0x000f220000300800 */
[----:B------:R-:W-:-:S03]  /*35230*/  IMAD.X R4, R51, 0x1, R2, P0 ;  /* 0x0000000133047824 */ /* 0x000fc600000e0602 */
[----:B------:R-:W4:Y:S04]  /*35240*/  LDL.LU R50, [R1+0xb88] ;  /* 0x000b880001327983 */ /* 0x000f280000300800 */
[----:B------:R-:W4:Y:S01]  /*35250*/  LDL.LU R51, [R1+0xb5c] ;  /* 0x000b5c0001337983 */ /* 0x000f220000300800 */
[----:B------:R-:W-:-:S03]  /*35260*/  ISETP.NE.U32.AND P0, PT, R38, R43, PT ;  /* 0x0000002b2600720c */ /* 0x000fc60003f05070 */
[----:B------:R-:W4:Y:S04]  /*35270*/  LDL.LU R47, [R1+0xb80] ;  /* 0x000b8000012f7983 */ /* 0x000f280000300800 */
[----:B------:R-:W4:Y:S04]  /*35280*/  LDL.LU R43, [R1+0xb54] ;  /* 0x000b5400012b7983 */ /* 0x000f280000300800 */
[----:B------:R-:W4:Y:S04]  /*35290*/  LDL.LU R38, [R1+0xb78] ;  /* 0x000b780001267983 */ /* 0x000f280000300800 */
[----:B------:R-:W4:Y:S04]  /*352a0*/  LDL.LU R39, [R1+0xb4c] ;  /* 0x000b4c0001277983 */ /* 0x000f280000300800 */
[----:B------:R-:W4:Y:S04]  /*352b0*/  LDL.LU R34, [R1+0xb70] ;  /* 0x000b700001227983 */ /* 0x000f280000300800 */
[----:B------:R-:W4:Y:S04]  /*352c0*/  LDL.LU R35, [R1+0xb44] ;  /* 0x000b440001237983 */ /* 0x000f280000300800 */
[----:B--2---:R-:W2:Y:S04]  /*352d0*/  LDL.LU R31, [R1+0xb68] ;  /* 0x000b6800011f7983 */ /* 0x004ea80000300800 */
[----:B-1----:R-:W2:Y:S04]  /*352e0*/  LDL.LU R23, [R1+0xb3c] ;  /* 0x000b3c0001177983 */ /* 0x002ea80000300800 */
[----:B0-----:R-:W2:Y:S04]  /*352f0*/  LDL.LU R3, [R1+0xb60] ;  /* 0x000b600001037983 */ /* 0x001ea80000300800 */
[----:B------:R-:W2:Y:S04]  /*35300*/  LDL.LU R12, [R1+0xb34] ;  /* 0x000b3400010c7983 */ /* 0x000ea80000300800 */
[----:B------:R-:W2:Y:S04]  /*35310*/  LDL.LU R13, [R1+0xb58] ;  /* 0x000b5800010d7983 */ /* 0x000ea80000300800 */
[----:B------:R-:W2:Y:S01]  /*35320*/  LDL.LU R14, [R1+0xb2c] ;  /* 0x000b2c00010e7983 */ /* 0x000ea20000300800 */
[----:B---3--:R-:W-:-:S05]  /*35330*/  IMAD.X R61, R61, 0x1, R2, P3 ;  /* 0x000000013d3d7824 */ /* 0x008fca00018e0602 */
[----:B------:R0:W-:Y:S04]  /*35340*/  STL [R1+0xbb8], R61 ;  /* 0x000bb83d01007387 */ /* 0x0001e80000100800 */
[----:B------:R-:W3:Y:S04]  /*35350*/  LDL.LU R15, [R1+0xb50] ;  /* 0x000b5000010f7983 */ /* 0x000ee80000300800 */
[----:B------:R-:W3:Y:S04]  /*35360*/  LDL.LU R41, [R1+0xb24] ;  /* 0x000b240001297983 */ /* 0x000ee80000300800 */
[----:B------:R-:W3:Y:S04]  /*35370*/  LDL.LU R60, [R1+0xb48] ;  /* 0x000b4800013c7983 */ /* 0x000ee80000300800 */
[----:B------:R-:W3:Y:S04]  /*35380*/  LDL.LU R0, [R1+0xb1c] ;  /* 0x000b1c0001007983 */ /* 0x000ee80000300800 */
[----:B0-----:R-:W3:Y:S01]  /*35390*/  LDL.LU R61, [R1+0xb40] ;  /* 0x000b4000013d7983 */ /* 0x001ee20000300800 */
[-C--:B----4-:R-:W-:Y:S01]  /*353a0*/  IADD3 R8, P3, R8, R54.reuse, RZ ;  /* 0x0000003608087210 */ /* 0x090fe20007f7e0ff */
[--C-:B------:R-:W-:Y:S01]  /*353b0*/  IMAD.X R9, R9, 0x1, R2.reuse, P2 ;  /* 0x0000000109097824 */ /* 0x100fe200010e0602 */
[----:B------:R-:W-:Y:S01]  /*353c0*/  IADD3 R10, P2, R10, R54, RZ ;  /* 0x000000360a0a7210 */ /* 0x000fe20007f5e0ff */
[----:B------:R-:W-:-:S02]  /*353d0*/  IMAD.X R11, R11, 0x1, R2, P6 ;  /* 0x000000010b0b7824 */ /* 0x000fc400030e0602 */
[----:B------:R-:W-:Y:S01]  /*353e0*/  STL [R1+0xb8c], R8 ;  /* 0x000b8c0801007387 */ /* 0x000fe20000100800 */
[-C--:B------:R-:W-:Y:S01]  /*353f0*/  IADD3 R58, P6, R58, R54.reuse, RZ ;  /* 0x000000363a3a7210 */ /* 0x080fe20007fde0ff */
[----:B------:R-:W-:Y:S02]  /*35400*/  IMAD.X R59, R59, 0x1, R2, P5 ;  /* 0x000000013b3b7824 */ /* 0x000fe400028e0602 */
[----:B------:R-:W-:Y:S01]  /*35410*/  STL [R1+0xbb0], R9 ;  /* 0x000bb00901007387 */ /* 0x000fe20000100800 */
[----:B------:R-:W-:-:S03]  /*35420*/  IADD3 R16, P5, R16, R54, RZ ;  /* 0x0000003610107210 */ /* 0x000fc60007fbe0ff */
[----:B------:R-:W-:Y:S01]  /*35430*/  STL [R1+0xb84], R10 ;  /* 0x000b840a01007387 */ /* 0x000fe20000100800 */
[----:B------:R-:W-:-:S03]  /*35440*/  IMAD.X R17, R17, 0x1, R2, P1 ;  /* 0x0000000111117824 */ /* 0x000fc600008e0602 */
        /* <DEDUP_REMOVED lines=23> */
[----:B--2---:R-:W-:-:S03]  /*355c0*/  IMAD.X R3, R3, 0x1, R2, P4 ;  /* 0x0000000103037824 */ /* 0x004fc600020e0602 */
[----:B------:R-:W-:Y:S01]  /*355d0*/  STL [R1+0xb78], R38 ;  /* 0x000b782601007387 */ /* 0x000fe20000100800 */
[----:B------:R-:W-:-:S03]  /*355e0*/  IMAD.X R31, R31, 0x1, R2, P1 ;  /* 0x000000011f1f7824 */ /* 0x000fc600008e0602 */
[----:B------:R-:W-:Y:S01]  /*355f0*/  STL [R1+0xb4c], R39 ;  /* 0x000b4c2701007387 */ /* 0x000fe20000100800 */
[----:B------:R-:W-:-:S03]  /*35600*/  IADD3 R23, P1, R23, R54, RZ ;  /* 0x0000003617177210 */ /* 0x000fc60007f3e0ff */
[----:B------:R-:W-:Y:S04]  /*35610*/  STL [R1+0xb70], R34 ;  /* 0x000b702201007387 */ /* 0x000fe80000100800 */
[----:B------:R-:W-:Y:S01]  /*35620*/  STL [R1+0xb44], R35 ;  /* 0x000b442301007387 */ /* 0x000fe20000100800 */
[----:B------:R-:W-:-:S03]  /*35630*/  IADD3 R12, P4, R12, R54, RZ ;  /* 0x000000360c0c7210 */ /* 0x000fc60007f9e0ff */
[----:B------:R0:W-:Y:S01]  /*35640*/  STL [R1+0xb60], R3 ;  /* 0x000b600301007387 */ /* 0x0001e20000100800 */
[----:B------:R-:W-:-:S03]  /*35650*/  IMAD.X R13, R13, 0x1, R2, P3 ;  /* 0x000000010d0d7824 */ /* 0x000fc600018e0602 */
[----:B------:R1:W-:Y:S01]  /*35660*/  STL [R1+0xb68], R31 ;  /* 0x000b681f01007387 */ /* 0x0003e20000100800 */
[----:B------:R-:W-:-:S03]  /*35670*/  IADD3 R14, P3, R14, R54, RZ ;  /* 0x000000360e0e7210 */ /* 0x000fc60007f7e0ff */
[----:B0-----:R-:W2:Y:S04]  /*35680*/  LDL.LU R3, [R1+0xb14] ;  /* 0x000b140001037983 */ /* 0x001ea80000300800 */
[----:B------:R0:W-:Y:S04]  /*35690*/  STL [R1+0xb3c], R23 ;  /* 0x000b3c1701007387 */ /* 0x0001e80000100800 */
[----:B------:R-:W-:Y:S04]  /*356a0*/  STL [R1+0xb34], R12 ;  /* 0x000b340c01007387 */ /* 0x000fe80000100800 */
[----:B------:R-:W-:Y:S04]  /*356b0*/  STL [R1+0xb58], R13 ;  /* 0x000b580d01007387 */ /* 0x000fe80000100800 */
[----:B------:R-:W-:Y:S01]  /*356c0*/  STL [R1+0xb2c], R14 ;  /* 0x000b2c0e01007387 */ /* 0x000fe20000100800 */
[--C-:B---3--:R-:W-:Y:S01]  /*356d0*/  IMAD.X R15, R15, 0x1, R2.reuse, P2 ;  /* 0x000000010f0f7824 */ /* 0x108fe200010e0602 */
[-C--:B------:R-:W-:Y:S01]  /*356e0*/  IADD3 R41, P2, R41, R54.reuse, RZ ;  /* 0x0000003629297210 */ /* 0x080fe20007f5e0ff */
[----:B------:R-:W-:Y:S01]  /*356f0*/  IMAD.X R60, R60, 0x1, R2, P6 ;  /* 0x000000013c3c7824 */ /* 0x000fe200030e0602 */
[----:B------:R-:W-:-:S02]  /*35700*/  IADD3 R0, P6, R0, R54, RZ ;  /* 0x0000003600007210 */ /* 0x000fc40007fde0ff */
[----:B------:R-:W-:Y:S04]  /*35710*/  STL [R1+0xb50], R15 ;  /* 0x000b500f01007387 */ /* 0x000fe80000100800 */
[----:B------:R-:W-:Y:S01]  /*35720*/  STL [R1+0xb24], R41 ;  /* 0x000b242901007387 */ /* 0x000fe20000100800 */
[----:B------:R-:W-:-:S03]  /*35730*/  IMAD.X R61, R61, 0x1, R2, P5 ;  /* 0x000000013d3d7824 */ /* 0x000fc600028e0602 */
[----:B------:R-:W3:Y:S04]  /*35740*/  LDL.LU R8, [R1+0xb38] ;  /* 0x000b380001087983 */ /* 0x000ee80000300800 */
[----:B------:R-:W-:Y:S04]  /*35750*/  STL [R1+0xb48], R60 ;  /* 0x000b483c01007387 */ /* 0x000fe80000100800 */
[----:B------:R-:W4:Y:S04]  /*35760*/  LDL.LU R9, [R1+0xb0c] ;  /* 0x000b0c0001097983 */ /* 0x000f280000300800 */
[----:B------:R-:W-:Y:S04]  /*35770*/  STL [R1+0xb1c], R0 ;  /* 0x000b1c0001007387 */ /* 0x000fe80000100800 */
        /* <DEDUP_REMOVED lines=18> */
[----:B-1----:R-:W4:Y:S04]  /*358a0*/  LDL.LU R31, [R1+0xac4] ;  /* 0x000ac400011f7983 */ /* 0x002f280000300800 */
[----:B0-----:R-:W4:Y:S04]  /*358b0*/  LDL.LU R23, [R1+0xae8] ;  /* 0x000ae80001177983 */ /* 0x001f280000300800 */
[----:B------:R-:W4:Y:S04]  /*358c0*/  LDL.LU R61, [R1+0xabc] ;  /* 0x000abc00013d7983 */ /* 0x000f280000300800 */
[----:B------:R-:W4:Y:S04]  /*358d0*/  LDL.LU R12, [R1+0xae0] ;  /* 0x000ae000010c7983 */ /* 0x000f280000300800 */
[----:B------:R-:W4:Y:S04]  /*358e0*/  LDL.LU R13, [R1+0xab4] ;  /* 0x000ab400010d7983 */ /* 0x000f280000300800 */
[----:B------:R-:W4:Y:S01]  /*358f0*/  LDL.LU R14, [R1+0xad8] ;  /* 0x000ad800010e7983 */ /* 0x000f220000300800 */
[----:B--2---:R-:W-:-:S05]  /*35900*/  IADD3 R3, P5, R3, R54, RZ ;  /* 0x0000003603037210 */ /* 0x004fca0007fbe0ff */
[----:B------:R0:W-:Y:S04]  /*35910*/  STL [R1+0xb14], R3 ;  /* 0x000b140301007387 */ /* 0x0001e80000100800 */
[----:B------:R-:W2:Y:S04]  /*35920*/  LDL.LU R15, [R1+0xaac] ;  /* 0x000aac00010f7983 */ /* 0x000ea80000300800 */
[----:B------:R-:W2:Y:S04]  /*35930*/  LDL.LU R41, [R1+0xad0] ;  /* 0x000ad00001297983 */ /* 0x000ea80000300800 */
[----:B------:R-:W2:Y:S04]  /*35940*/  LDL.LU R60, [R1+0xaa4] ;  /* 0x000aa400013c7983 */ /* 0x000ea80000300800 */
[----:B------:R-:W2:Y:S04]  /*35950*/  LDL.LU R0, [R1+0xac8] ;  /* 0x000ac80001007983 */ /* 0x000ea80000300800 */
[----:B0-----:R-:W2:Y:S01]  /*35960*/  LDL.LU R3, [R1+0xa9c] ;  /* 0x000a9c0001037983 */ /* 0x001ea20000300800 */
[--C-:B---3--:R-:W-:Y:S01]  /*35970*/  IMAD.X R8, R8, 0x1, R2.reuse, P1 ;  /* 0x0000000108087824 */ /* 0x108fe200008e0602 */
[-C--:B----4-:R-:W-:Y:S01]  /*35980*/  IADD3 R9, P1, R9, R54.reuse, RZ ;  /* 0x0000003609097210 */ /* 0x090fe20007f3e0ff */
[--C-:B------:R-:W-:Y:S01]  /*35990*/  IMAD.X R10, R10, 0x1, R2.reuse, P4 ;  /* 0x000000010a0a7824 */ /* 0x100fe200020e0602 */
[-C--:B------:R-:W-:Y:S01]  /*359a0*/  IADD3 R11, P4, R11, R54.reuse, RZ ;  /* 0x000000360b0b7210 */ /* 0x080fe20007f9e0ff */
[----:B------:R-:W-:Y:S01]  /*359b0*/  IMAD.X R58, R58, 0x1, R2, P3 ;  /* 0x000000013a3a7824 */ /* 0x000fe200018e0602 */
        /* <DEDUP_REMOVED lines=27> */
[--C-:B------:R-:W-:Y:S02]  /*35b70*/  IMAD.X R35, R35, 0x1, R2.reuse, P2 ;  /* 0x0000000123237824 */ /* 0x100fe400010e0602 */
[----:B------:R-:W-:Y:S01]  /*35b80*/  IMAD.X R23, R23, 0x1, R2, P6 ;  /* 0x0000000117177824 */ /* 0x000fe200030e0602 */
[----:B------:R-:W-:Y:S01]  /*35b90*/  STL [R1+0xb00], R43 ;  /* 0x000b002b01007387 */ /* 0x000fe20000100800 */
[----:B------:R-:W-:-:S03]  /*35ba0*/  IADD3 R61, P6, R61, R54, RZ ;  /* 0x000000363d3d7210 */ /* 0x000fc60007fde0ff */
[----:B------:R-:W-:Y:S01]  /*35bb0*/  STL [R1+0xad4], R38 ;  /* 0x000ad42601007387 */ /* 0x000fe20000100800 */
[----:B------:R-:W-:-:S03]  /*35bc0*/  IADD3 R31, P2, R31, R54, RZ ;  /* 0x000000361f1f7210 */ /* 0x000fc60007f5e0ff */
[----:B------:R-:W-:Y:S04]  /*35bd0*/  STL [R1+0xaf8], R39 ;  /* 0x000af82701007387 */ /* 0x000fe80000100800 */
[----:B------:R-:W-:Y:S04]  /*35be0*/  STL [R1+0xacc], R34 ;  /* 0x000acc2201007387 */ /* 0x000fe80000100800 */
[----:B------:R-:W-:Y:S04]  /*35bf0*/  STL [R1+0xaf0], R35 ;  /* 0x000af02301007387 */ /* 0x000fe80000100800 */
[----:B------:R0:W-:Y:S04]  /*35c00*/  STL [R1+0xabc], R61 ;  /* 0x000abc3d01007387 */ /* 0x0001e80000100800 */
[----:B------:R1:W-:Y:S04]  /*35c10*/  STL [R1+0xac4], R31 ;  /* 0x000ac41f01007387 */ /* 0x0003e80000100800 */
[----:B0-----:R-:W3:Y:S01]  /*35c20*/  LDL.LU R61, [R1+0xac0] ;  /* 0x000ac000013d7983 */ /* 0x001ee20000300800 */
[--C-:B------:R-:W-:Y:S01]  /*35c30*/  IMAD.X R12, R12, 0x1, R2.reuse, P5 ;  /* 0x000000010c0c7824 */ /* 0x100fe200028e0602 */
[-C--:B------:R-:W-:Y:S01]  /*35c40*/  IADD3 R13, P5, R13, R54.reuse, RZ ;  /* 0x000000360d0d7210 */ /* 0x080fe20007fbe0ff */
[--C-:B------:R-:W-:Y:S01]  /*35c50*/  IMAD.X R14, R14, 0x1, R2.reuse, P1 ;  /* 0x000000010e0e7824 */ /* 0x100fe200008e0602 */
[----:B------:R0:W-:Y:S04]  /*35c60*/  STL [R1+0xae8], R23 ;  /* 0x000ae81701007387 */ /* 0x0001e80000100800 */
[----:B------:R-:W-:Y:S04]  /*35c70*/  STL [R1+0xae0], R12 ;  /* 0x000ae00c01007387 */ /* 0x000fe80000100800 */
[----:B------:R-:W-:Y:S01]  /*35c80*/  STL [R1+0xab4], R13 ;  /* 0x000ab40d01007387 */ /* 0x000fe20000100800 */
[-C--:B--2---:R-:W-:Y:S01]  /*35c90*/  IADD3 R15, P1, R15, R54.reuse, RZ ;  /* 0x000000360f0f7210 */ /* 0x084fe20007f3e0ff */
[--C-:B------:R-:W-:Y:S01]  /*35ca0*/  IMAD.X R41, R41, 0x1, R2.reuse, P4 ;  /* 0x0000000129297824 */ /* 0x100fe200020e0602 */
[----:B------:R-:W-:Y:S01]  /*35cb0*/  IADD3 R60, P4, R60, R54, RZ ;  /* 0x000000363c3c7210 */ /* 0x000fe20007f9e0ff */
[----:B------:R-:W-:Y:S01]  /*35cc0*/  STL [R1+0xad8], R14 ;  /* 0x000ad80e01007387 */ /* 0x000fe20000100800 */
[----:B------:R-:W-:-:S03]  /*35cd0*/  IMAD.X R0, R0, 0x1, R2, P3 ;  /* 0x0000000100007824 */ /* 0x000fc600018e0602 */
[----:B------:R-:W-:Y:S04]  /*35ce0*/  STL [R1+0xaac], R15 ;  /* 0x000aac0f01007387 */ /* 0x000fe80000100800 */
[----:B------:R-:W-:Y:S04]  /*35cf0*/  STL [R1+0xad0], R41 ;  /* 0x000ad02901007387 */ /* 0x000fe80000100800 */
[----:B------:R-:W2:Y:S04]  /*35d00*/  LDL.LU R8, [R1+0xa94] ;  /* 0x000a940001087983 */ /* 0x000ea80000300800 */
[----:B------:R-:W-:Y:S01]  /*35d10*/  STL [R1+0xaa4], R60 ;  /* 0x000aa43c01007387 */ /* 0x000fe20000100800 */
[----:B------:R-:W-:-:S03]  /*35d20*/  IADD3 R3, P3, R3, R54, RZ ;  /* 0x0000003603037210 */ /* 0x000fc60007f7e0ff */
        /* <DEDUP_REMOVED lines=26> */
[----:B---3--:R-:W-:-:S05]  /*35ed0*/  IMAD.X R61, R61, 0x1, R2, P2 ;  /* 0x000000013d3d7824 */ /* 0x008fca00010e0602 */
[----:B------:R0:W-:Y:S04]  /*35ee0*/  STL [R1+0xac0], R61 ;  /* 0x000ac03d01007387 */ /* 0x0001e80000100800 */
[----:B------:R-:W3:Y:S04]  /*35ef0*/  LDL.LU R15, [R1+0xa58] ;  /* 0x000a5800010f7983 */ /* 0x000ee80000300800 */
[----:B------:R-:W3:Y:S04]  /*35f00*/  LDL.LU R41, [R1+0xa2c] ;  /* 0x000a2c0001297983 */ /* 0x000ee80000300800 */
[----:B------:R-:W3:Y:S04]  /*35f10*/  LDL.LU R60, [R1+0xa50] ;  /* 0x000a5000013c7983 */ /* 0x000ee80000300800 */
[----:B------:R-:W3:Y:S04]  /*35f20*/  LDL.LU R0, [R1+0xa24] ;  /* 0x000a240001007983 */ /* 0x000ee80000300800 */
[----:B0-----:R-:W3:Y:S01]  /*35f30*/  LDL.LU R61, [R1+0xa48] ;  /* 0x000a4800013d7983 */ /* 0x001ee20000300800 */
[-C--:B--2---:R-:W-:Y:S01]  /*35f40*/  IADD3 R8, P2, R8, R54.reuse, RZ ;  /* 0x0000003608087210 */ /* 0x084fe20007f5e0ff */
[--C-:B----4-:R-:W-:Y:S01]  /*35f50*/  IMAD.X R9, R9, 0x1, R2.reuse, P6 ;  /* 0x0000000109097824 */ /* 0x110fe200030e0602 */
[-C--:B------:R-:W-:Y:S01]  /*35f60*/  IADD3 R10, P6, R10, R54.reuse, RZ ;  /* 0x000000360a0a7210 */ /* 0x080fe20007fde0ff */
[--C-:B------:R-:W-:Y:S01]  /*35f70*/  IMAD.X R11, R11, 0x1, R2.reuse, P5 ;  /* 0x000000010b0b7824 */ /* 0x100fe200028e0602 */
[----:B------:R-:W-:Y:S01]  /*35f80*/  IADD3 R58, P5, R58, R54, RZ ;  /* 0x000000363a3a7210 */ /* 0x000fe20007fbe0ff */
        /* <DEDUP_REMOVED lines=39> */
[----:B------:R-:W-:Y:S01]  /*36200*/  STL [R1+0xa70], R31 ;  /* 0x000a701f01007387 */ /* 0x000fe20000100800 */
[----:B------:R-:W-:-:S03]  /*36210*/  IADD3 R14, P2, R14, R54, RZ ;  /* 0x000000360e0e7210 */ /* 0x000fc60007f5e0ff */
[----:B0-----:R-:W2:Y:S04]  /*36220*/  LDL.LU R3, [R1+0xa1c] ;  /* 0x000a1c0001037983 */ /* 0x001ea80000300800 */
[----:B------:R-:W-:Y:S04]  /*36230*/  STL [R1+0xa44], R23 ;  /* 0x000a441701007387 */ /* 0x000fe80000100800 */
        /* <DEDUP_REMOVED lines=8> */
[----:B------:R0:W-:Y:S01]  /*362c0*/  STL [R1+0xa2c], R41 ;  /* 0x000a2c2901007387 */ /* 0x0001e20000100800 */
[----:B------:R-:W-:-:S03]  /*362d0*/  IMAD.X R61, R61, 0x1, R2, P1 ;  /* 0x000000013d3d7824 */ /* 0x000fc600008e0602 */
[----:B0-----:R-:W3:Y:S04]  /*362e0*/  LDL.LU R41, [R1+0xa40] ;  /* 0x000a400001297983 */ /* 0x001ee80000300800 */
        /* <DEDUP_REMOVED lines=23> */
[----:B0-----:R-:W4:Y:S04]  /*36460*/  LDL.LU R61, [R1+0x1364] ;  /* 0x00136400013d7983 */ /* 0x001f280000300800 */
        /* <DEDUP_REMOVED lines=11> */
[----:B----4-:R-:W-:Y:S01]  /*36520*/  IADD3 R8, P4, R8, R54, RZ ;  /* 0x0000003608087210 */ /* 0x010fe20007f9e0ff */
[----:B------:R-:W-:-:S03]  /*36530*/  IMAD.X R9, R9, 0x1, R2, P3 ;  /* 0x0000000109097824 */ /* 0x000fc600018e0602 */
[----:B------:R0:W-:Y:S01]  /*36540*/  STL [R1+0xa40], R41 ;  /* 0x000a402901007387 */ /* 0x0001e20000100800 */
[-C--:B------:R-:W-:Y:S01]  /*36550*/  IADD3 R10, P3, R10, R54.reuse, RZ ;  /* 0x000000360a0a7210 */ /* 0x080fe20007f7e0ff */
[--C-:B------:R-:W-:Y:S01]  /*36560*/  IMAD.X R11, R11, 0x1, R2.reuse, P2 ;  /* 0x000000010b0b7824 */ /* 0x100fe200010e0602 */
[-C--:B------:R-:W-:Y:S01]  /*36570*/  IADD3 R58, P2, R58, R54.reuse, RZ ;  /* 0x000000363a3a7210 */ /* 0x080fe20007f5e0ff */
[--C-:B------:R-:W-:Y:S01]  /*36580*/  IMAD.X R59, R59, 0x1, R2.reuse, P6 ;  /* 0x000000013b3b7824 */ /* 0x100fe200030e0602 */
[-C--:B------:R-:W-:Y:S01]  /*36590*/  IADD3 R16, P6, R16, R54.reuse, RZ ;  /* 0x0000003610107210 */ /* 0x080fe20007fde0ff */
[----:B------:R-:W-:Y:S01]  /*365a0*/  IMAD.X R17, R17, 0x1, R2, P5 ;  /* 0x0000000111117824 */ /* 0x000fe200028e0602 */
[----:B0-----:R0:W5:Y:S04]  /*365b0*/  LDL.LU R41, [R1+0x140c] ;  /* 0x00140c0001297983 */ /* 0x0011680000300800 */
[----:B------:R-:W-:Y:S04]  /*365c0*/  STL [R1+0xa14], R8 ;  /* 0x000a140801007387 */ /* 0x000fe80000100800 */
[----:B------:R-:W-:Y:S04]  /*365d0*/  STL [R1+0xa38], R9 ;  /* 0x000a380901007387 */ /* 0x000fe80000100800 */
[----:B------:R-:W-:Y:S04]  /*365e0*/  STL [R1+0xa0c], R10 ;  /* 0x000a0c0a01007387 */ /* 0x000fe80000100800 */
        /* <DEDUP_REMOVED lines=9> */
[----:B------:R-:W-:-:S03]  /*36680*/  IADD3 R51, P4, R51, UR7, RZ ;  /* 0x0000000733337c10 */ /* 0x000fc6000ff9e0ff */
        /* <DEDUP_REMOVED lines=9> */
[--C-:B------:R-:W-:Y:S02]  /*36720*/  IMAD.X R34, R34, 0x1, R2.reuse, P6 ;  /* 0x0000000122227824 */ /* 0x100fe400030e0602 */
[----:B------:R-:W-:Y:S01]  /*36730*/  IMAD.X R31, R31, 0x1, R2, P5 ;  /* 0x000000011f1f7824 */ /* 0x000fe200028e0602 */
[----:B------:R-:W-:Y:S01]  /*36740*/  STL [R1+0xa08], R47 ;  /* 0x000a082f01007387 */ /* 0x000fe20000100800 */
[----:B------:R-:W-:-:S03]  /*36750*/  IADD3 R61, P5, R61, UR7, RZ ;  /* 0x000000073d3d7c10 */ /* 0x000fc6000ffbe0ff */
[----:B------:R-:W-:Y:S01]  /*36760*/  STL [R1+0xbe8], R43 ;  /* 0x000be82b01007387 */ /* 0x000fe20000100800 */
[----:B------:R-:W-:-:S03]  /*36770*/  IADD3 R35, P6, R35, UR7, RZ ;  /* 0x0000000723237c10 */ /* 0x000fc6000ffde0ff */
[----:B------:R-:W-:Y:S04]  /*36780*/  STL [R1+0xa00], R38 ;  /* 0x000a002601007387 */ /* 0x000fe80000100800 */
[----:B------:R-:W-:Y:S04]  /*36790*/  STL [R1+0x136c], R39 ;  /* 0x00136c2701007387 */ /* 0x000fe80000100800 */
[----:B------:R-:W-:Y:S04]  /*367a0*/  STL [R1+0x9f8], R34 ;  /* 0x0009f82201007387 */ /* 0x000fe80000100800 */
[----:B------:R1:W-:Y:S04]  /*367b0*/  STL [R1+0x1364], R61 ;  /* 0x0013643d01007387 */ /* 0x0003e80000100800 */
[----:B------:R3:W-:Y:S04]  /*367c0*/  STL [R1+0x1368], R35 ;  /* 0x0013682301007387 */ /* 0x0007e80000100800 */
[----:B-1----:R-:W4:Y:S01]  /*367d0*/  LDL.LU R61, [R1+0xbe0] ;  /* 0x000be000013d7983 */ /* 0x002f220000300800 */
[----:B------:R-:W-:Y:S01]  /*367e0*/  IMAD.X R23, R23, 0x1, R2, P1 ;  /* 0x0000000117177824 */ /* 0x000fe200008e0602 */
[----:B------:R-:W-:-:S02]  /*367f0*/  IADD3 R12, P1, R12, UR7, RZ ;  /* 0x000000070c0c7c10 */ /* 0x000fc4000ff3e0ff */
[----:B------:R-:W-:Y:S02]  /*36800*/  IADD3.X R13, R13, UR6, RZ, P4, !PT ;  /* 0x000000060d0d7c10 */ /* 0x000fe4000a7fe4ff */
[----:B--2---:R-:W-:Y:S01]  /*36810*/  IADD3 R14, P4, R14, UR7, RZ ;  /* 0x000000070e0e7c10 */ /* 0x004fe2000ff9e0ff */
[----:B------:R1:W-:Y:S01]  /*36820*/  STL [R1+0x9f0], R31 ;  /* 0x0009f01f01007387 */ /* 0x0003e20000100800 */
[----:B------:R-:W-:-:S03]  /*36830*/  IADD3.X R15, R15, UR6, RZ, P3, !PT ;  /* 0x000000060f0f7c10 */ /* 0x000fc60009ffe4ff */
[----:B------:R-:W-:Y:S04]  /*36840*/  STL [R1+0x9e8], R23 ;  /* 0x0009e81701007387 */ /* 0x000fe80000100800 */
[----:B------:R-:W-:Y:S01]  /*36850*/  STL [R1+0x1360], R12 ;  /* 0x0013600c01007387 */ /* 0x000fe20000100800 */
[----:B------:R-:W-:-:S03]  /*36860*/  IADD3 R60, P3, R60, UR7, RZ ;  /* 0x000000073c3c7c10 */ /* 0x000fc6000ff7e0ff */
[----:B------:R-:W-:Y:S01]  /*36870*/  STL [R1+0xbec], R13 ;  /* 0x000bec0d01007387 */ /* 0x000fe20000100800 */
[----:B------:R-:W-:-:S03]  /*36880*/  IADD3.X R0, R0, UR6, RZ, P2, !PT ;  /* 0x0000000600007c10 */ /* 0x000fc600097fe4ff */
[----:B------:R-:W-:Y:S04]  /*36890*/  STL [R1+0x135c], R14 ;  /* 0x00135c0e01007387 */ /* 0x000fe80000100800 */
[----:B------:R-:W-:Y:S01]  /*368a0*/  STL [R1+0x9e4], R15 ;  /* 0x0009e40f01007387 */ /* 0x000fe20000100800 */
[----:B------:R-:W-:-:S03]  /*368b0*/  IADD3 R3, P2, R3, UR7, RZ ;  /* 0x0000000703037c10 */ /* 0x000fc6000ff5e0ff */
[----:B------:R-:W2:Y:S04]  /*368c0*/  LDL.LU R8, [R1+0x1344] ;  /* 0x0013440001087983 */ /* 0x000ea80000300800 */
[----:B------:R-:W-:Y:S04]  /*368d0*/  STL [R1+0x1354], R60 ;  /* 0x0013543c01007387 */ /* 0x000fe80000100800 */
[----:B------:R-:W2:Y:S04]  /*368e0*/  LDL.LU R9, [R1+0xbdc] ;  /* 0x000bdc0001097983 */ /* 0x000ea80000300800 */
[----:B------:R-:W-:Y:S04]  /*368f0*/  STL [R1+0xbe4], R0 ;  /* 0x000be40001007387 */ /* 0x000fe80000100800 */
[----:B------:R-:W2:Y:S04]  /*36900*/  LDL.LU R10, [R1+0x133c] ;  /* 0x00133c00010a7983 */ /* 0x000ea80000300800 */
        /* <DEDUP_REMOVED lines=17> */
[----:B---3--:R-:W3:Y:S04]  /*36a20*/  LDL.LU R35, [R1+0x1320] ;  /* 0x0013200001237983 */ /* 0x008ee80000300800 */
[----:B-1----:R-:W3:Y:S04]  /*36a30*/  LDL.LU R31, [R1+0x12f4] ;  /* 0x0012f400011f7983 */ /* 0x002ee80000300800 */
[----:B0-----:R-:W3:Y:S04]  /*36a40*/  LDL.LU R3, [R1+0x1318] ;  /* 0x0013180001037983 */ /* 0x001ee80000300800 */
[----:B------:R-:W3:Y:S04]  /*36a50*/  LDL.LU R23, [R1+0x12ec] ;  /* 0x0012ec0001177983 */ /* 0x000ee80000300800 */
[----:B------:R-:W3:Y:S04]  /*36a60*/  LDL.LU R12, [R1+0x1310] ;  /* 0x00131000010c7983 */ /* 0x000ee80000300800 */
[----:B------:R-:W3:Y:S01]  /*36a70*/  LDL.LU R13, [R1+0x12e4] ;  /* 0x0012e400010d7983 */ /* 0x000ee20000300800 */
[----:B----4-:R-:W-:-:S05]  /*36a80*/  IADD3.X R61, R61, UR6, RZ, P6, !PT ;  /* 0x000000063d3d7c10 */ /* 0x010fca000b7fe4ff */
[----:B------:R0:W-:Y:S04]  /*36a90*/  STL [R1+0xbe0], R61 ;  /* 0x000be03d01007387 */ /* 0x0001e80000100800 */
[----:B------:R-:W4:Y:S04]  /*36aa0*/  LDL.LU R14, [R1+0x1308] ;  /* 0x00130800010e7983 */ /* 0x000f280000300800 */
[----:B------:R-:W4:Y:S04]  /*36ab0*/  LDL.LU R15, [R1+0x12dc] ;  /* 0x0012dc00010f7983 */ /* 0x000f280000300800 */
[----:B------:R-:W4:Y:S04]  /*36ac0*/  LDL.LU R60, [R1+0x1300] ;  /* 0x00130000013c7983 */ /* 0x000f280000300800 */
[----:B------:R-:W4:Y:S04]  /*36ad0*/  LDL.LU R0, [R1+0x12d4] ;  /* 0x0012d40001007983 */ /* 0x000f280000300800 */
[----:B0-----:R-:W4:Y:S01]  /*36ae0*/  LDL.LU R61, [R1+0x12f8] ;  /* 0x0012f800013d7983 */ /* 0x001f220000300800 */
[----:B--2---:R-:W-:-:S02]  /*36af0*/  IADD3 R8, P6, R8, UR7, RZ ;  /* 0x0000000708087c10 */ /* 0x004fc4000ffde0ff */
[----:B------:R-:W-:Y:S02]  /*36b00*/  IADD3.X R9, R9, UR6, RZ, P5, !PT ;  /* 0x0000000609097c10 */ /* 0x000fe4000affe4ff */
[----:B------:R-:W-:Y:S02]  /*36b10*/  IADD3 R10, P5, R10, UR7, RZ ;  /* 0x000000070a0a7c10 */ /* 0x000fe4000ffbe0ff */
[----:B------:R-:W-:Y:S02]  /*36b20*/  IADD3.X R11, R11, UR6, RZ, P1, !PT ;  /* 0x000000060b0b7c10 */ /* 0x000fe40008ffe4ff */
[----:B------:R-:W-:Y:S01]  /*36b30*/  IADD3 R58, P1, R58, UR7, RZ ;  /* 0x000000073a3a7c10 */ /* 0x000fe2000ff3e0ff */
[----:B------:R-:W-:Y:S01]  /*36b40*/  STL [R1+0x1344], R8 ;  /* 0x0013440801007387 */ /* 0x000fe20000100800 */
[----:B------:R-:W-:-:S03]  /*36b50*/  IADD3.X R59, R59, UR6, RZ, P4, !PT ;  /* 0x000000063b3b7c10 */ /* 0x000fc6000a7fe4ff */
[----:B------:R-:W-:Y:S01]  /*36b60*/  STL [R1+0xbdc], R9 ;  /* 0x000bdc0901007387 */ /* 0x000fe20000100800 */
[----:B------:R-:W-:-:S03]  /*36b70*/  IADD3 R16, P4, R16, UR7, RZ ;  /* 0x0000000710107c10 */ /* 0x000fc6000ff9e0ff */
        /* <DEDUP_REMOVED lines=25> */
[----:B---3--:R-:W-:-:S03]  /*36d10*/  IADD3.X R3, R3, UR6, RZ, P2, !PT ;  /* 0x0000000603037c10 */ /* 0x008fc600097fe4ff */
[----:B------:R-:W-:Y:S01]  /*36d20*/  STL [R1+0x1330], R43 ;  /* 0x0013302b01007387 */ /* 0x000fe20000100800 */
[----:B------:R-:W-:-:S03]  /*36d30*/  IADD3.X R35, R35, UR6, RZ, P3, !PT ;  /* 0x0000000623237c10 */ /* 0x000fc60009ffe4ff */
[----:B------:R-:W-:Y:S01]  /*36d40*/  STL [R1+0x1304], R38 ;  /* 0x0013042601007387 */ /* 0x000fe20000100800 */
[----:B------:R-:W-:-:S03]  /*36d50*/  IADD3 R31, P3, R31, UR7, RZ ;  /* 0x000000071f1f7c10 */ /* 0x000fc6000ff7e0ff */
[----:B------:R-:W-:Y:S04]  /*36d60*/  STL [R1+0x1328], R39 ;  /* 0x0013282701007387 */ /* 0x000fe80000100800 */
[----:B------:R-:W-:Y:S01]  /*36d70*/  STL [R1+0x12fc], R34 ;  /* 0x0012fc2201007387 */ /* 0x000fe20000100800 */
[----:B------:R-:W-:-:S03]  /*36d80*/  IADD3 R23, P2, R23, UR7, RZ ;  /* 0x0000000717177c10 */ /* 0x000fc6000ff5e0ff */
[----:B------:R0:W-:Y:S01]  /*36d90*/  STL [R1+0x1318], R3 ;  /* 0x0013180301007387 */ /* 0x0001e20000100800 */
[----:B------:R-:W-:-:S03]  /*36da0*/  IADD3.X R12, R12, UR6, RZ, P6, !PT ;  /* 0x000000060c0c7c10 */ /* 0x000fc6000b7fe4ff */
[----:B------:R1:W-:Y:S01]  /*36db0*/  STL [R1+0x1320], R35 ;  /* 0x0013202301007387 */ /* 0x0003e20000100800 */
[----:B------:R-:W-:-:S03]  /*36dc0*/  IADD3 R13, P6, R13, UR7, RZ ;  /* 0x000000070d0d7c10 */ /* 0x000fc6000ffde0ff */
[----:B0-----:R-:W2:Y:S04]  /*36dd0*/  LDL.LU R3, [R1+0x12cc] ;  /* 0x0012cc0001037983 */ /* 0x001ea80000300800 */
[----:B------:R0:W-:Y:S04]  /*36de0*/  STL [R1+0x12f4], R31 ;  /* 0x0012f41f01007387 */ /* 0x0001e80000100800 */
[----:B------:R-:W-:Y:S04]  /*36df0*/  STL [R1+0x12ec], R23 ;  /* 0x0012ec1701007387 */ /* 0x000fe80000100800 */
[----:B------:R-:W-:Y:S04]  /*36e00*/  STL [R1+0x1310], R12 ;  /* 0x0013100c01007387 */ /* 0x000fe80000100800 */
[----:B------:R-:W-:Y:S01]  /*36e10*/  STL [R1+0x12e4], R13 ;  /* 0x0012e40d01007387 */ /* 0x000fe20000100800 */
[----:B----4-:R-:W-:-:S02]  /*36e20*/  IADD3.X R14, R14, UR6, RZ, P5, !PT ;  /* 0x000000060e0e7c10 */ /* 0x010fc4000affe4ff */
[----:B------:R-:W-:Y:S02]  /*36e30*/  IADD3 R15, P5, R15, UR7, RZ ;  /* 0x000000070f0f7c10 */ /* 0x000fe4000ffbe0ff */
[----:B------:R-:W-:Y:S02]  /*36e40*/  IADD3.X R60, R60, UR6, RZ, P1, !PT ;  /* 0x000000063c3c7c10 */ /* 0x000fe40008ffe4ff */
[----:B------:R-:W-:Y:S01]  /*36e50*/  IADD3 R0, P1, R0, UR7, RZ ;  /* 0x0000000700007c10 */ /* 0x000fe2000ff3e0ff */
[----:B------:R-:W-:Y:S04]  /*36e60*/  STL [R1+0x1308], R14 ;  /* 0x0013080e01007387 */ /* 0x000fe80000100800 */
[----:B------:R-:W-:Y:S04]  /*36e70*/  STL [R1+0x12dc], R15 ;  /* 0x0012dc0f01007387 */ /* 0x000fe80000100800 */
[----:B------:R-:W3:Y:S04]  /*36e80*/  LDL.LU R8, [R1+0x12f0] ;  /* 0x0012f00001087983 */ /* 0x000ee80000300800 */
[----:B------:R-:W-:Y:S01]  /*36e90*/  STL [R1+0x1300], R60 ;  /* 0x0013003c01007387 */ /* 0x000fe20000100800 */
[----:B------:R-:W-:-:S03]  /*36ea0*/  IADD3.X R61, R61, UR6, RZ, P4, !PT ;  /* 0x000000063d3d7c10 */ /* 0x000fc6000a7fe4ff */
        /* <DEDUP_REMOVED lines=26> */
[----:B--2---:R-:W-:-:S05]  /*37050*/  IADD3 R3, P4, R3, UR7, RZ ;  /* 0x0000000703037c10 */ /* 0x004fca000ff9e0ff */
[----:B------:R0:W-:Y:S04]  /*37060*/  STL [R1+0x12cc], R3 ;  /* 0x0012cc0301007387 */ /* 0x0001e80000100800 */
[----:B------:R-:W2:Y:S04]  /*37070*/  LDL.LU R14, [R1+0x1264] ;  /* 0x00126400010e7983 */ /* 0x000ea80000300800 */
[----:B------:R-:W2:Y:S04]  /*37080*/  LDL.LU R15, [R1+0x1288] ;  /* 0x00128800010f7983 */ /* 0x000ea80000300800 */
[----:B------:R-:W2:Y:S04]  /*37090*/  LDL.LU R60, [R1+0x125c] ;  /* 0x00125c00013c7983 */ /* 0x000ea80000300800 */
[----:B------:R-:W2:Y:S04]  /*370a0*/  LDL.LU R0, [R1+0x1280] ;  /* 0x0012800001007983 */ /* 0x000ea80000300800 */
[----:B0-----:R-:W2:Y:S01]  /*370b0*/  LDL.LU R3, [R1+0x1254] ;  /* 0x0012540001037983 */ /* 0x001ea20000300800 */
[----:B---3--:R-:W-:-:S02]  /*370c0*/  IADD3.X R8, R8, UR6, RZ, P3, !PT ;  /* 0x0000000608087c10 */ /* 0x008fc40009ffe4ff */
[----:B----4-:R-:W-:Y:S02]  /*370d0*/  IADD3 R9, P3, R9, UR7, RZ ;  /* 0x0000000709097c10 */ /* 0x010fe4000ff7e0ff */
[----:B------:R-:W-:Y:S01]  /*370e0*/  IADD3.X R10, R10, UR6, RZ, P2, !PT ;  /* 0x000000060a0a7c10 */ /* 0x000fe200097fe4ff */
[----:B------:R-:W-:Y:S01]  /*370f0*/  STL [R1+0x12f0], R8 ;  /* 0x0012f00801007387 */ /* 0x000fe20000100800 */
        /* <DEDUP_REMOVED lines=28> */
[----:B------:R-:W-:Y:S02]  /*372c0*/  IADD3.X R34, R34, UR6, RZ, P5, !PT ;  /* 0x0000000622227c10 */ /* 0x000fe4000affe4ff */
[----:B------:R-:W-:Y:S01]  /*372d0*/  IADD3.X R31, R31, UR6, RZ, P1, !PT ;  /* 0x000000061f1f7c10 */ /* 0x000fe20008ffe4ff */
        /* <DEDUP_REMOVED lines=9> */
[----:B0-----:R-:W3:Y:S01]  /*37370*/  LDL.LU R61, [R1+0x1278] ;  /* 0x00127800013d7983 */ /* 0x001ee20000300800 */
[----:B------:R-:W-:-:S02]  /*37380*/  IADD3.X R23, R23, UR6, RZ, P4, !PT ;  /* 0x0000000617177c10 */ /* 0x000fc4000a7fe4ff */
[----:B------:R-:W-:Y:S02]  /*37390*/  IADD3 R12, P4, R12, UR7, RZ ;  /* 0x000000070c0c7c10 */ /* 0x000fe4000ff9e0ff */
[----:B------:R-:W-:Y:S01]  /*373a0*/  IADD3.X R13, R13, UR6, RZ, P3, !PT ;  /* 0x000000060d0d7c10 */ /* 0x000fe20009ffe4ff */
[----:B------:R0:W-:Y:S04]  /*373b0*/  STL [R1+0x12a0], R31 ;  /* 0x0012a01f01007387 */ /* 0x0001e80000100800 */
[----:B------:R-:W-:Y:S01]  /*373c0*/  STL [R1+0x1298], R23 ;  /* 0x0012981701007387 */ /* 0x000fe20000100800 */
[----:B--2---:R-:W-:Y:S02]  /*373d0*/  IADD3 R14, P3, R14, UR7, RZ ;  /* 0x000000070e0e7c10 */ /* 0x004fe4000ff7e0ff */
[----:B------:R-:W-:Y:S01]  /*373e0*/  IADD3.X R15, R15, UR6, RZ, P2, !PT ;  /* 0x000000060f0f7c10 */ /* 0x000fe200097fe4ff */
[----:B------:R-:W-:Y:S01]  /*373f0*/  STL [R1+0x126c], R12 ;  /* 0x00126c0c01007387 */ /* 0x000fe20000100800 */
[----:B------:R-:W-:-:S03]  /*37400*/  IADD3 R60, P2, R60, UR7, RZ ;  /* 0x000000073c3c7c10 */ /* 0x000fc6000ff5e0ff */
[----:B------:R-:W-:Y:S01]  /*37410*/  STL [R1+0x1290], R13 ;  /* 0x0012900d01007387 */ /* 0x000fe20000100800 */
[----:B------:R-:W-:-:S03]  /*37420*/  IADD3.X R0, R0, UR6, RZ, P6, !PT ;  /* 0x0000000600007c10 */ /* 0x000fc6000b7fe4ff */
[----:B------:R-:W-:Y:S04]  /*37430*/  STL [R1+0x1264], R14 ;  /* 0x0012640e01007387 */ /* 0x000fe80000100800 */
[----:B------:R-:W-:Y:S04]  /*37440*/  STL [R1+0x1288], R15 ;  /* 0x0012880f01007387 */ /* 0x000fe80000100800 */
[----:B------:R-:W2:Y:S01]  /*37450*/  LDL.LU R8, [R1+0x124c] ;  /* 0x00124c0001087983 */ /* 0x000ea20000300800 */
[----:B------:R-:W-:-:S03]  /*37460*/  IADD3 R3, P6, R3, UR7, RZ ;  /* 0x0000000703037c10 */ /* 0x000fc6000ffde0ff */
        /* <DEDUP_REMOVED lines=27> */
[----:B---3--:R-:W-:-:S05]  /*37620*/  IADD3.X R61, R61, UR6, RZ, P5, !PT ;  /* 0x000000063d3d7c10 */ /* 0x008fca000affe4ff */
[----:B------:R0:W-:Y:S04]  /*37630*/  STL [R1+0x1278], R61 ;  /* 0x0012783d01007387 */ /* 0x0001e80000100800 */
[----:B------:R-:W3:Y:S04]  /*37640*/  LDL.LU R14, [R1+0x1210] ;  /* 0x00121000010e7983 */ /* 0x000ee80000300800 */
[----:B------:R-:W3:Y:S04]  /*37650*/  LDL.LU R15, [R1+0x11e4] ;  /* 0x0011e400010f7983 */ /* 0x000ee80000300800 */
[----:B------:R-:W3:Y:S04]  /*37660*/  LDL.LU R60, [R1+0x1208] ;  /* 0x00120800013c7983 */ /* 0x000ee80000300800 */
[----:B------:R-:W3:Y:S04]  /*37670*/  LDL.LU R0, [R1+0x11dc] ;  /* 0x0011dc0001007983 */ /* 0x000ee80000300800 */
[----:B0-----:R-:W3:Y:S01]  /*37680*/  LDL.LU R61, [R1+0x1200] ;  /* 0x00120000013d7983 */ /* 0x001ee20000300800 */
[----:B--2---:R-:W-:-:S02]  /*37690*/  IADD3 R8, P5, R8, UR7, RZ ;  /* 0x0000000708087c10 */ /* 0x004fc4000ffbe0ff */
[----:B----4-:R-:W-:Y:S02]  /*376a0*/  IADD3.X R9, R9, UR6, RZ, P1, !PT ;  /* 0x0000000609097c10 */ /* 0x010fe40008ffe4ff */
        /* <DEDUP_REMOVED lines=49> */
[----:B---3--:R-:W-:-:S02]  /*379c0*/  IADD3.X R14, R14, UR6, RZ, P1, !PT ;  /* 0x000000060e0e7c10 */ /* 0x008fc40008ffe4ff */
        /* <DEDUP_REMOVED lines=89> */
[----:B------:R-:W-:Y:S04]  /*37f60*/  STL [R1+0x11a0], R23 ;  /* 0x0011a01701007387 */ /* 0x000fe80000100800 */
[----:B------:R-:W-:Y:S01]  /*37f70*/  STL [R1+0x1174], R12 ;  /* 0x0011740c01007387 */ /* 0x000fe20000100800 */
[----:B--2---:R-:W-:-:S02]  /*37f80*/  IADD3 R14, P2, R14, UR7, RZ ;  /* 0x000000070e0e7c10 */ /* 0x004fc4000ff5e0ff */
[----:B------:R-:W-:Y:S02]  /*37f90*/  IADD3.X R15, R15, UR6, RZ, P6, !PT ;  /* 0x000000060f0f7c10 */ /* 0x000fe4000b7fe4ff */
[----:B------:R-:W-:Y:S01]  /*37fa0*/  IADD3 R60, P6, R60, UR7, RZ ;  /* 0x000000073c3c7c10 */ /* 0x000fe2000ffde0ff */
[----:B------:R-:W-:Y:S01]  /*37fb0*/  STL [R1+0x1198], R13 ;  /* 0x0011980d01007387 */ /* 0x000fe20000100800 */
[----:B------:R-:W-:-:S03]  /*37fc0*/  IADD3.X R0, R0, UR6, RZ, P5, !PT ;  /* 0x0000000600007c10 */ /* 0x000fc6000affe4ff */
[----:B------:R-:W-:Y:S04]  /*37fd0*/  STL [R1+0x116c], R14 ;  /* 0x00116c0e01007387 */ /* 0x000fe80000100800 */
[----:B------:R-:W-:Y:S04]  /*37fe0*/  STL [R1+0x1190], R15 ;  /* 0x0011900f01007387 */ /* 0x000fe80000100800 */
[----:B------:R-:W2:Y:S04]  /*37ff0*/  LDL.LU R8, [R1+0x1154] ;  /* 0x0011540001087983 */ /* 0x000ea80000300800 */
[----:B------:R-:W-:Y:S01]  /*38000*/  STL [R1+0x1164], R60 ;  /* 0x0011643c01007387 */ /* 0x000fe20000100800 */
[----:B------:R-:W-:-:S03]  /*38010*/  IADD3 R3, P5, R3, UR7, RZ ;  /* 0x0000000703037c10 */ /* 0x000fc6000ffbe0ff */
        /* <DEDUP_REMOVED lines=361> */
[----:B------:R-:W-:Y:S04]  /*396b0*/  STL [R1+0xf84], R12 ;  /* 0x000f840c01007387 */ /* 0x000fe80000100800 */
[----:B------:R-:W-:Y:S01]  /*396c0*/  STL [R1+0xfa8], R13 ;  /* 0x000fa80d01007387 */ /* 0x000fe20000100800 */
[----:B--2---:R-:W-:-:S02]  /*396d0*/  IADD3 R14, P5, R14, UR7, RZ ;  /* 0x000000070e0e7c10 */ /* 0x004fc4000ffbe0ff */
[----:B------:R-:W-:Y:S02]  /*396e0*/  IADD3.X R15, R15, UR6, RZ, P1, !PT ;  /* 0x000000060f0f7c10 */ /* 0x000fe40008ffe4ff */
[----:B------:R-:W-:Y:S02]  /*396f0*/  IADD3 R60, P1, R60, UR7, RZ ;  /* 0x000000073c3c7c10 */ /* 0x000fe4000ff3e0ff */
[----:B------:R-:W-:Y:S01]  /*39700*/  IADD3.X R0, R0, UR6, RZ, P4, !PT ;  /* 0x0000000600007c10 */ /* 0x000fe2000a7fe4ff */
        /* <DEDUP_REMOVED lines=40> */
[----:B------:R-:W-:Y:S01]  /*39990*/  IADD3 R10, P2, R10, UR7, RZ ;  /* 0x000000070a0a7c10 */ /* 0x000fe2000ff5e0ff */
[----:B------:R-:W-:Y:S01]  /*399a0*/  STL [R1+0xf64], R8 ;  /* 0x000f640801007387 */ /* 0x000fe20000100800 */
[----:B------:R-:W-:Y:S02]  /*399b0*/  IADD3.X R11, R11, UR6, RZ, P6, !PT ;  /* 0x000000060b0b7c10 */ /* 0x000fe4000b7fe4ff */
[----:B------:R-:W-:Y:S02]  /*399c0*/  IADD3 R58, P6, R58, UR7, RZ ;  /* 0x000000073a3a7c10 */ /* 0x000fe4000ffde0ff */
[----:B------:R-:W-:Y:S01]  /*399d0*/  IADD3.X R59, R59, UR6, RZ, P5, !PT ;  /* 0x000000063b3b7c10 */ /* 0x000fe2000affe4ff */
        /* <DEDUP_REMOVED lines=514> */
[----:B------:R2:W-:Y:S04]  /*3ba00*/  STL [R1+0xcb8], R15 ;  /* 0x000cb80f01007387 */ /* 0x0005e80000100800 */
[----:B------:R-:W4:Y:S04]  /*3ba10*/  LDL.LU R8, [R1+0xc7c] ;  /* 0x000c7c0001087983 */ /* 0x000f280000300800 */
[----:B------:R3:W-:Y:S01]  /*3ba20*/  STL [R1+0xc8c], R60 ;  /* 0x000c8c3c01007387 */ /* 0x0007e20000100800 */
[----:B------:R-:W-:-:S03]  /*3ba30*/  IADD3 R3, P6, R3, UR7, RZ ;  /* 0x0000000703037c10 */ /* 0x000fc6000ffde0ff */
[----:B------:R-:W4:Y:S04]  /*3ba40*/  LDL.LU R9, [R1+0xca0] ;  /* 0x000ca00001097983 */ /* 0x000f280000300800 */
[----:B------:R3:W-:Y:S04]  /*3ba50*/  STL [R1+0xcb0], R0 ;  /* 0x000cb00001007387 */ /* 0x0007e80000100800 */
        /* <DEDUP_REMOVED lines=20> */
[----:B--2---:R-:W2:Y:S04]  /*3bba0*/  LDL.LU R15, [R1+0xc50] ;  /* 0x000c5000010f7983 */ /* 0x004ea80000300800 */
[----:B------:R-:W2:Y:S04]  /*3bbb0*/  LDL.LU R23, [R1+0xc24] ;  /* 0x000c240001177983 */ /* 0x000ea80000300800 */
[----:B------:R-:W2:Y:S04]  /*3bbc0*/  LDL.LU R12, [R1+0xc48] ;  /* 0x000c4800010c7983 */ /* 0x000ea80000300800 */
[----:B------:R-:W2:Y:S01]  /*3bbd0*/  LDL.LU R13, [R1+0xc1c] ;  /* 0x000c1c00010d7983 */ /* 0x000ea20000300800 */
[----:B---3--:R-:W-:-:S05]  /*3bbe0*/  IADD3.X R61, R61, UR6, RZ, P5, !PT ;  /* 0x000000063d3d7c10 */ /* 0x008fca000affe4ff */
[----:B------:R0:W-:Y:S04]  /*3bbf0*/  STL [R1+0xca8], R61 ;  /* 0x000ca83d01007387 */ /* 0x0001e80000100800 */
[----:B------:R-:W3:Y:S04]  /*3bc00*/  LDL.LU R14, [R1+0xc40] ;  /* 0x000c4000010e7983 */ /* 0x000ee80000300800 */
[----:B------:R-:W3:Y:S04]  /*3bc10*/  LDL.LU R60, [R1+0xc14] ;  /* 0x000c1400013c7983 */ /* 0x000ee80000300800 */
[----:B------:R-:W3:Y:S04]  /*3bc20*/  LDL.LU R0, [R1+0xc38] ;  /* 0x000c380001007983 */ /* 0x000ee80000300800 */
[----:B------:R-:W3:Y:S04]  /*3bc30*/  LDL.LU R3, [R1+0xc0c] ;  /* 0x000c0c0001037983 */ /* 0x000ee80000300800 */
[----:B0-----:R-:W3:Y:S01]  /*3bc40*/  LDL.LU R61, [R1+0xc30] ;  /* 0x000c3000013d7983 */ /* 0x001ee20000300800 */
[----:B----4-:R-:W-:-:S02]  /*3bc50*/  IADD3 R8, P5, R8, UR7, RZ ;  /* 0x0000000708087c10 */ /* 0x010fc4000ffbe0ff */
[----:B------:R-:W-:Y:S02]  /*3bc60*/  IADD3.X R9, R9, UR6, RZ, P1, !PT ;  /* 0x0000000609097c10 */ /* 0x000fe40008ffe4ff */
        /* <DEDUP_REMOVED lines=32> */
[----:B--2---:R-:W-:-:S03]  /*3be70*/  IADD3.X R15, R15, UR6, RZ, P6, !PT ;  /* 0x000000060f0f7c10 */ /* 0x004fc6000b7fe4ff */
        /* <DEDUP_REMOVED lines=9> */
[----:B------:R-:W-:Y:S01]  /*3bf10*/  STL [R1+0xc58], R35 ;  /* 0x000c582301007387 */ /* 0x000fe20000100800 */
[----:B------:R-:W-:-:S03]  /*3bf20*/  IADD3 R13, P5, R13, UR7, RZ ;  /* 0x000000070d0d7c10 */ /* 0x000fc6000ffbe0ff */
[----:B0-----:R-:W2:Y:S04]  /*3bf30*/  LDL.LU R15, [R1+0x1378] ;  /* 0x00137800010f7983 */ /* 0x001ea80000300800 */
[----:B------:R-:W-:Y:S04]  /*3bf40*/  STL [R1+0xc2c], R31 ;  /* 0x000c2c1f01007387 */ /* 0x000fe80000100800 */
        /* <DEDUP_REMOVED lines=8> */
[----:B------:R0:W-:Y:S01]  /*3bfd0*/  STL [R1+0xc14], R60 ;  /* 0x000c143c01007387 */ /* 0x0001e20000100800 */
[----:B------:R-:W-:-:S03]  /*3bfe0*/  IADD3.X R61, R61, UR6, RZ, P3, !PT ;  /* 0x000000063d3d7c10 */ /* 0x000fc60009ffe4ff */
[----:B0-----:R-:W3:Y:S04]  /*3bff0*/  LDL.LU R60, [R1+0xc28] ;  /* 0x000c2800013c7983 */ /* 0x001ee80000300800 */
[----:B------:R0:W-:Y:S04]  /*3c000*/  STL [R1+0xc38], R0 ;  /* 0x000c380001007387 */ /* 0x0001e80000100800 */
[----:B0-----:R-:W4:Y:S04]  /*3c010*/  LDL.LU R0, [R1+0x1380] ;  /* 0x0013800001007983 */ /* 0x001f280000300800 */
[----:B------:R0:W-:Y:S04]  /*3c020*/  STL [R1+0xc0c], R3 ;  /* 0x000c0c0301007387 */ /* 0x0001e80000100800 */
[----:B0-----:R-:W4:Y:S04]  /*3c030*/  LDL.LU R3, [R1+0xc20] ;  /* 0x000c200001037983 */ /* 0x001f280000300800 */
[----:B------:R0:W-:Y:S04]  /*3c040*/  STL [R1+0xc30], R61 ;  /* 0x000c303d01007387 */ /* 0x0001e80000100800 */
        /* <DEDUP_REMOVED lines=29> */
[----:B---3--:R-:W-:-:S05]  /*3c220*/  IADD3.X R60, R60, UR6, RZ, P2, !PT ;  /* 0x000000063c3c7c10 */ /* 0x008fca00097fe4ff */
[----:B------:R0:W-:Y:S01]  /*3c230*/  STL [R1+0xc28], R60 ;  /* 0x000c283c01007387 */ /* 0x0001e20000100800 */
[----:B----4-:R-:W-:-:S03]  /*3c240*/  IADD3 R0, P2, R0, UR7, RZ ;  /* 0x0000000700007c10 */ /* 0x010fc6000ff5e0ff */
[----:B0-----:R0:W5:Y:S04]  /*3c250*/  LDL.LU R60, [R1+0x1408] ;  /* 0x00140800013c7983 */ /* 0x0011680000300800 */
[----:B------:R1:W-:Y:S01]  /*3c260*/  STL [R1+0x1380], R0 ;  /* 0x0013800001007387 */ /* 0x0003e20000100800 */
[----:B------:R-:W-:-:S03]  /*3c270*/  IADD3.X R3, R3, UR6, RZ, P6, !PT ;  /* 0x0000000603037c10 */ /* 0x000fc6000b7fe4ff */
[----:B-1----:R-:W3:Y:S04]  /*3c280*/  LDL.LU R0, [R1+0x1404] ;  /* 0x0014040001007983 */ /* 0x002ee80000300800 */
[----:B------:R1:W-:Y:S01]  /*3c290*/  STL [R1+0xc20], R3 ;  /* 0x000c200301007387 */ /* 0x0003e20000100800 */
[----:B------:R-:W-:-:S03]  /*3c2a0*/  IADD3 R61, P6, R61, UR7, RZ ;  /* 0x000000073d3d7c10 */ /* 0x000fc6000ffde0ff */
[----:B-1----:R-:W4:Y:S04]  /*3c2b0*/  LDL.LU R3, [R1+0x1400] ;  /* 0x0014000001037983 */ /* 0x002f280000300800 */
[----:B------:R1:W-:Y:S04]  /*3c2c0*/  STL [R1+0x1388], R61 ;  /* 0x0013883d01007387 */ /* 0x0003e80000100800 */
[----:B-1----:R-:W2:Y:S01]  /*3c2d0*/  LDL.LU R61, [R1+0x13fc] ;  /* 0x0013fc00013d7983 */ /* 0x002ea20000300800 */
[----:B------:R-:W-:Y:S02]  /*3c2e0*/  IADD3.X R8, R8, UR6, RZ, P5, !PT ;  /* 0x0000000608087c10 */ /* 0x000fe4000affe4ff */
[----:B------:R-:W-:-:S02]  /*3c2f0*/  IADD3 R9, P5, R9, UR7, RZ ;  /* 0x0000000709097c10 */ /* 0x000fc4000ffbe0ff */
        /* <DEDUP_REMOVED lines=25> */
[----:B------:R-:W-:Y:S04]  /*3c490*/  STL [R1+0x13b8], R55 ;  /* 0x0013b83701007387 */ /* 0x000fe80000100800 */
[----:B------:R-:W-:Y:S01]  /*3c4a0*/  STL [R1+0xbf8], R50 ;  /* 0x000bf83201007387 */ /* 0x000fe20000100800 */
[----:B------:R-:W-:-:S03]  /*3c4b0*/  IADD3.X R38, R38, UR6, RZ, P4, !PT ;  /* 0x0000000626267c10 */ /* 0x000fc6000a7fe4ff */
[----:B------:R-:W-:Y:S04]  /*3c4c0*/  STL [R1+0x13d0], R51 ;  /* 0x0013d03301007387 */ /* 0x000fe80000100800 */
[----:B------:R-:W-:Y:S04]  /*3c4d0*/  STL [R1+0xbf4], R47 ;  /* 0x000bf42f01007387 */ /* 0x000fe80000100800 */
[----:B------:R-:W-:Y:S01]  /*3c4e0*/  STL [R1+0x13cc], R43 ;  /* 0x0013cc2b01007387 */ /* 0x000fe20000100800 */
[----:B--2---:R-:W-:-:S05]  /*3c4f0*/  IADD3.X R61, R61, UR6, RZ, P3, !PT ;  /* 0x000000063d3d7c10 */ /* 0x004fca0009ffe4ff */
[----:B------:R1:W-:Y:S04]  /*3c500*/  STL [R1+0x1374], R61 ;  /* 0x0013743d01007387 */ /* 0x0003e80000100800 */
[----:B------:R-:W-:Y:S04]  /*3c510*/  STL [R1+0xbf0], R38 ;  /* 0x000bf02601007387 */ /* 0x000fe80000100800 */
[----:B-1----:R-:W2:Y:S01]  /*3c520*/  LDL.LU R61, [R1+0x13f8] ;  /* 0x0013f800013d7983 */ /* 0x002ea20000300800 */
[----:B------:R-:W-:Y:S02]  /*3c530*/  IADD3 R39, P4, R39, UR7, RZ ;  /* 0x0000000727277c10 */ /* 0x000fe4000ff9e0ff */
        /* <DEDUP_REMOVED lines=8> */
[----:B------:R-:W-:Y:S04]  /*3c5c0*/  STL [R1+0x137c], R35 ;  /* 0x00137c2301007387 */ /* 0x000fe80000100800 */
[----:B------:R-:W-:Y:S01]  /*3c5d0*/  STL [R1+0x13c0], R31 ;  /* 0x0013c01f01007387 */ /* 0x000fe20000100800 */
[----:B------:R-:W-:-:S03]  /*3c5e0*/  IADD3.X R14, R14, UR6, RZ, P1, !PT ;  /* 0x000000060e0e7c10 */ /* 0x000fc60008ffe4ff */
[----:B------:R-:W-:Y:S01]  /*3c5f0*/  STL [R1+0x1384], R23 ;  /* 0x0013841701007387 */ /* 0x000fe20000100800 */
[----:B------:R-:W-:-:S03]  /*3c600*/  IADD3.X R15, R15, UR6, RZ, P4, !PT ;  /* 0x000000060f0f7c10 */ /* 0x000fc6000a7fe4ff */
[----:B------:R-:W-:Y:S04]  /*3c610*/  STL [R1+0x13bc], R12 ;  /* 0x0013bc0c01007387 */ /* 0x000fe80000100800 */
[----:B------:R-:W-:Y:S01]  /*3c620*/  STL [R1+0x138c], R13 ;  /* 0x00138c0d01007387 */ /* 0x000fe20000100800 */
[----:B----4-:R-:W-:Y:S02]  /*3c630*/  IADD3.X R3, R3, UR6, RZ, P2, !PT ;  /* 0x0000000603037c10 */ /* 0x010fe400097fe4ff */
[----:B---3--:R-:W-:Y:S02]  /*3c640*/  IADD3.X R0, R0, UR6, RZ, P6, !PT ;  /* 0x0000000600007c10 */ /* 0x008fe4000b7fe4ff */
[----:B------:R-:W-:-:S04]  /*3c650*/  LOP3.LUT R5, R5, R4, RZ, 0x3c, !PT ;  /* 0x0000000405057212 */ /* 0x000fc800078e3cff */
[----:B------:R-:W-:-:S04]  /*3c660*/  LOP3.LUT R4, R5, R4, RZ, 0x3c, !PT ;  /* 0x0000000405047212 */ /* 0x000fc800078e3cff */
[----:B------:R-:W-:Y:S02]  /*3c670*/  LOP3.LUT R5, R5, R4, RZ, 0x3c, !PT ;  /* 0x0000000405057212 */ /* 0x000fe400078e3cff */
[----:B--2---:R-:W-:-:S05]  /*3c680*/  IADD3.X R61, R61, UR6, RZ, P3, !PT ;  /* 0x000000063d3d7c10 */ /* 0x004fca0009ffe4ff */
[----:B------:R1:W-:Y:S04]  /*3c690*/  STL [R1+0x13a4], R61 ;  /* 0x0013a43d01007387 */ /* 0x0003e80000100800 */
[----:B------:R-:W-:Y:S04]  /*3c6a0*/  STL [R1+0x1394], R14 ;  /* 0x0013940e01007387 */ /* 0x000fe80000100800 */
[----:B-1----:R0:W5:Y:S04]  /*3c6b0*/  LDL.LU R61, [R1+0x13f4] ;  /* 0x0013f400013d7983 */ /* 0x0021680000300800 */
[----:B------:R-:W-:Y:S04]  /*3c6c0*/  STL [R1+0x139c], R15 ;  /* 0x00139c0f01007387 */ /* 0x000fe80000100800 */
[----:B------:R1:W-:Y:S04]  /*3c6d0*/  STL [R1+0x13ac], R3 ;  /* 0x0013ac0301007387 */ /* 0x0003e80000100800 */
[----:B-1----:R0:W5:Y:S04]  /*3c6e0*/  LDL.LU R3, [R1+0x13f0] ;  /* 0x0013f00001037983 */ /* 0x0021680000300800 */
[----:B------:R1:W-:Y:S02]  /*3c6f0*/  STL [R1+0x13b4], R0 ;  /* 0x0013b40001007387 */ /* 0x0003e40000100800 */
[----:B-1----:R-:W1:Y:S02]  /*3c700*/  S2R R0, SR_TID.X ;  /* 0x0000000000007919 */ /* 0x002e640000002100 */
[----:B------:R0:W-:Y:S01]  /*3c710*/  STL.64 [R1+0x968], R4 ;  /* 0x0009680401007387 */ /* 0x0001e20000100a00 */
[----:B-1----:R-:W-:-:S05]  /*3c720*/  LOP3.LUT R0, R0, 0x1f, RZ, 0xc0, !PT ;  /* 0x0000001f00007812 */ /* 0x002fca00078ec0ff */
[----:B------:R-:W-:Y:S01]  /*3c730*/  IMAD.SHL.U32 R0, R0, 0x2, RZ ;  /* 0x0000000200007824 */ /* 0x000fe200078e00ff */
[----:B0-----:R-:W-:Y:S06]  /*3c740*/  @P0 BRA `(.L_x_1) ;  /* 0xfffffe00000c0947 */ /* 0x001fec000383ffff */
[----:B-----5:R-:W2:Y:S04]  /*3c750*/  LDL.LU R60, [R1+0x98c] ;  /* 0x00098c00013c7983 */ /* 0x020ea80000300800 */
[----:B------:R-:W3:Y:S04]  /*3c760*/  LDL.LU R0, [R1+0x5c4] ;  /* 0x0005c40001007983 */ /* 0x000ee80000300800 */
[----:B------:R-:W3:Y:S04]  /*3c770*/  LDL.LU R2, [R1+0x984] ;  /* 0x0009840001027983 */ /* 0x000ee80000300800 */
[----:B------:R-:W4:Y:S04]  /*3c780*/  LDL.LU R5, [R1+0x378] ;  /* 0x0003780001057983 */ /* 0x000f280000300800 */
        /* <DEDUP_REMOVED lines=27> */
[----:B------:R0:W-:Y:S04]  /*3c940*/  STL [R1+0x1514], R26 ;  /* 0x0015141a01007387 */ /* 0x0001e80000100800 */
[----:B0-----:R-:W2:Y:S04]  /*3c950*/  LDL.LU R26, [R1+0x5cc] ;  /* 0x0005cc00011a7983 */ /* 0x001ea80000300800 */
        /* <DEDUP_REMOVED lines=39> */
[----:B0-----:R-:W2:Y:S01]  /*3cbd0*/  LDL.LU R49, [R1+0x32c] ;  /* 0x00032c0001317983 */ /* 0x001ea20000300800 */
[----:B---3--:R-:W-:-:S02]  /*3cbe0*/  F2FP.BF16.F32.PACK_AB R2, R0, R2 ;  /* 0x000000020002723e */ /* 0x008fc400000010ff */
[----:B----4-:R-:W-:Y:S01]  /*3cbf0*/  F2FP.BF16.F32.PACK_AB R0, R5, R4 ;  /* 0x000000040500723e */ /* 0x010fe200000010ff */
[----:B------:R-:W-:Y:S04]  /*3cc00*/  STL [R1+0x1400], R57 ;  /* 0x0014003901007387 */ /* 0x000fe80000100800 */
[----:B------:R-:W-:Y:S04]  /*3cc10*/  STL [R1+0x13fc], R48 ;  /* 0x0013fc3001007387 */ /* 0x000fe80000100800 */
[----:B------:R-:W-:Y:S04]  /*3cc20*/  STL [R1+0x13f8], R56 ;  /* 0x0013f83801007387 */ /* 0x000fe80000100800 */
[----:B------:R-:W-:Y:S04]  /*3cc30*/  STL [R1+0x13f4], R61 ;  /* 0x0013f43d01007387 */ /* 0x000fe80000100800 */
[----:B------:R0:W-:Y:S01]  /*3cc40*/  STL [R1+0x13f0], R3 ;  /* 0x0013f00301007387 */ /* 0x0001e20000100800 */
[----:B--2---:R-:W-:-:S02]  /*3cc50*/  F2FP.BF16.F32.PACK_AB R6, R21, R6 ;  /* 0x000000061506723e */ /* 0x004fc400000010ff */
[----:B------:R-:W-:Y:S02]  /*3cc60*/  F2FP.BF16.F32.PACK_AB R20, R33, R20 ;  /* 0x000000142114723e */ /* 0x000fe400000010ff */
[----:B------:R-:W-:Y:S02]  /*3cc70*/  F2FP.BF16.F32.PACK_AB R37, R37, R52 ;  /* 0x000000342525723e */ /* 0x000fe400000010ff */
[----:B0-----:R-:W-:Y:S02]  /*3cc80*/  F2FP.BF16.F32.PACK_AB R3, R41, R36 ;  /* 0x000000242903723e */ /* 0x001fe400000010ff */
[----:B------:R-:W-:Y:S02]  /*3cc90*/  F2FP.BF16.F32.PACK_AB R36, R53, R44 ;  /* 0x0000002c3524723e */ /* 0x000fe400000010ff */
[----:B------:R-:W-:-:S05]  /*3cca0*/  F2FP.BF16.F32.PACK_AB R40, R49, R40 ;  /* 0x000000283128723e */ /* 0x000fca00000010ff */
[----:B------:R-:W-:Y:S04]  /*3ccb0*/  STL [R1+0x9fc], R40 ;  /* 0x0009fc2801007387 */ /* 0x000fe80000100800 */
[----:B------:R0:W-:Y:S04]  /*3ccc0*/  STL [R1+0x9f8], R3 ;  /* 0x0009f80301007387 */ /* 0x0001e80000100800 */
[----:B------:R-:W-:Y:S04]  /*3ccd0*/  STL [R1+0x9f4], R37 ;  /* 0x0009f42501007387 */ /* 0x000fe80000100800 */
[----:B------:R-:W-:Y:S01]  /*3cce0*/  STL [R1+0x9f0], R36 ;  /* 0x0009f02401007387 */ /* 0x000fe20000100800 */
[----:B0-----:R-:W-:-:S05]  /*3ccf0*/  F2FP.BF16.F32.PACK_AB R3, R45, R32 ;  /* 0x000000202d03723e */ /* 0x001fca00000010ff */
[----:B------:R0:W-:Y:S04]  /*3cd00*/  STL [R1+0x9ec], R3 ;  /* 0x0009ec0301007387 */ /* 0x0001e80000100800 */
[----:B------:R-:W-:Y:S04]  /*3cd10*/  STL [R1+0x9e8], R20 ;  /* 0x0009e81401007387 */ /* 0x000fe80000100800 */
[----:B------:R1:W-:Y:S01]  /*3cd20*/  STL [R1+0x9e4], R6 ;  /* 0x0009e40601007387 */ /* 0x0003e20000100800 */
[----:B0-----:R-:W-:Y:S02]  /*3cd30*/  F2FP.BF16.F32.PACK_AB R3, R7, R24 ;  /* 0x000000180703723e */ /* 0x001fe400000010ff */
[----:B------:R-:W-:-:S03]  /*3cd40*/  F2FP.BF16.F32.PACK_AB R7, R25, R28 ;  /* 0x0000001c1907723e */ /* 0x000fc600000010ff */
[----:B------:R0:W-:Y:S01]  /*3cd50*/  STL [R1+0x9e0], R3 ;  /* 0x0009e00301007387 */ /* 0x0001e20000100800 */
[----:B-1----:R-:W-:-:S03]  /*3cd60*/  F2FP.BF16.F32.PACK_AB R6, R29, R22 ;  /* 0x000000161d06723e */ /* 0x002fc600000010ff */
[----:B------:R-:W-:Y:S04]  /*3cd70*/  STL [R1+0x9dc], R7 ;  /* 0x0009dc0701007387 */ /* 0x000fe80000100800 */
[----:B------:R-:W-:Y:S01]  /*3cd80*/  STL [R1+0x9d8], R6 ;  /* 0x0009d80601007387 */ /* 0x000fe20000100800 */
[----:B0-----:R-:W-:-:S05]  /*3cd90*/  F2FP.BF16.F32.PACK_AB R3, R26, R60 ;  /* 0x0000003c1a03723e */ /* 0x001fca00000010ff */
[----:B------:R0:W-:Y:S04]  /*3cda0*/  STL [R1+0x9d4], R3 ;  /* 0x0009d40301007387 */ /* 0x0001e80000100800 */
[----:B------:R1:W-:Y:S04]  /*3cdb0*/  STL [R1+0x9d0], R2 ;  /* 0x0009d00201007387 */ /* 0x0003e80000100800 */
[----:B------:R2:W-:Y:S01]  /*3cdc0*/  STL [R1+0x97c], R0 ;  /* 0x00097c0001007387 */ /* 0x0005e20000100800 */
[----:B0-----:R-:W-:Y:S02]  /*3cdd0*/  F2FP.BF16.F32.PACK_AB R3, R8, R9 ;  /* 0x000000090803723e */ /* 0x001fe400000010ff */
[----:B-1----:R-:W-:-:S03]  /*3cde0*/  F2FP.BF16.F32.PACK_AB R2, R10, R11 ;  /* 0x0000000b0a02723e */ /* 0x002fc600000010ff */
[----:B------:R0:W-:Y:S01]  /*3cdf0*/  STL [R1+0x978], R3 ;  /* 0x0009780301007387 */ /* 0x0001e20000100800 */
[----:B--2---:R-:W-:-:S03]  /*3ce00*/  F2FP.BF16.F32.PACK_AB R0, R58, R59 ;  /* 0x0000003b3a00723e */ /* 0x004fc600000010ff */
        /* <DEDUP_REMOVED lines=22> */
[----:B------:R-:W-:Y:S01]  /*3cf70*/  STL [R1+0x938], R3 ;  /* 0x0009380301007387 */ /* 0x000fe20000100800 */
[----:B--2---:R-:W-:-:S03]  /*3cf80*/  F2FP.BF16.F32.PACK_AB R0, R14, R15 ;  /* 0x0000000f0e00723e */ /* 0x004fc600000010ff */
[----:B------:R-:W2:Y:S04]  /*3cf90*/  LDL.LU R26, [R1+0x3f8] ;  /* 0x0003f800011a7983 */ /* 0x000ea80000300800 */
[----:B------:R-:W-:Y:S04]  /*3cfa0*/  STL [R1+0x934], R2 ;  /* 0x0009340201007387 */ /* 0x000fe80000100800 */
[----:B------:R-:W3:Y:S04]  /*3cfb0*/  LDL.LU R22, [R1+0x3b0] ;  /* 0x0003b00001167983 */ /* 0x000ee80000300800 */
[----:B------:R-:W-:Y:S04]  /*3cfc0*/  STL [R1+0x930], R0 ;  /* 0x0009300001007387 */ /* 0x000fe80000100800 */
[----:B---3--:R0:W-:Y:S04]  /*3cfd0*/  STL [R1+0x1518], R22 ;  /* 0x0015181601007387 */ /* 0x0081e80000100800 */
[----:B0-----:R-:W2:Y:S04]  /*3cfe0*/  LDL.LU R22, [R1+0x3b8] ;  /* 0x0003b80001167983 */ /* 0x001ea80000300800 */
[----:B------:R-:W3:Y:S04]  /*3cff0*/  LDL.LU R3, [R1+0x3f0] ;  /* 0x0003f00001037983 */ /* 0x000ee80000300800 */
[----:B------:R-:W4:Y:S04]  /*3d000*/  LDL.LU R61, [R1+0x5e8] ;  /* 0x0005e800013d7983 */ /* 0x000f280000300800 */
[----:B------:R-:W4:Y:S04]  /*3d010*/  LDL.LU R56, [R1+0x1c8] ;  /* 0x0001c80001387983 */ /* 0x000f280000300800 */
[----:B------:R-:W3:Y:S04]  /*3d020*/  LDL.LU R48, [R1+0x5e0] ;  /* 0x0005e00001307983 */ /* 0x000ee80000300800 */
        /* <DEDUP_REMOVED lines=55> */
[----:B--2---:R-:W-:-:S03]  /*3d3a0*/  F2FP.BF16.F32.PACK_AB R26, R22, R26 ;  /* 0x0000001a161a723e */ /* 0x004fc600000010ff */
[----:B------:R-:W2:Y:S04]  /*3d3b0*/  LDL.LU R22, [R1+0x1518] ;  /* 0x0015180001167983 */ /* 0x000ea80000300800 */
[----:B------:R0:W-:Y:S04]  /*3d3c0*/  STL [R1+0x91c], R26 ;  /* 0x00091c1a01007387 */ /* 0x0001e80000100800 */
[----:B0-----:R-:W2:Y:S01]  /*3d3d0*/  LDL.LU R26, [R1+0x1514] ;  /* 0x00151400011a7983 */ /* 0x001ea20000300800 */
[----:B---3--:R-:W-:Y:S02]  /*3d3e0*/  F2FP.BF16.F32.PACK_AB R48, R48, R57 ;  /* 0x000000393030723e */ /* 0x008fe400000010ff */
[----:B----4-:R-:W-:-:S02]  /*3d3f0*/  F2FP.BF16.F32.PACK_AB R40, R49, R40 ;  /* 0x000000283128723e */ /* 0x010fc400000010ff */
[----:B------:R-:W-:Y:S02]  /*3d400*/  F2FP.BF16.F32.PACK_AB R37, R37, R52 ;  /* 0x000000342525723e */ /* 0x000fe400000010ff */
[----:B--2---:R-:W-:Y:S02]  /*3d410*/  F2FP.BF16.F32.PACK_AB R3, R22, R3 ;  /* 0x000000031603723e */ /* 0x004fe400000010ff */
[----:B------:R-:W2:Y:S01]  /*3d420*/  LDL.LU R22, [R1+0x1510] ;  /* 0x0015100001167983 */ /* 0x000ea20000300800 */
[----:B------:R-:W-:Y:S02]  /*3d430*/  F2FP.BF16.F32.PACK_AB R20, R33, R20 ;  /* 0x000000142114723e */ /* 0x000fe400000010ff */
[----:B------:R-:W-:Y:S01]  /*3d440*/  F2FP.BF16.F32.PACK_AB R6, R21, R6 ;  /* 0x000000061506723e */ /* 0x000fe200000010ff */
[----:B------:R0:W-:Y:S02]  /*3d450*/  STL [R1+0x918], R3 ;  /* 0x0009180301007387 */ /* 0x0001e40000100800 */
[----:B0-----:R-:W-:-:S05]  /*3d460*/  F2FP.BF16.F32.PACK_AB R3, R61, R56 ;  /* 0x000000383d03723e */ /* 0x001fca00000010ff */
[----:B------:R0:W-:Y:S04]  /*3d470*/  STL [R1+0x914], R3 ;  /* 0x0009140301007387 */ /* 0x0001e80000100800 */
[----:B------:R-:W-:Y:S04]  /*3d480*/  STL [R1+0x910], R48 ;  /* 0x0009103001007387 */ /* 0x000fe80000100800 */
[----:B------:R-:W-:Y:S01]  /*3d490*/  STL [R1+0x90c], R40 ;  /* 0x00090c2801007387 */ /* 0x000fe20000100800 */
[----:B0-----:R-:W-:Y:S02]  /*3d4a0*/  F2FP.BF16.F32.PACK_AB R3, R41, R36 ;  /* 0x000000242903723e */ /* 0x001fe400000010ff */
[----:B------:R-:W-:-:S03]  /*3d4b0*/  F2FP.BF16.F32.PACK_AB R36, R53, R44 ;  /* 0x0000002c3524723e */ /* 0x000fc600000010ff */
        /* <DEDUP_REMOVED lines=13> */
[----:B0-----:R-:W-:Y:S02]  /*3d590*/  F2FP.BF16.F32.PACK_AB R3, R0, R2 ;  /* 0x000000020003723e */ /* 0x001fe400000010ff */
[----:B------:R-:W-:Y:S02]  /*3d5a0*/  F2FP.BF16.F32.PACK_AB R2, R5, R4 ;  /* 0x000000040502723e */ /* 0x000fe400000010ff */
[----:B------:R-:W-:Y:S01]  /*3d5b0*/  F2FP.BF16.F32.PACK_AB R0, R8, R9 ;  /* 0x000000090800723e */ /* 0x000fe200000010ff */
[----:B------:R0:W-:Y:S04]  /*3d5c0*/  STL [R1+0x5d4], R3 ;  /* 0x0005d40301007387 */ /* 0x0001e80000100800 */
[----:B------:R1:W-:Y:S04]  /*3d5d0*/  STL [R1+0x5d0], R2 ;  /* 0x0005d00201007387 */ /* 0x0003e80000100800 */
[----:B------:R3:W-:Y:S01]  /*3d5e0*/  STL [R1+0x5cc], R0 ;  /* 0x0005cc0001007387 */ /* 0x0007e20000100800 */
[----:B0-----:R-:W-:-:S02]  /*3d5f0*/  F2FP.BF16.F32.PACK_AB R3, R10, R11 ;  /* 0x0000000b0a03723e */ /* 0x001fc400000010ff */
[----:B-1----:R-:W-:-:S03]  /*3d600*/  F2FP.BF16.F32.PACK_AB R2, R58, R59 ;  /* 0x0000003b3a02723e */ /* 0x002fc600000010ff */
[----:B------:R0:W-:Y:S01]  /*3d610*/  STL [R1+0x5c8], R3 ;  /* 0x0005c80301007387 */ /* 0x0001e20000100800 */
[----:B---3--:R-:W-:-:S03]  /*3d620*/  F2FP.BF16.F32.PACK_AB R0, R16, R17 ;  /* 0x000000111000723e */ /* 0x008fc600000010ff */
[----:B------:R1:W-:Y:S04]  /*3d630*/  STL [R1+0x5c4], R2 ;  /* 0x0005c40201007387 */ /* 0x0003e80000100800 */
[----:B------:R3:W-:Y:S01]  /*3d640*/  STL [R1+0x5c0], R0 ;  /* 0x0005c00001007387 */ /* 0x0007e20000100800 */
[----:B0-----:R-:W-:Y:S02]  /*3d650*/  F2FP.BF16.F32.PACK_AB R3, R18, R19 ;  /* 0x000000131203723e */ /* 0x001fe400000010ff */
        /* <DEDUP_REMOVED lines=13> */
[----:B------:R-:W-:Y:S01]  /*3d730*/  STL [R1+0x414], R3 ;  /* 0x0004140301007387 */ /* 0x000fe20000100800 */
[----:B---3--:R-:W-:-:S03]  /*3d740*/  F2FP.BF16.F32.PACK_AB R0, R26, R27 ;  /* 0x0000001b1a00723e */ /* 0x008fc600000010ff */
[----:B------:R0:W-:Y:S04]  /*3d750*/  STL [R1+0x410], R2 ;  /* 0x0004100201007387 */ /* 0x0001e80000100800 */
[----:B------:R1:W-:Y:S01]  /*3d760*/  STL [R1+0x40c], R0 ;  /* 0x00040c0001007387 */ /* 0x0003e20000100800 */
[----:B0-----:R-:W-:Y:S02]  /*3d770*/  F2FP.BF16.F32.PACK_AB R2, R12, R13 ;  /* 0x0000000d0c02723e */ /* 0x001fe400000010ff */
[----:B-1----:R-:W-:Y:S02]  /*3d780*/  F2FP.BF16.F32.PACK_AB R0, R14, R15 ;  /* 0x0000000f0e00723e */ /* 0x002fe400000010ff */
[----:B--2---:R-:W-:-:S05]  /*3d790*/  F2FP.BF16.F32.PACK_AB R3, R22, R23 ;  /* 0x000000171603723e */ /* 0x004fca00000010ff */
[----:B------:R0:W-:Y:S04]  /*3d7a0*/  STL [R1+0x408], R3 ;  /* 0x0004080301007387 */ /* 0x0001e80000100800 */
[----:B0-----:R-:W2:Y:S04]  /*3d7b0*/  LDL.LU R3, [R1+0x430] ;  /* 0x0004300001037983 */ /* 0x001ea80000300800 */
[----:B------:R-:W-:Y:S04]  /*3d7c0*/  STL [R1+0x404], R2 ;  /* 0x0004040201007387 */ /* 0x000fe80000100800 */
[----:B--2---:R0:W-:Y:S04]  /*3d7d0*/  STL [R1+0x1508], R3 ;  /* 0x0015080301007387 */ /* 0x0041e80000100800 */
[----:B------:R-:W-:Y:S04]  /*3d7e0*/  STL [R1+0x400], R0 ;  /* 0x0004000001007387 */ /* 0x000fe80000100800 */
[----:B0-----:R-:W2:Y:S04]  /*3d7f0*/  LDL.LU R3, [R1+0x438] ;  /* 0x0004380001037983 */ /* 0x001ea80000300800 */
[----:B------:R-:W3:Y:S04]  /*3d800*/  LDL.LU R61, [R1+0x628] ;  /* 0x00062800013d7983 */ /* 0x000ee80000300800 */
[----:B---3--:R0:W-:Y:S04]  /*3d810*/  STL [R1+0x1504], R61 ;  /* 0x0015043d01007387 */ /* 0x0081e80000100800 */
[----:B0-----:R-:W3:Y:S04]  /*3d820*/  LDL.LU R61, [R1+0x790] ;  /* 0x00079000013d7983 */ /* 0x001ee80000300800 */
[----:B---3--:R0:W-:Y:S04]  /*3d830*/  STL [R1+0x150c], R61 ;  /* 0x00150c3d01007387 */ /* 0x0081e80000100800 */
[----:B0-----:R-:W2:Y:S04]  /*3d840*/  LDL.LU R61, [R1+0x798] ;  /* 0x00079800013d7983 */ /* 0x001ea80000300800 */
[----:B------:R-:W3:Y:S04]  /*3d850*/  LDL.LU R56, [R1+0x208] ;  /* 0x0002080001387983 */ /* 0x000ee80000300800 */
[----:B------:R-:W4:Y:S04]  /*3d860*/  LDL.LU R48, [R1+0x620] ;  /* 0x0006200001307983 */ /* 0x000f280000300800 */
[----:B------:R-:W4:Y:S04]  /*3d870*/  LDL.LU R57, [R1+0x200] ;  /* 0x0002000001397983 */ /* 0x000f280000300800 */
        /* <DEDUP_REMOVED lines=56> */
[----:B--2---:R-:W-:-:S03]  /*3dc00*/  F2FP.BF16.F32.PACK_AB R3, R61, R3 ;  /* 0x000000033d03723e */ /* 0x004fc600000010ff */
[----:B------:R-:W2:Y:S04]  /*3dc10*/  LDL.LU R61, [R1+0x150c] ;  /* 0x00150c00013d7983 */ /* 0x000ea80000300800 */
[----:B------:R0:W-:Y:S04]  /*3dc20*/  STL [R1+0x3fc], R3 ;  /* 0x0003fc0301007387 */ /* 0x0001e80000100800 */
[----:B0-----:R-:W2:Y:S02]  /*3dc30*/  LDL.LU R3, [R1+0x1508] ;  /* 0x0015080001037983 */ /* 0x001ea40000300800 */
[----:B--2---:R-:W-:-:S02]  /*3dc40*/  F2FP.BF16.F32.PACK_AB R3, R61, R3 ;  /* 0x000000033d03723e */ /* 0x004fc400000010ff */
[----:B------:R-:W2:Y:S01]  /*3dc50*/  LDL.LU R61, [R1+0x1504] ;  /* 0x00150400013d7983 */ /* 0x000ea20000300800 */
[----:B----4-:R-:W-:Y:S02]  /*3dc60*/  F2FP.BF16.F32.PACK_AB R48, R48, R57 ;  /* 0x000000393030723e */ /* 0x010fe400000010ff */
[----:B---3--:R-:W-:Y:S01]  /*3dc70*/  F2FP.BF16.F32.PACK_AB R40, R49, R40 ;  /* 0x000000283128723e */ /* 0x008fe200000010ff */
[----:B------:R2:W-:Y:S01]  /*3dc80*/  STL [R1+0x3f8], R3 ;  /* 0x0003f80301007387 */ /* 0x0005e20000100800 */
[----:B------:R-:W-:Y:S02]  /*3dc90*/  F2FP.BF16.F32.PACK_AB R37, R37, R52 ;  /* 0x000000342525723e */ /* 0x000fe400000010ff */
[----:B------:R-:W-:Y:S02]  /*3dca0*/  F2FP.BF16.F32.PACK_AB R20, R33, R20 ;  /* 0x000000142114723e */ /* 0x000fe400000010ff */
[----:B------:R-:W-:Y:S02]  /*3dcb0*/  F2FP.BF16.F32.PACK_AB R6, R21, R6 ;  /* 0x000000061506723e */ /* 0x000fe400000010ff */
[----:B--2---:R-:W-:-:S05]  /*3dcc0*/  F2FP.BF16.F32.PACK_AB R3, R61, R56 ;  /* 0x000000383d03723e */ /* 0x004fca00000010ff */
        /* <DEDUP_REMOVED lines=261> */
[----:B----4-:R-:W-:-:S03]  /*3ed20*/  F2FP.BF16.F32.PACK_AB R7, R24, R7 ;  /* 0x000000071807723e */ /* 0x010fc600000010ff */
[----:B------:R0:W-:Y:S01]  /*3ed30*/  STL [R1+0x1c8], R29 ;  /* 0x0001c81d01007387 */ /* 0x0001e20000100800 */
[----:B---3--:R-:W-:Y:S02]  /*3ed40*/  F2FP.BF16.F32.PACK_AB R21, R6, R21 ;  /* 0x000000150615723e */ /* 0x008fe400000010ff */
[----:B------:R-:W-:Y:S01]  /*3ed50*/  F2FP.BF16.F32.PACK_AB R33, R20, R33 ;  /* 0x000000211421723e */ /* 0x000fe200000010ff */
[----:B0-----:R-:W3:Y:S01]  /*3ed60*/  LDL.LU R29, [R1+0x14e8] ;  /* 0x0014e800011d7983 */ /* 0x001ee20000300800 */
[----:B------:R-:W-:Y:S02]  /*3ed70*/  F2FP.BF16.F32.PACK_AB R45, R32, R45 ;  /* 0x0000002d202d723e */ /* 0x000fe400000010ff */
[----:B------:R-:W-:Y:S02]  /*3ed80*/  F2FP.BF16.F32.PACK_AB R53, R44, R53 ;  /* 0x000000352c35723e */ /* 0x000fe400000010ff */
[----:B------:R-:W-:Y:S02]  /*3ed90*/  F2FP.BF16.F32.PACK_AB R3, R52, R3 ;  /* 0x000000033403723e */ /* 0x000fe400000010ff */
[----:B------:R-:W-:-:S02]  /*3eda0*/  F2FP.BF16.F32.PACK_AB R56, R61, R56 ;  /* 0x000000383d38723e */ /* 0x000fc400000010ff */
[----:B------:R-:W-:Y:S02]  /*3edb0*/  F2FP.BF16.F32.PACK_AB R48, R48, R57 ;  /* 0x000000393030723e */ /* 0x000fe400000010ff */
[----:B--2---:R-:W-:Y:S02]  /*3edc0*/  F2FP.BF16.F32.PACK_AB R25, R28, R25 ;  /* 0x000000191c19723e */ /* 0x004fe400000010ff */
[----:B------:R-:W2:Y:S04]  /*3edd0*/  LDL.LU R28, [R1+0x14e4] ;  /* 0x0014e400011c7983 */ /* 0x000ea80000300800 */
[----:B------:R0:W-:Y:S04]  /*3ede0*/  STL [R1+0x1c4], R25 ;  /* 0x0001c41901007387 */ /* 0x0001e80000100800 */
[----:B0-----:R-:W4:Y:S04]  /*3edf0*/  LDL.LU R25, [R1+0x14e0] ;  /* 0x0014e00001197983 */ /* 0x001f280000300800 */
[----:B------:R-:W4:Y:S04]  /*3ee00*/  LDL.LU R24, [R1+0x14dc] ;  /* 0x0014dc0001187983 */ /* 0x000f280000300800 */
        /* <DEDUP_REMOVED lines=16> */
[----:B------:R-:W-:Y:S04]  /*3ef10*/  STL [R1+0x148], R56 ;  /* 0x0001483801007387 */ /* 0x000fe80000100800 */
[----:B------:R-:W-:Y:S01]  /*3ef20*/  STL [R1+0x144], R48 ;  /* 0x0001443001007387 */ /* 0x000fe20000100800 */
[----:B0-----:R-:W-:-:S02]  /*3ef30*/  F2FP.BF16.F32.PACK_AB R3, R49, R40 ;  /* 0x000000283103723e */ /* 0x001fc400000010ff */
[----:B------:R-:W-:Y:S02]  /*3ef40*/  F2FP.BF16.F32.PACK_AB R40, R41, R36 ;  /* 0x000000242928723e */ /* 0x000fe400000010ff */
[----:B------:R-:W-:Y:S01]  /*3ef50*/  F2FP.BF16.F32.PACK_AB R36, R37, R60 ;  /* 0x0000003c2524723e */ /* 0x000fe200000010ff */
[----:B------:R0:W-:Y:S04]  /*3ef60*/  STL [R1+0x140], R3 ;  /* 0x0001400301007387 */ /* 0x0001e80000100800 */
[----:B------:R-:W-:Y:S04]  /*3ef70*/  STL [R1+0x13c], R40 ;  /* 0x00013c2801007387 */ /* 0x000fe80000100800 */
[----:B------:R-:W-:Y:S01]  /*3ef80*/  STL [R1+0x138], R36 ;  /* 0x0001382401007387 */ /* 0x000fe20000100800 */
[----:B0-----:R-:W-:-:S02]  /*3ef90*/  F2FP.BF16.F32.PACK_AB R3, R0, R2 ;  /* 0x000000020003723e */ /* 0x001fc400000010ff */
        /* <DEDUP_REMOVED lines=33> */
[----:B------:R-:W3:Y:S04]  /*3f1b0*/  LDL.LU R35, [R1+0x858] ;  /* 0x0008580001237983 */ /* 0x000ee80000300800 */
[----:B------:R-:W-:Y:S04]  /*3f1c0*/  STL [R1+0xf4], R2 ;  /* 0x0000f40201007387 */ /* 0x000fe80000100800 */
[----:B------:R-:W3:Y:S04]  /*3f1d0*/  LDL.LU R26, [R1+0x4f8] ;  /* 0x0004f800011a7983 */ /* 0x000ee80000300800 */
[----:B------:R0:W-:Y:S04]  /*3f1e0*/  STL [R1+0xf0], R0 ;  /* 0x0000f00001007387 */ /* 0x0001e80000100800 */
[----:B------:R-:W2:Y:S04]  /*3f1f0*/  LDL.LU R27, [R1+0x850] ;  /* 0x00085000011b7983 */ /* 0x000ea80000300800 */
[----:B------:R-:W2:Y:S04]  /*3f200*/  LDL.LU R22, [R1+0x4f0] ;  /* 0x0004f00001167983 */ /* 0x000ea80000300800 */
        /* <DEDUP_REMOVED lines=34> */
[----:B---3--:R-:W-:-:S05]  /*3f430*/  F2FP.BF16.F32.PACK_AB R26, R35, R26 ;  /* 0x0000001a231a723e */ /* 0x008fca00000010ff */
[----:B------:R-:W-:Y:S04]  /*3f440*/  STL [R1+0xec], R26 ;  /* 0x0000ec1a01007387 */ /* 0x000fe80000100800 */
[----:B------:R-:W3:Y:S01]  /*3f450*/  LDL.LU R34, [R1+0x88c] ;  /* 0x00088c0001227983 */ /* 0x000ee20000300800 */
[----:B--2---:R-:W-:-:S05]  /*3f460*/  F2FP.BF16.F32.PACK_AB R3, R27, R22 ;  /* 0x000000161b03723e */ /* 0x004fca00000010ff */
[----:B------:R0:W-:Y:S01]  /*3f470*/  STL [R1+0xe8], R3 ;  /* 0x0000e80301007387 */ /* 0x0001e20000100800 */
[----:B----4-:R-:W-:-:S03]  /*3f480*/  F2FP.BF16.F32.PACK_AB R12, R23, R12 ;  /* 0x0000000c170c723e */ /* 0x010fc600000010ff */
[----:B------:R-:W3:Y:S04]  /*3f490*/  LDL.LU R27, [R1+0x52c] ;  /* 0x00052c00011b7983 */ /* 0x000ee80000300800 */
[----:B------:R-:W2:Y:S01]  /*3f4a0*/  LDL.LU R35, [R1+0x884] ;  /* 0x0008840001237983 */ /* 0x000ea20000300800 */
[----:B0-----:R-:W-:-:S03]  /*3f4b0*/  F2FP.BF16.F32.PACK_AB R3, R13, R14 ;  /* 0x0000000e0d03723e */ /* 0x001fc600000010ff */
[----:B------:R-:W2:Y:S04]  /*3f4c0*/  LDL.LU R26, [R1+0x524] ;  /* 0x00052400011a7983 */ /* 0x000ea80000300800 */
[----:B------:R-:W4:Y:S04]  /*3f4d0*/  LDL.LU R22, [R1+0x71c] ;  /* 0x00071c0001167983 */ /* 0x000f280000300800 */
[----:B------:R-:W4:Y:S04]  /*3f4e0*/  LDL.LU R23, [R1+0x714] ;  /* 0x0007140001177983 */ /* 0x000f280000300800 */
[----:B------:R0:W-:Y:S04]  /*3f4f0*/  STL [R1+0xe4], R12 ;  /* 0x0000e40c01007387 */ /* 0x0001e80000100800 */
[----:B0-----:R-:W4:Y:S04]  /*3f500*/  LDL.LU R12, [R1+0x528] ;  /* 0x00052800010c7983 */ /* 0x001f280000300800 */
[----:B------:R0:W-:Y:S04]  /*3f510*/  STL [R1+0xe0], R3 ;  /* 0x0000e00301007387 */ /* 0x0001e80000100800 */
[----:B------:R-:W4:Y:S04]  /*3f520*/  LDL.LU R13, [R1+0x520] ;  /* 0x00052000010d7983 */ /* 0x000f280000300800 */
[----:B------:R-:W4:Y:S01]  /*3f530*/  LDL.LU R14, [R1+0x718] ;  /* 0x00071800010e7983 */ /* 0x000f220000300800 */
[----:B------:R-:W-:-:S02]  /*3f540*/  F2FP.BF16.F32.PACK_AB R36, R36, R37 ;  /* 0x000000252424723e */ /* 0x000fc400000010ff */
[----:B0-----:R-:W-:Y:S02]  /*3f550*/  F2FP.BF16.F32.PACK_AB R3, R60, R0 ;  /* 0x000000003c03723e */ /* 0x001fe400000010ff */
[----:B------:R-:W-:Y:S01]  /*3f560*/  F2FP.BF16.F32.PACK_AB R0, R4, R15 ;  /* 0x0000000f0400723e */ /* 0x000fe200000010ff */
[----:B------:R-:W-:Y:S04]  /*3f570*/  STL [R1+0xdc], R36 ;  /* 0x0000dc2401007387 */ /* 0x000fe80000100800 */
[----:B------:R0:W-:Y:S04]  /*3f580*/  STL [R1+0xd8], R3 ;  /* 0x0000d80301007387 */ /* 0x0001e80000100800 */
[----:B------:R-:W4:Y:S01]  /*3f590*/  LDL.LU R15, [R1+0x710] ;  /* 0x00071000010f7983 */ /* 0x000f220000300800 */
[----:B------:R-:W-:-:S05]  /*3f5a0*/  F2FP.BF16.F32.PACK_AB R2, R2, R5 ;  /* 0x000000050202723e */ /* 0x000fca00000010ff */
[----:B------:R1:W-:Y:S04]  /*3f5b0*/  STL [R1+0xd4], R2 ;  /* 0x0000d40201007387 */ /* 0x0003e80000100800 */
[----:B------:R1:W-:Y:S01]  /*3f5c0*/  STL [R1+0xd0], R0 ;  /* 0x0000d00001007387 */ /* 0x0003e20000100800 */
[----:B0-----:R-:W-:Y:S02]  /*3f5d0*/  F2FP.BF16.F32.PACK_AB R3, R58, R59 ;  /* 0x0000003b3a03723e */ /* 0x001fe400000010ff */
[----:B-1----:R-:W-:Y:S02]  /*3f5e0*/  F2FP.BF16.F32.PACK_AB R2, R8, R9 ;  /* 0x000000090802723e */ /* 0x002fe400000010ff */
[----:B------:R-:W-:-:S03]  /*3f5f0*/  F2FP.BF16.F32.PACK_AB R0, R10, R11 ;  /* 0x0000000b0a00723e */ /* 0x000fc600000010ff */
[----:B------:R0:W-:Y:S04]  /*3f600*/  STL [R1+0xcc], R2 ;  /* 0x0000cc0201007387 */ /* 0x0001e80000100800 */
[----:B------:R1:W-:Y:S01]  /*3f610*/  STL [R1+0xc8], R0 ;  /* 0x0000c80001007387 */ /* 0x0003e20000100800 */
[----:B0-----:R-:W-:-:S03]  /*3f620*/  F2FP.BF16.F32.PACK_AB R2, R16, R17 ;  /* 0x000000111002723e */ /* 0x001fc600000010ff */
[----:B------:R0:W-:Y:S01]  /*3f630*/  STL [R1+0xc4], R3 ;  /* 0x0000c40301007387 */ /* 0x0001e20000100800 */
[----:B-1----:R-:W-:-:S03]  /*3f640*/  F2FP.BF16.F32.PACK_AB R0, R18, R19 ;  /* 0x000000131200723e */ /* 0x002fc600000010ff */
[----:B------:R1:W-:Y:S04]  /*3f650*/  STL [R1+0xc0], R2 ;  /* 0x0000c00201007387 */ /* 0x0003e80000100800 */
[----:B------:R1:W-:Y:S01]  /*3f660*/  STL [R1+0xbc], R0 ;  /* 0x0000bc0001007387 */ /* 0x0003e20000100800 */
[----:B0-----:R-:W-:Y:S02]  /*3f670*/  F2FP.BF16.F32.PACK_AB R3, R54, R55 ;  /* 0x000000373603723e */ /* 0x001fe400000010ff */
[----:B-1----:R-:W-:-:S03]  /*3f680*/  F2FP.BF16.F32.PACK_AB R2, R50, R51 ;  /* 0x000000333202723e */ /* 0x002fc600000010ff */
[----:B------:R-:W-:Y:S01]  /*3f690*/  STL [R1+0xb8], R3 ;  /* 0x0000b80301007387 */ /* 0x000fe20000100800 */
[----:B------:R-:W-:-:S03]  /*3f6a0*/  F2FP.BF16.F32.PACK_AB R0, R46, R47 ;  /* 0x0000002f2e00723e */ /* 0x000fc600000010ff */
[----:B------:R-:W-:Y:S01]  /*3f6b0*/  STL [R1+0xb4], R2 ;  /* 0x0000b40201007387 */ /* 0x000fe20000100800 */
[----:B------:R-:W-:-:S05]  /*3f6c0*/  F2FP.BF16.F32.PACK_AB R31, R42, R31 ;  /* 0x0000001f2a1f723e */ /* 0x000fca00000010ff */
[----:B------:R-:W-:Y:S01]  /*3f6d0*/  STL [R1+0x1418], R31 ;  /* 0x0014181f01007387 */ /* 0x000fe20000100800 */
[----:B------:R-:W-:-:S03]  /*3f6e0*/  F2FP.BF16.F32.PACK_AB R30, R43, R30 ;  /* 0x0000001e2b1e723e */ /* 0x000fc600000010ff */
[----:B------:R0:W-:Y:S01]  /*3f6f0*/  STL [R1+0xb0], R0 ;  /* 0x0000b00001007387 */ /* 0x0001e20000100800 */
[----:B------:R-:W-:-:S03]  /*3f700*/  F2FP.BF16.F32.PACK_AB R29, R38, R29 ;  /* 0x0000001d261d723e */ /* 0x000fc600000010ff */
[----:B------:R-:W-:Y:S01]  /*3f710*/  STL [R1+0x141c], R30 ;  /* 0x00141c1e01007387 */ /* 0x000fe20000100800 */
[----:B------:R-:W-:-:S03]  /*3f720*/  F2FP.BF16.F32.PACK_AB R28, R39, R28 ;  /* 0x0000001c271c723e */ /* 0x000fc600000010ff */
[----:B------:R-:W-:Y:S04]  /*3f730*/  STL [R1+0x1420], R29 ;  /* 0x0014201d01007387 */ /* 0x000fe80000100800 */
[----:B------:R-:W-:Y:S01]  /*3f740*/  STL [R1+0x1424], R28 ;  /* 0x0014241c01007387 */ /* 0x000fe20000100800 */
[----:B---3--:R-:W-:Y:S02]  /*3f750*/  F2FP.BF16.F32.PACK_AB R27, R34, R27 ;  /* 0x0000001b221b723e */ /* 0x008fe400000010ff */
[----:B--2---:R-:W-:-:S03]  /*3f760*/  F2FP.BF16.F32.PACK_AB R26, R35, R26 ;  /* 0x0000001a231a723e */ /* 0x004fc600000010ff */
[----:B------:R-:W-:Y:S01]  /*3f770*/  STL [R1+0x1428], R27 ;  /* 0x0014281b01007387 */ /* 0x000fe20000100800 */
[----:B----4-:R-:W-:-:S03]  /*3f780*/  F2FP.BF16.F32.PACK_AB R25, R22, R25 ;  /* 0x000000191619723e */ /* 0x010fc600000010ff */
[----:B------:R-:W-:Y:S01]  /*3f790*/  STL [R1+0x142c], R26 ;  /* 0x00142c1a01007387 */ /* 0x000fe20000100800 */
[----:B------:R-:W-:-:S03]  /*3f7a0*/  F2FP.BF16.F32.PACK_AB R24, R23, R24 ;  /* 0x000000181718723e */ /* 0x000fc600000010ff */
[----:B------:R-:W-:Y:S04]  /*3f7b0*/  STL [R1+0x1430], R25 ;  /* 0x0014301901007387 */ /* 0x000fe80000100800 */
[----:B------:R-:W-:Y:S01]  /*3f7c0*/  STL [R1+0x1434], R24 ;  /* 0x0014341801007387 */ /* 0x000fe20000100800 */
[----:B------:R-:W-:Y:S02]  /*3f7d0*/  F2FP.BF16.F32.PACK_AB R23, R7, R12 ;  /* 0x0000000c0717723e */ /* 0x000fe400000010ff */
[----:B------:R-:W-:-:S03]  /*3f7e0*/  F2FP.BF16.F32.PACK_AB R22, R6, R13 ;  /* 0x0000000d0616723e */ /* 0x000fc600000010ff */
[----:B------:R-:W-:Y:S01]  /*3f7f0*/  STL [R1+0x1438], R23 ;  /* 0x0014381701007387 */ /* 0x000fe20000100800 */
[----:B------:R-:W-:-:S03]  /*3f800*/  F2FP.BF16.F32.PACK_AB R21, R14, R21 ;  /* 0x000000150e15723e */ /* 0x000fc600000010ff */
[----:B------:R-:W-:Y:S04]  /*3f810*/  STL [R1+0x143c], R22 ;  /* 0x00143c1601007387 */ /* 0x000fe80000100800 */
[----:B------:R1:W-:Y:S04]  /*3f820*/  STL [R1+0x1440], R21 ;  /* 0x0014401501007387 */ /* 0x0003e80000100800 */
[----:B0-----:R-:W2:Y:S04]  /*3f830*/  LDL.LU R0, [R1+0x89c] ;  /* 0x00089c0001007983 */ /* 0x001ea80000300800 */
[----:B------:R-:W2:Y:S04]  /*3f840*/  LDL.LU R19, [R1+0x53c] ;  /* 0x00053c0001137983 */ /* 0x000ea80000300800 */
[----:B------:R-:W3:Y:S04]  /*3f850*/  LDL.LU R2, [R1+0x894] ;  /* 0x0008940001027983 */ /* 0x000ee80000300800 */
[----:B------:R-:W3:Y:S04]  /*3f860*/  LDL.LU R18, [R1+0x534] ;  /* 0x0005340001127983 */ /* 0x000ee80000300800 */
[----:B------:R-:W4:Y:S01]  /*3f870*/  LDL.LU R5, [R1+0x72c] ;  /* 0x00072c0001057983 */ /* 0x000f220000300800 */
[----:B------:R-:W-:-:S03]  /*3f880*/  F2FP.BF16.F32.PACK_AB R20, R15, R20 ;  /* 0x000000140f14723e */ /* 0x000fc600000010ff */
        /* <DEDUP_REMOVED lines=27> */
[----:B------:R-:W-:Y:S01]  /*3fa40*/  STL [R1+0x1444], R20 ;  /* 0x0014441401007387 */ /* 0x000fe20000100800 */
[----:B--2---:R-:W-:-:S02]  /*3fa50*/  F2FP.BF16.F32.PACK_AB R19, R0, R19 ;  /* 0x000000130013723e */ /* 0x004fc400000010ff */
[----:B---3--:R-:W-:-:S03]  /*3fa60*/  F2FP.BF16.F32.PACK_AB R18, R2, R18 ;  /* 0x000000120212723e */ /* 0x008fc600000010ff */
[----:B------:R-:W-:Y:S01]  /*3fa70*/  STL [R1+0x1448], R19 ;  /* 0x0014481301007387 */ /* 0x000fe20000100800 */
[----:B----4-:R-:W-:-:S03]  /*3fa80*/  F2FP.BF16.F32.PACK_AB R17, R5, R17 ;  /* 0x000000110511723e */ /* 0x010fc600000010ff */
[----:B------:R-:W-:Y:S01]  /*3fa90*/  STL [R1+0x144c], R18 ;  /* 0x00144c1201007387 */ /* 0x000fe20000100800 */
[----:B------:R-:W-:-:S03]  /*3faa0*/  F2FP.BF16.F32.PACK_AB R16, R4, R16 ;  /* 0x000000100410723e */ /* 0x000fc600000010ff */
        /* <DEDUP_REMOVED lines=22> */
[----:B------:R-:W-:Y:S04]  /*3fc10*/  STL [R1+0x147c], R6 ;  /* 0x00147c0601007387 */ /* 0x000fe80000100800 */
[----:B------:R-:W-:Y:S01]  /*3fc20*/  STL [R1+0x1480], R5 ;  /* 0x0014800501007387 */ /* 0x000fe20000100800 */
[----:B------:R-:W-:-:S03]  /*3fc30*/  F2FP.BF16.F32.PACK_AB R4, R34, R35 ;  /* 0x000000232204723e */ /* 0x000fc600000010ff */
[----:B-1----:R-:W2:Y:S04]  /*3fc40*/  LDL.LU R21, [R1+0x8bc] ;  /* 0x0008bc0001157983 */ /* 0x002ea80000300800 */
[----:B------:R-:W2:Y:S04]  /*3fc50*/  LDL.LU R35, [R1+0x55c] ;  /* 0x00055c0001237983 */ /* 0x000ea80000300800 */
        /* <DEDUP_REMOVED lines=36> */
[----:B------:R0:W-:Y:S01]  /*3fea0*/  STL [R1+0x1484], R4 ;  /* 0x0014840401007387 */ /* 0x0001e20000100800 */
        /* <DEDUP_REMOVED lines=23> */
[----:B0-----:R-:W-:Y:S02]  /*40020*/  F2FP.BF16.F32.PACK_AB R4, R61, R56 ;  /* 0x000000383d04723e */ /* 0x001fe400000010ff */
[----:B------:R-:W-:-:S03]  /*40030*/  F2FP.BF16.F32.PACK_AB R3, R48, R57 ;  /* 0x000000393003723e */ /* 0x000fc600000010ff */
[----:B------:R0:W-:Y:S04]  /*40040*/  STL [R1+0xc], R4 ;  /* 0x00000c0401007387 */ /* 0x0001e80000100800 */
[----:B------:R1:W-:Y:S01]  /*40050*/  STL [R1+0x8], R3 ;  /* 0x0000080301007387 */ /* 0x0003e20000100800 */
[----:B------:R-:W-:Y:S02]  /*40060*/  F2FP.BF16.F32.PACK_AB R5, R49, R40 ;  /* 0x000000283105723e */ /* 0x000fe400000010ff */
[----:B0-----:R-:W-:-:S03]  /*40070*/  F2FP.BF16.F32.PACK_AB R4, R41, R36 ;  /* 0x000000242904723e */ /* 0x001fc600000010ff */
[----:B------:R-:W-:Y:S01]  /*40080*/  STL [R1+0x4], R5 ;  /* 0x0000040501007387 */ /* 0x000fe20000100800 */
[----:B-1----:R-:W-:-:S03]  /*40090*/  F2FP.BF16.F32.PACK_AB R3, R37, R60 ;  /* 0x0000003c2503723e */ /* 0x002fc600000010ff */
[----:B------:R-:W-:Y:S04]  /*400a0*/  STL [R1], R4 ;  /* 0x0000000401007387 */ /* 0x000fe80000100800 */
[----:B------:R0:W-:Y:S01]  /*400b0*/  STL [R1+0x1c], R3 ;  /* 0x00001c0301007387 */ /* 0x0001e20000100800 */
[----:B------:R-:W-:-:S05]  /*400c0*/  F2FP.BF16.F32.PACK_AB R2, R0, R2 ;  /* 0x000000020002723e */ /* 0x000fca00000010ff */
[----:B------:R1:W-:Y:S01]  /*400d0*/  STL [R1+0x18], R2 ;  /* 0x0000180201007387 */ /* 0x0003e20000100800 */
[----:B------:R-:W-:-:S05]  /*400e0*/  F2FP.BF16.F32.PACK_AB R0, R58, R59 ;  /* 0x0000003b3a00723e */ /* 0x000fca00000010ff */
[----:B------:R2:W-:Y:S01]  /*400f0*/  STL [R1+0x14], R0 ;  /* 0x0000140001007387 */ /* 0x0005e20000100800 */
[----:B0-----:R-:W-:-:S05]  /*40100*/  F2FP.BF16.F32.PACK_AB R3, R50, R51 ;  /* 0x000000333203723e */ /* 0x001fca00000010ff */
[----:B------:R0:W-:Y:S01]  /*40110*/  STL [R1+0x10], R3 ;  /* 0x0000100301007387 */ /* 0x0001e20000100800 */
[----:B-1----:R-:W-:-:S03]  /*40120*/  F2FP.BF16.F32.PACK_AB R2, R42, R43 ;  /* 0x0000002b2a02723e */ /* 0x002fc600000010ff */
[----:B------:R-:W3:Y:S04]  /*40130*/  LDL.LU R53, [R1+0x588] ;  /* 0x0005880001357983 */ /* 0x000ee80000300800 */
[----:B------:R-:W-:Y:S01]  /*40140*/  STL [R1+0x2c], R2 ;  /* 0x00002c0201007387 */ /* 0x000fe20000100800 */
[----:B--2---:R-:W-:-:S03]  /*40150*/  F2FP.BF16.F32.PACK_AB R0, R38, R39 ;  /* 0x000000272600723e */ /* 0x004fc600000010ff */
        /* <DEDUP_REMOVED lines=60> */
[----:B---3--:R-:W-:-:S03]  /*40520*/  F2FP.BF16.F32.PACK_AB R54, R53, R54 ;  /* 0x000000363536723e */ /* 0x008fc600000010ff */
[----:B------:R1:W5:Y:S04]  /*40530*/  LDL.LU R53, [R1+0x14b0] ;  /* 0x0014b00001357983 */ /* 0x0003680000300800 */
[----:B------:R0:W-:Y:S01]  /*40540*/  STL [R1+0x24], R54 ;  /* 0x0000243601007387 */ /* 0x0001e20000100800 */
[----:B--2---:R-:W-:-:S03]  /*40550*/  F2FP.BF16.F32.PACK_AB R44, R55, R44 ;  /* 0x0000002c372c723e */ /* 0x004fc600000010ff */
[----:B0-----:R1:W5:Y:S01]  /*40560*/  LDL.LU R54, [R1+0x14ac] ;  /* 0x0014ac0001367983 */ /* 0x0013620000300800 */
[----:B----4-:R-:W-:-:S03]  /*40570*/  F2FP.BF16.F32.PACK_AB R46, R45, R46 ;  /* 0x0000002e2d2e723e */ /* 0x010fc600000010ff */
[----:B------:R1:W5:Y:S04]  /*40580*/  LDL.LU R55, [R1+0x14a8] ;  /* 0x0014a80001377983 */ /* 0x0003680000300800 */
[----:B------:R0:W-:Y:S01]  /*40590*/  STL [R1+0x20], R44 ;  /* 0x0000202c01007387 */ /* 0x0001e20000100800 */
[----:B------:R-:W-:-:S03]  /*405a0*/  F2FP.BF16.F32.PACK_AB R32, R47, R32 ;  /* 0x000000202f20723e */ /* 0x000fc600000010ff */
[----:B0-----:R1:W5:Y:S01]  /*405b0*/  LDL.LU R44, [R1+0x14a4] ;  /* 0x0014a400012c7983 */ /* 0x0013620000300800 */
[----:B------:R-:W-:-:S03]  /*405c0*/  F2FP.BF16.F32.PACK_AB R34, R33, R34 ;  /* 0x000000222122723e */ /* 0x000fc600000010ff */
[----:B------:R1:W5:Y:S04]  /*405d0*/  LDL.LU R45, [R1+0x14a0] ;  /* 0x0014a000012d7983 */ /* 0x0003680000300800 */
[----:B------:R0:W-:Y:S01]  /*405e0*/  STL [R1+0x3c], R46 ;  /* 0x00003c2e01007387 */ /* 0x0001e20000100800 */
[----:B------:R-:W-:-:S03]  /*405f0*/  F2FP.BF16.F32.PACK_AB R4, R35, R4 ;  /* 0x000000042304723e */ /* 0x000fc600000010ff */
[----:B0-----:R1:W5:Y:S04]  /*40600*/  LDL.LU R46, [R1+0x149c] ;  /* 0x00149c00012e7983 */ /* 0x0013680000300800 */
[----:B------:R1:W5:Y:S04]  /*40610*/  LDL.LU R47, [R1+0x1498] ;  /* 0x00149800012f7983 */ /* 0x0003680000300800 */
[----:B------:R0:W-:Y:S01]  /*40620*/  STL [R1+0x38], R32 ;  /* 0x0000382001007387 */ /* 0x0001e20000100800 */
[----:B------:R-:W-:Y:S02]  /*40630*/  F2FP.BF16.F32.PACK_AB R6, R5, R6 ;  /* 0x000000060506723e */ /* 0x000fe400000010ff */
[----:B------:R-:W-:Y:S01]  /*40640*/  F2FP.BF16.F32.PACK_AB R8, R7, R8 ;  /* 0x000000080708723e */ /* 0x000fe200000010ff */
[----:B0-----:R1:W5:Y:S04]  /*40650*/  LDL.LU R32, [R1+0x1494] ;  /* 0x0014940001207983 */ /* 0x0013680000300800 */
[----:B------:R1:W5:Y:S04]  /*40660*/  LDL.LU R33, [R1+0x1490] ;  /* 0x0014900001217983 */ /* 0x0003680000300800 */
[----:B------:R0:W-:Y:S01]  /*40670*/  STL [R1+0x34], R34 ;  /* 0x0000342201007387 */ /* 0x0001e20000100800 */
[----:B------:R-:W-:-:S03]  /*40680*/  F2FP.BF16.F32.PACK_AB R10, R9, R10 ;  /* 0x0000000a090a723e */ /* 0x000fc600000010ff */
        /* <DEDUP_REMOVED lines=46> */
[----:B------:R0:W-:Y:S04]  /*40970*/  STL [R1+0x64], R26 ;  /* 0x0000641a01007387 */ /* 0x0001e80000100800 */
        /* <DEDUP_REMOVED lines=9> */
[----:B------:R0:W-:Y:S04]  /*40a10*/  STL [R1+0x78], R37 ;  /* 0x0000782501007387 */ /* 0x0001e80000100800 */
[----:B0-----:R-:W2:Y:S04]  /*40a20*/  LDL.LU R37, [R1+0x1414] ;  /* 0x0014140001257983 */ /* 0x001ea80000300800 */
[----:B------:R-:W3:Y:S01]  /*40a30*/  LDL.LU R36, [R1+0x1410] ;  /* 0x0014100001247983 */ /* 0x000ee20000300800 */
[----:B------:R-:W-:-:S03]  /*40a40*/  F2FP.BF16.F32.PACK_AB R49, R40, R49 ;  /* 0x000000312831723e */ /* 0x000fc600000010ff */
[----:B------:R0:W-:Y:S01]  /*40a50*/  STL [R1+0x74], R41 ;  /* 0x0000742901007387 */ /* 0x0001e20000100800 */
[----:B------:R-:W-:Y:S02]  /*40a60*/  F2FP.BF16.F32.PACK_AB R39, R57, R39 ;  /* 0x000000273927723e */ /* 0x000fe400000010ff */
[----:B------:R-:W-:Y:S01]  /*40a70*/  F2FP.BF16.F32.PACK_AB R38, R48, R38 ;  /* 0x000000263026723e */ /* 0x000fe200000010ff */
[----:B0-----:R-:W4:Y:S04]  /*40a80*/  LDL.LU R41, [R1+0x140c] ;  /* 0x00140c0001297983 */ /* 0x001f280000300800 */
[----:B------:R-:W4:Y:S04]  /*40a90*/  LDL.LU R40, [R1+0x1408] ;  /* 0x0014080001287983 */ /* 0x000f280000300800 */
[----:B------:R0:W-:Y:S01]  /*40aa0*/  STL [R1+0x70], R49 ;  /* 0x0000703101007387 */ /* 0x0001e20000100800 */
[----:B------:R-:W-:-:S03]  /*40ab0*/  F2FP.BF16.F32.PACK_AB R43, R3, R43 ;  /* 0x0000002b032b723e */ /* 0x000fc600000010ff */
[----:B0-----:R-:W4:Y:S04]  /*40ac0*/  LDL.LU R49, [R1+0x1404] ;  /* 0x0014040001317983 */ /* 0x001f280000300800 */
[----:B------:R-:W4:Y:S04]  /*40ad0*/  LDL.LU R57, [R1+0x1400] ;  /* 0x0014000001397983 */ /* 0x000f280000300800 */
[----:B------:R-:W4:Y:S01]  /*40ae0*/  LDL.LU R48, [R1+0x13fc] ;  /* 0x0013fc0001307983 */ /* 0x000f220000300800 */
[----:B--2---:R-:W-:-:S03]  /*40af0*/  F2FP.BF16.F32.PACK_AB R37, R56, R37 ;  /* 0x000000253825723e */ /* 0x004fc600000010ff */
[----:B------:R-:W2:Y:S01]  /*40b00*/  LDL.LU R56, [R1+0x13f8] ;  /* 0x0013f80001387983 */ /* 0x000ea20000300800 */
[----:B---3--:R-:W-:-:S03]  /*40b10*/  F2FP.BF16.F32.PACK_AB R36, R61, R36 ;  /* 0x000000243d24723e */ /* 0x008fc600000010ff */
[----:B------:R1:W5:Y:S04]  /*40b20*/  LDL.LU R61, [R1+0x13f4] ;  /* 0x0013f400013d7983 */ /* 0x0003680000300800 */
[----:B------:R1:W5:Y:S01]  /*40b30*/  LDL.LU R3, [R1+0x13f0] ;  /* 0x0013f00001037983 */ /* 0x0003620000300800 */
[----:B------:R-:W-:Y:S02]  /*40b40*/  F2FP.BF16.F32.PACK_AB R42, R60, R42 ;  /* 0x0000002a3c2a723e */ /* 0x000fe400000010ff */
[----:B------:R-:W-:Y:S02]  /*40b50*/  F2FP.BF16.F32.PACK_AB R51, R58, R51 ;  /* 0x000000333a33723e */ /* 0x000fe400000010ff */
[----:B------:R-:W-:Y:S02]  /*40b60*/  F2FP.BF16.F32.PACK_AB R50, R59, R50 ;  /* 0x000000323b32723e */ /* 0x000fe400000010ff */
[----:B----4-:R-:W-:-:S02]  /*40b70*/  F2FP.BF16.F32.PACK_AB R41, R0, R41 ;  /* 0x000000290029723e */ /* 0x010fc400000010ff */
[----:B------:R-:W-:Y:S02]  /*40b80*/  F2FP.BF16.F32.PACK_AB R40, R2, R40 ;  /* 0x000000280228723e */ /* 0x000fe400000010ff */
[----:B------:R-:W-:Y:S02]  /*40b90*/  F2FP.BF16.F32.PACK_AB R49, R57, R49 ;  /* 0x000000313931723e */ /* 0x000fe400000010ff */
[----:B-12---:R-:W-:-:S07]  /*40ba0*/  F2FP.BF16.F32.PACK_AB R48, R56, R48 ;  /* 0x000000303830723e */ /* 0x006fce00000010ff */
.L_x_0:
[----:B------:R-:W1:Y:S01]  /*40bb0*/  S2R R2, SR_TID.X ;  /* 0x0000000000027919 */ /* 0x000e620000002100 */
[----:B------:R-:W2:Y:S01]  /*40bc0*/  S2UR UR5, SR_CgaCtaId ;  /* 0x00000000000579c3 */ /* 0x000ea20000008800 */
[----:B------:R-:W-:Y:S01]  /*40bd0*/  UMOV UR4, 0x400 ;  /* 0x0000040000047882 */ /* 0x000fe20000000000 */
[----:B-----5:R-:W-:-:S06]  /*40be0*/  VIADD R0, R3, 0xff ;  /* 0x000000ff03007836 */ /* 0x020fcc0000000000 */
[----:B------:R-:W-:Y:S06]  /*40bf0*/  BAR.SYNC.DEFER_BLOCKING 0x0 ;  /* 0x0000000000007b1d */ /* 0x000fec0000010000 */
[----:B------:R-:W-:Y:S01]  /*40c00*/  ULDC.64 UR28, c[0x0][0x228] ;  /* 0x00008a00001c7ab9 */ /* 0x000fe20000000a00 */
[----:B------:R-:W-:Y:S01]  /*40c10*/  ULDC.64 UR6, c[0x0][0x220] ;  /* 0x0000880000067ab9 */ /* 0x000fe20000000a00 */
[----:B------:R-:W-:Y:S01]  /*40c20*/  ISETP.GE.AND P3, PT, R0, UR29, PT ;  /* 0x0000001d00007c0c */ /* 0x000fe2000bf66270 */
[----:B------:R-:W-:Y:S01]  /*40c30*/  STL.64 [R1+0x1458], R14 ;  /* 0x0014580e01007387 */ /* 0x000fe20000100a00 */
[----:B------:R-:W-:Y:S01]  /*40c40*/  ULDC.64 UR30, c[0x0][0x228] ;  /* 0x00008a00001e7ab9 */ /* 0x000fe20000000a00 */
[----:B------:R-:W-:Y:S01]  /*40c50*/  ULDC UR26, c[0x0][0x248] ;  /* 0x00009200001a7ab9 */ /* 0x000fe20000000800 */
[----:B------:R-:W-:Y:S01]  /*40c60*/  ULDC.64 UR24, c[0x0][0x228] ;  /* 0x00008a0000187ab9 */ /* 0x000fe20000000a00 */
[----:B------:R-:W-:Y:S01]  /*40c70*/  STL.64 [R1+0x1450], R12 ;  /* 0x0014500c01007387 */ /* 0x000fe20000100a00 */
[----:B------:R-:W-:Y:S01]  /*40c80*/  ULDC.64 UR22, c[0x0][0x228] ;  /* 0x00008a0000167ab9 */ /* 0x000fe20000000a00 */
[----:B------:R-:W-:Y:S01]  /*40c90*/  ULDC.64 UR20, c[0x0][0x228] ;  /* 0x00008a0000147ab9 */ /* 0x000fe20000000a00 */
[----:B------:R-:W-:Y:S01]  /*40ca0*/  ULDC.64 UR18, c[0x0][0x228] ;  /* 0x00008a0000127ab9 */ /* 0x000fe20000000a00 */
[----:B------:R-:W-:Y:S01]  /*40cb0*/  STL.64 [R1+0x1448], R18 ;  /* 0x0014481201007387 */ /* 0x000fe20000100a00 */
[----:B------:R-:W-:Y:S01]  /*40cc0*/  ULDC.64 UR16, c[0x0][0x228] ;  /* 0x00008a0000107ab9 */ /* 0x000fe20000000a00 */
[----:B------:R-:W-:Y:S01]  /*40cd0*/  ULDC.64 UR14, c[0x0][0x228] ;  /* 0x00008a00000e7ab9 */ /* 0x000fe20000000a00 */
[----:B------:R-:W-:Y:S01]  /*40ce0*/  ULDC.64 UR12, c[0x0][0x228] ;  /* 0x00008a00000c7ab9 */ /* 0x000fe20000000a00 */
[----:B--2---:R-:W-:Y:S01]  /*40cf0*/  ULEA UR4, UR5, UR4, 0x18 ;  /* 0x0000000405047291 */ /* 0x004fe2000f8ec03f */
[----:B------:R-:W-:Y:S01]  /*40d00*/  STL.64 [R1+0x1440], R16 ;  /* 0x0014401001007387 */ /* 0x000fe20000100a00 */
[----:B------:R-:W-:-:S03]  /*40d10*/  ULDC.64 UR10, c[0x0][0x228] ;  /* 0x00008a00000a7ab9 */ /* 0x000fc60000000a00 */
[----:B------:R-:W-:Y:S01]  /*40d20*/  STL.64 [R1+0x1438], R22 ;  /* 0x0014381601007387 */ /* 0x000fe20000100a00 */
[----:B-1----:R-:W-:-:S03]  /*40d30*/  LOP3.LUT R2, R2, 0x1f, RZ, 0xc0, !PT ;  /* 0x0000001f02027812 */ /* 0x002fc600078ec0ff */
[----:B------:R-:W-:Y:S01]  /*40d40*/  STL.64 [R1+0x1430], R20 ;  /* 0x0014301401007387 */ /* 0x000fe20000100a00 */
[----:B------:R-:W-:Y:S01]  /*40d50*/  LEA R0, R2, UR4, 0x4 ;  /* 0x0000000402007c11 */ /* 0x000fe2000f8e20ff */
[----:B------:R-:W-:Y:S02]  /*40d60*/  ULDC.64 UR4, c[0x0][0x228] ;  /* 0x00008a0000047ab9 */ /* 0x000fe40000000a00 */
[----:B------:R-:W-:Y:S04]  /*40d70*/  STL.64 [R1+0x1428], R26 ;  /* 0x0014281a01007387 */ /* 0x000fe80000100a00 */
[----:B------:R-:W-:Y:S01]  /*40d80*/  STSM.16.M88.4 [R0], R48 ;  /* 0x0000003000007844 */ /* 0x000fe20000000200 */
[----:B------:R-:W-:-:S03]  /*40d90*/  NOP ;  /* 0x0000000000007918 */ /* 0x000fc60000000000 */
[----:B------:R-:W1:Y:S01]  /*40da0*/  LDS.128 R12, [R0] ;  /* 0x00000000000c7984 */ /* 0x000e620000000c00 */
[----:B------:R-:W-:-:S03]  /*40db0*/  NOP ;  /* 0x0000000000007918 */ /* 0x000fc60000000000 */
[----:B------:R-:W-:Y:S04]  /*40dc0*/  STL.64 [R1+0x1420], R24 ;  /* 0x0014201801007387 */ /* 0x000fe80000100a00 */
[----:B------:R-:W-:Y:S04]  /*40dd0*/  STL.64 [R1+0x1418], R30 ;  /* 0x0014181e01007387 */ /* 0x000fe80000100a00 */
[----:B------:R-:W-:Y:S04]  /*40de0*/  STL.64 [R1+0x1410], R28 ;  /* 0x0014101c01007387 */ /* 0x000fe80000100a00 */
[----:B------:R-:W-:Y:S04]  /*40df0*/  STSM.16.M88.4 [R0], R40 ;  /* 0x0000002800007844 */ /* 0x000fe80000000200 */
[----:B-1----:R-:W-:Y:S04]  /*40e00*/  STL.64 [R1+0xa0], R12 ;  /* 0x0000a00c01007387 */ /* 0x002fe80000100a00 */
[----:B------:R-:W-:Y:S01]  /*40e10*/  STL.64 [R1+0xa8], R14 ;  /* 0x0000a80e01007387 */ /* 0x000fe20000100a00 */
[----:B------:R-:W-:-:S03]  /*40e20*/  NOP ;  /* 0x0000000000007918 */ /* 0x000fc60000000000 */
[----:B------:R-:W1:Y:S01]  /*40e30*/  LDS.128 R12, [R0] ;  /* 0x00000000000c7984 */ /* 0x000e620000000c00 */
[----:B------:R-:W-:-:S03]  /*40e40*/  NOP ;  /* 0x0000000000007918 */ /* 0x000fc60000000000 */
[----:B------:R-:W2:Y:S04]  /*40e50*/  LDL.LU R16, [R1+0x70] ;  /* 0x0000700001107983 */ /* 0x000ea80000300800 */
[----:B-1----:R-:W-:Y:S04]  /*40e60*/  STL.64 [R1+0x90], R12 ;  /* 0x0000900c01007387 */ /* 0x002fe80000100a00 */
[----:B------:R-:W-:Y:S04]  /*40e70*/  STL.64 [R1+0x98], R14 ;  /* 0x0000980e01007387 */ /* 0x000fe80000100a00 */
[----:B------:R-:W2:Y:S04]  /*40e80*/  LDL.LU R17, [R1+0x74] ;  /* 0x0000740001117983 */ /* 0x000ea80000300800 */
[----:B------:R-:W2:Y:S04]  /*40e90*/  LDL.LU R18, [R1+0x78] ;  /* 0x0000780001127983 */ /* 0x000ea80000300800 */
[----:B------:R-:W2:Y:S04]  /*40ea0*/  LDL.LU R19, [R1+0x7c] ;  /* 0x00007c0001137983 */ /* 0x000ea80000300800 */
[----:B------:R-:W3:Y:S04]  /*40eb0*/  LDL.LU R56, [R1+0x60] ;  /* 0x0000600001387983 */ /* 0x000ee80000300800 */
[----:B------:R-:W3:Y:S04]  /*40ec0*/  LDL.LU R57, [R1+0x64] ;  /* 0x0000640001397983 */ /* 0x000ee80000300800 */
        /* <DEDUP_REMOVED lines=18> */
[----:B------:R-:W4:Y:S04]  /*40ff0*/  LDL.LU R40, [R1] ;  /* 0x0000000001287983 */ /* 0x000f280000300800 */
[----:B------:R-:W4:Y:S04]  /*41000*/  LDL.LU R41, [R1+0x4] ;  /* 0x0000040001297983 */ /* 0x000f280000300800 */
[----:B------:R-:W4:Y:S04]  /*41010*/  LDL.LU R42, [R1+0x8] ;  /* 0x00000800012a7983 */ /* 0x000f280000300800 */
[----:B------:R-:W4:Y:S04]  /*41020*/  LDL.LU R43, [R1+0xc] ;  /* 0x00000c00012b7983 */ /* 0x000f280000300800 */
[----:B------:R1:W-:Y:S01]  /*41030*/  STSM.16.M88.4 [R0], R36 ;  /* 0x0000002400007844 */ /* 0x0003e20000000200 */
[----:B------:R-:W-:-:S03]  /*41040*/  NOP ;  /* 0x0000000000007918 */ /* 0x000fc60000000000 */
[----:B------:R-:W0:Y:S01]  /*41050*/  LDS.128 R12, [R0] ;  /* 0x00000000000c7984 */ /* 0x000e220000000c00 */
[----:B------:R-:W-:-:S03]  /*41060*/  NOP ;  /* 0x0000000000007918 */ /* 0x000fc60000000000 */
[----:B-1----:R-:W4:Y:S04]  /*41070*/  LDL.LU R36, [R1+0x10] ;  /* 0x0000100001247983 */ /* 0x002f280000300800 */
[----:B------:R-:W4:Y:S04]  /*41080*/  LDL.LU R37, [R1+0x14] ;  /* 0x0000140001257983 */ /* 0x000f280000300800 */
[----:B------:R-:W4:Y:S04]  /*41090*/  LDL.LU R38, [R1+0x18] ;  /* 0x0000180001267983 */ /* 0x000f280000300800 */
[----:B------:R-:W4:Y:S04]  /*410a0*/  LDL.LU R39, [R1+0x1c] ;  /* 0x00001c0001277983 */ /* 0x000f280000300800 */
[----:B0-----:R-:W-:Y:S04]  /*410b0*/  STL.64 [R1+0x80], R12 ;  /* 0x0000800c01007387 */ /* 0x001fe80000100a00 */
[----:B------:R0:W-:Y:S04]  /*410c0*/  STL.64 [R1+0x88], R14 ;  /* 0x0000880e01007387 */ /* 0x0001e80000100a00 */
[----:B0-----:R-:W4:Y:S04]  /*410d0*/  LDL.LU.64 R14, [R1+0x1458] ;  /* 0x00145800010e7983 */ /* 0x001f280000300a00 */
[----:B------:R-:W4:Y:S04]  /*410e0*/  LDL.LU.64 R12, [R1+0x1450] ;  /* 0x00145000010c7983 */ /* 0x000f280000300a00 */
[----:B--2---:R-:W-:Y:S01]  /*410f0*/  STSM.16.M88.4 [R0], R16 ;  /* 0x0000001000007844 */ /* 0x004fe20000000200 */
[----:B------:R-:W-:-:S03]  /*41100*/  NOP ;  /* 0x0000000000007918 */ /* 0x000fc60000000000 */
[----:B------:R-:W0:Y:S01]  /*41110*/  LDS.128 R16, [R0] ;  /* 0x0000000000107984 */ /* 0x000e220000000c00 */
[----:B------:R-:W-:-:S03]  /*41120*/  NOP ;  /* 0x0000000000007918 */ /* 0x000fc60000000000 */
[----:B---3--:R-:W-:Y:S01]  /*41130*/  STSM.16.M88.4 [R0], R56 ;  /* 0x0000003800007844 */ /* 0x008fe20000000200 */
[----:B------:R-:W-:-:S03]  /*41140*/  NOP ;  /* 0x0000000000007918 */ /* 0x000fc60000000000 */
[----:B------:R-:W-:Y:S01]  /*41150*/  LDS.128 R56, [R0] ;  /* 0x0000000000387984 */ /* 0x000fe20000000c00 */
[----:B------:R-:W-:-:S03]  /*41160*/  NOP ;  /* 0x0000000000007918 */ /* 0x000fc60000000000 */
[----:B----4-:R-:W-:Y:S01]  /*41170*/  STSM.16.M88.4 [R0], R48 ;  /* 0x0000003000007844 */ /* 0x010fe20000000200 */
[----:B------:R-:W-:-:S03]  /*41180*/  NOP ;  /* 0x0000000000007918 */ /* 0x000fc60000000000 */
[----:B------:R-:W-:Y:S01]  /*41190*/  LDS.128 R48, [R0] ;  /* 0x0000000000307984 */ /* 0x000fe20000000c00 */
[----:B------:R-:W-:-:S03]  /*411a0*/  NOP ;  /* 0x0000000000007918 */ /* 0x000fc60000000000 */
[----:B0-----:R-:W-:Y:S04]  /*411b0*/  STL.64 [R1+0x70], R16 ;  /* 0x0000701001007387 */ /* 0x001fe80000100a00 */
[----:B------:R-:W-:Y:S01]  /*411c0*/  STSM.16.M88.4 [R0], R20 ;  /* 0x0000001400007844 */ /* 0x000fe20000000200 */
[----:B------:R-:W-:-:S03]  /*411d0*/  NOP ;  /* 0x0000000000007918 */ /* 0x000fc60000000000 */
[----:B------:R-:W0:Y:S01]  /*411e0*/  LDS.128 R20, [R0] ;  /* 0x0000000000147984 */ /* 0x000e220000000c00 */
[----:B------:R-:W-:-:S03]  /*411f0*/  NOP ;  /* 0x0000000000007918 */ /* 0x000fc60000000000 */
[----:B------:R-:W-:Y:S01]  /*41200*/  STSM.16.M88.4 [R0], R24 ;  /* 0x0000001800007844 */ /* 0x000fe20000000200 */
[----:B------:R-:W-:-:S03]  /*41210*/  NOP ;  /* 0x0000000000007918 */ /* 0x000fc60000000000 */
[----:B------:R-:W1:Y:S01]  /*41220*/  LDS.128 R24, [R0] ;  /* 0x0000000000187984 */ /* 0x000e620000000c00 */
[----:B------:R-:W-:-:S03]  /*41230*/  NOP ;  /* 0x0000000000007918 */ /* 0x000fc60000000000 */
[----:B------:R2:W-:Y:S04]  /*41240*/  STL.64 [R1+0x78], R18 ;  /* 0x0000781201007387 */ /* 0x0005e80000100a00 */
[----:B------:R-:W-:Y:S01]  /*41250*/  STSM.16.M88.4 [R0], R28 ;  /* 0x0000001c00007844 */ /* 0x000fe20000000200 */
[----:B------:R-:W-:-:S03]  /*41260*/  NOP ;  /* 0x0000000000007918 */ /* 0x000fc60000000000 */
[----:B------:R-:W3:Y:S01]  /*41270*/  LDS.128 R28, [R0] ;  /* 0x00000000001c7984 */ /* 0x000ee20000000c00 */
[----:B------:R-:W-:-:S03]  /*41280*/  NOP ;  /* 0x0000000000007918 */ /* 0x000fc60000000000 */
[----:B--2---:R-:W2:Y:S04]  /*41290*/  LDL.LU.64 R18, [R1+0x1448] ;  /* 0x0014480001127983 */ /* 0x004ea80000300a00 */
[----:B------:R-:W2:Y:S04]  /*412a0*/  LDL.LU.64 R16, [R1+0x1440] ;  /* 0x0014400001107983 */ /* 0x000ea80000300a00 */
[----:B0-----:R-:W-:Y:S04]  /*412b0*/  STL.64 [R1+0x40], R20 ;  /* 0x0000401401007387 */ /* 0x001fe80000100a00 */
[----:B------:R0:W-:Y:S04]  /*412c0*/  STL.64 [R1+0x48], R22 ;  /* 0x0000481601007387 */ /* 0x0001e80000100a00 */
[----:B0-----:R-:W4:Y:S04]  /*412d0*/  LDL.LU.64 R22, [R1+0x1438] ;  /* 0x0014380001167983 */ /* 0x001f280000300a00 */
[----:B------:R-:W4:Y:S04]  /*412e0*/  LDL.LU.64 R20, [R1+0x1430] ;  /* 0x0014300001147983 */ /* 0x000f280000300a00 */
[----:B------:R-:W-:Y:S01]  /*412f0*/  STSM.16.M88.4 [R0], R36 ;  /* 0x0000002400007844 */ /* 0x000fe20000000200 */
[----:B------:R-:W-:-:S03]  /*41300*/  NOP ;  /* 0x0000000000007918 */ /* 0x000fc60000000000 */
[----:B------:R-:W0:Y:S01]  /*41310*/  LDS.128 R36, [R0] ;  /* 0x0000000000247984 */ /* 0x000e220000000c00 */
[----:B------:R-:W-:-:S03]  /*41320*/  NOP ;  /* 0x0000000000007918 */ /* 0x000fc60000000000 */
[----:B-1----:R-:W-:Y:S04]  /*41330*/  STL.64 [R1+0x30], R24 ;  /* 0x0000301801007387 */ /* 0x002fe80000100a00 */
[----:B------:R1:W-:Y:S04]  /*41340*/  STL.64 [R1+0x38], R26 ;  /* 0x0000381a01007387 */ /* 0x0003e80000100a00 */
[----:B------:R-:W-:Y:S04]  /*41350*/  STSM.16.M88.4 [R0], R40 ;  /* 0x0000002800007844 */ /* 0x000fe80000000200 */
[----:B-1----:R-:W4:Y:S04]  /*41360*/  LDL.LU.64 R26, [R1+0x1428] ;  /* 0x00142800011a7983 */ /* 0x002f280000300a00 */
[----:B------:R-:W4:Y:S01]  /*41370*/  LDL.LU.64 R24, [R1+0x1420] ;  /* 0x0014200001187983 */ /* 0x000f220000300a00 */
[----:B------:R-:W-:-:S03]  /*41380*/  NOP ;  /* 0x0000000000007918 */ /* 0x000fc60000000000 */
[----:B---3--:R-:W-:Y:S04]  /*41390*/  STL.64 [R1+0x20], R28 ;  /* 0x0000201c01007387 */ /* 0x008fe80000100a00 */
[----:B------:R1:W-:Y:S04]  /*413a0*/  STL.64 [R1+0x28], R30 ;  /* 0x0000281e01007387 */ /* 0x0003e80000100a00 */
[----:B-1----:R-:W3:Y:S04]  /*413b0*/  LDL.LU.64 R30, [R1+0x1418] ;  /* 0x00141800011e7983 */ /* 0x002ee80000300a00 */
[----:B------:R-:W3:Y:S04]  /*413c0*/  LDL.LU.64 R28, [R1+0x1410] ;  /* 0x00141000011c7983 */ /* 0x000ee80000300a00 */
[----:B0-----:R-:W-:Y:S04]  /*413d0*/  STL.64 [R1+0x10], R36 ;  /* 0x0000102401007387 */ /* 0x001fe80000100a00 */
[----:B------:R-:W-:Y:S04]  /*413e0*/  STL.64 [R1+0x18], R38 ;  /* 0x0000182601007387 */ /* 0x000fe80000100a00 */
[----:B------:R-:W0:Y:S01]  /*413f0*/  LDS.128 R36, [R0] ;  /* 0x0000000000247984 */ /* 0x000e220000000c00 */
[----:B------:R-:W-:-:S03]  /*41400*/  NOP ;  /* 0x0000000000007918 */ /* 0x000fc60000000000 */
[----:B------:R1:W-:Y:S02]  /*41410*/  STSM.16.M88.4 [R0], R52 ;  /* 0x0000003400007844 */ /* 0x0003e40000000200 */
[----:B-1----:R-:W1:Y:S02]  /*41420*/  LDC R52, c[0x0][0x244] ;  /* 0x00009100ff347b82 */ /* 0x002e640000000800 */
[----:B0-----:R-:W-:Y:S04]  /*41430*/  STL.64 [R1+0x50], R36 ;  /* 0x0000502401007387 */ /* 0x001fe80000100a00 */
[----:B------:R-:W-:Y:S01]  /*41440*/  STL.64 [R1+0x58], R38 ;  /* 0x0000582601007387 */ /* 0x000fe20000100a00 */
[----:B------:R-:W-:-:S03]  /*41450*/  NOP ;  /* 0x0000000000007918 */ /* 0x000fc60000000000 */
[----:B------:R-:W0:Y:S01]  /*41460*/  LDS.128 R36, [R0] ;  /* 0x0000000000247984 */ /* 0x000e220000000c00 */
[----:B------:R-:W-:-:S03]  /*41470*/  NOP ;  /* 0x0000000000007918 */ /* 0x000fc60000000000 */
[----:B------:R-:W-:Y:S04]  /*41480*/  STSM.16.M88.4 [R0], R44 ;  /* 0x0000002c00007844 */ /* 0x000fe80000000200 */
[----:B0-----:R-:W-:Y:S04]  /*41490*/  STL.64 [R1], R36 ;  /* 0x0000002401007387 */ /* 0x001fe80000100a00 */
[----:B------:R-:W-:Y:S01]  /*414a0*/  STL.64 [R1+0x8], R38 ;  /* 0x0000082601007387 */ /* 0x000fe20000100a00 */
[----:B------:R-:W-:-:S03]  /*414b0*/  NOP ;  /* 0x0000000000007918 */ /* 0x000fc60000000000 */
[----:B------:R-:W0:Y:S01]  /*414c0*/  LDS.128 R36, [R0] ;  /* 0x0000000000247984 */ /* 0x000e220000000c00 */
[----:B------:R-:W-:-:S03]  /*414d0*/  NOP ;  /* 0x0000000000007918 */ /* 0x000fc60000000000 */
[----:B------:R-:W-:Y:S01]  /*414e0*/  STSM.16.M88.4 [R0], R32 ;  /* 0x0000002000007844 */ /* 0x000fe20000000200 */
[----:B------:R-:W-:-:S03]  /*414f0*/  NOP ;  /* 0x0000000000007918 */ /* 0x000fc60000000000 */
[----:B------:R-:W1:Y:S01]  /*41500*/  LDS.128 R32, [R0] ;  /* 0x0000000000207984 */ /* 0x000e620000000c00 */
[----:B------:R-:W-:-:S03]  /*41510*/  NOP ;  /* 0x0000000000007918 */ /* 0x000fc60000000000 */
[----:B------:R-:W-:Y:S01]  /*41520*/  STSM.16.M88.4 [R0], R4 ;  /* 0x0000000400007844 */ /* 0x000fe20000000200 */
[----:B------:R-:W-:-:S03]  /*41530*/  NOP ;  /* 0x0000000000007918 */ /* 0x000fc60000000000 */
[----:B------:R-:W1:Y:S01]  /*41540*/  LDS.128 R4, [R0] ;  /* 0x0000000000047984 */ /* 0x000e620000000c00 */
[----:B------:R-:W-:-:S03]  /*41550*/  NOP ;  /* 0x0000000000007918 */ /* 0x000fc60000000000 */
[----:B0-----:R0:W-:Y:S04]  /*41560*/  STL.64 [R1+0x60], R36 ;  /* 0x0000602401007387 */ /* 0x0011e80000100a00 */
[----:B------:R0:W-:Y:S04]  /*41570*/  STL.64 [R1+0x68], R38 ;  /* 0x0000682601007387 */ /* 0x0001e80000100a00 */
[----:B-1----:R-:W-:Y:S04]  /*41580*/  STL.64 [R1+0x160], R32 ;  /* 0x0001602001007387 */ /* 0x002fe80000100a00 */
[----:B------:R-:W-:Y:S04]  /*41590*/  STL.64 [R1+0x168], R34 ;  /* 0x0001682201007387 */ /* 0x000fe80000100a00 */
[----:B0-----:R-:W3:Y:S04]  /*415a0*/  LDL.LU R36, [R1+0xb0] ;  /* 0x0000b00001247983 */ /* 0x001ee80000300800 */
[----:B------:R-:W-:Y:S04]  /*415b0*/  STL.64 [R1+0x180], R4 ;  /* 0x0001800401007387 */ /* 0x000fe80000100a00 */
[----:B------:R-:W-:Y:S04]  /*415c0*/  STL.64 [R1+0x188], R6 ;  /* 0x0001880601007387 */ /* 0x000fe80000100a00 */
[----:B------:R-:W3:Y:S04]  /*415d0*/  LDL.LU R37, [R1+0xb4] ;  /* 0x0000b40001257983 */ /* 0x000ee80000300800 */
[----:B------:R-:W3:Y:S04]  /*415e0*/  LDL.LU R38, [R1+0xb8] ;  /* 0x0000b80001267983 */ /* 0x000ee80000300800 */
[----:B------:R-:W3:Y:S04]  /*415f0*/  LDL.LU R39, [R1+0xbc] ;  /* 0x0000bc0001277983 */ /* 0x000ee80000300800 */
[----:B------:R-:W-:Y:S01]  /*41600*/  STSM.16.M88.4 [R0], R8 ;  /* 0x0000000800007844 */ /* 0x000fe20000000200 */
[----:B------:R-:W-:-:S03]  /*41610*/  NOP ;  /* 0x0000000000007918 */ /* 0x000fc60000000000 */
[----:B------:R-:W0:Y:S01]  /*41620*/  LDS.128 R4, [R0] ;  /* 0x0000000000047984 */ /* 0x000e220000000c00 */
[----:B------:R-:W-:-:S03]  /*41630*/  NOP ;  /* 0x0000000000007918 */ /* 0x000fc60000000000 */
[----:B------:R-:W3:Y:S04]  /*41640*/  LDL.LU R40, [R1+0xc0] ;  /* 0x0000c00001287983 */ /* 0x000ee80000300800 */
[----:B------:R-:W-:Y:S01]  /*41650*/  STSM.16.M88.4 [R0], R12 ;  /* 0x0000000c00007844 */ /* 0x000fe20000000200 */
[----:B------:R-:W-:-:S03]  /*41660*/  NOP ;  /* 0x0000000000007918 */ /* 0x000fc60000000000 */
[----:B0-----:R-:W-:Y:S04]  /*41670*/  STL.64 [R1+0x170], R4 ;  /* 0x0001700401007387 */ /* 0x001fe80000100a00 */
[----:B------:R-:W-:Y:S04]  /*41680*/  STL.64 [R1+0x178], R6 ;  /* 0x0001780601007387 */ /* 0x000fe80000100a00 */
[----:B------:R-:W0:Y:S01]  /*41690*/  LDS.128 R4, [R0] ;  /* 0x0000000000047984 */ /* 0x000e220000000c00 */
[----:B------:R-:W-:-:S03]  /*416a0*/  NOP ;  /* 0x0000000000007918 */ /* 0x000fc60000000000 */
[----:B------:R-:W3:Y:S04]  /*416b0*/  LDL.LU R41, [R1+0xc4] ;  /* 0x0000c40001297983 */ /* 0x000ee80000300800 */
[----:B------:R-:W3:Y:S04]  /*416c0*/  LDL.LU R42, [R1+0xc8] ;  /* 0x0000c800012a7983 */ /* 0x000ee80000300800 */
[----:B------:R-:W3:Y:S04]  /*416d0*/  LDL.LU R43, [R1+0xcc] ;  /* 0x0000cc00012b7983 */ /* 0x000ee80000300800 */
[----:B------:R-:W3:Y:S04]  /*416e0*/  LDL.LU R44, [R1+0xd0] ;  /* 0x0000d000012c7983 */ /* 0x000ee80000300800 */
[----:B--2---:R-:W-:Y:S04]  /*416f0*/  STSM.16.M88.4 [R0], R16 ;  /* 0x0000001000007844 */ /* 0x004fe80000000200 */
[----:B0-----:R-:W-:Y:S04]  /*41700*/  STL.64 [R1+0x1a0], R4 ;  /* 0x0001a00401007387 */ /* 0x001fe80000100a00 */
[----:B------:R-:W-:Y:S01]  /*41710*/  STL.64 [R1+0x1a8], R6 ;  /* 0x0001a80601007387 */ /* 0x000fe20000100a00 */
[----:B------:R-:W-:-:S03]  /*41720*/  NOP ;  /* 0x0000000000007918 */ /* 0x000fc60000000000 */
[----:B------:R-:W0:Y:S01]  /*41730*/  LDS.128 R4, [R0] ;  /* 0x0000000000047984 */ /* 0x000e220000000c00 */
[----:B------:R-:W-:-:S03]  /*41740*/  NOP ;  /* 0x0000000000007918 */ /* 0x000fc60000000000 */
[----:B------:R-:W2:Y:S04]  /*41750*/  LDL.LU R45, [R1+0xd4] ;  /* 0x0000d400012d7983 */ /* 0x000ea80000300800 */
[----:B------:R-:W2:Y:S04]  /*41760*/  LDL.LU R46, [R1+0xd8] ;  /* 0x0000d800012e7983 */ /* 0x000ea80000300800 */
[----:B------:R-:W2:Y:S04]  /*41770*/  LDL.LU R47, [R1+0xdc] ;  /* 0x0000dc00012f7983 */ /* 0x000ea80000300800 */
[----:B----4-:R-:W-:Y:S04]  /*41780*/  STSM.16.M88.4 [R0], R20 ;  /* 0x0000001400007844 */ /* 0x010fe80000000200 */
[----:B0-----:R-:W-:Y:S04]  /*41790*/  STL.64 [R1+0x190], R4 ;  /* 0x0001900401007387 */ /* 0x001fe80000100a00 */
[----:B------:R-:W-:Y:S01]  /*417a0*/  STL.64 [R1+0x198], R6 ;  /* 0x0001980601007387 */ /* 0x000fe20000100a00 */
[----:B------:R-:W-:-:S03]  /*417b0*/  NOP ;  /* 0x0000000000007918 */ /* 0x000fc60000000000 */
[----:B------:R-:W0:Y:S01]  /*417c0*/  LDS.128 R4, [R0] ;  /* 0x0000000000047984 */ /* 0x000e220000000c00 */
[----:B------:R-:W-:-:S03]  /*417d0*/  NOP ;  /* 0x0000000000007918 */ /* 0x000fc60000000000 */
[----:B------:R-:W-:Y:S04]  /*417e0*/  STSM.16.M88.4 [R0], R24 ;  /* 0x0000001800007844 */ /* 0x000fe80000000200 */
[----:B0-----:R-:W-:Y:S04]  /*417f0*/  STL.64 [R1+0x240], R4 ;  /* 0x0002400401007387 */ /* 0x001fe80000100a00 */
[----:B------:R-:W-:Y:S01]  /*41800*/  STL.64 [R1+0x248], R6 ;  /* 0x0002480601007387 */ /* 0x000fe20000100a00 */
[----:B------:R-:W-:-:S03]  /*41810*/  NOP ;  /* 0x0000000000007918 */ /* 0x000fc60000000000 */
[----:B------:R-:W0:Y:S01]  /*41820*/  LDS.128 R4, [R0] ;  /* 0x0000000000047984 */ /* 0x000e220000000c00 */
[----:B------:R-:W-:-:S03]  /*41830*/  NOP ;  /* 0x0000000000007918 */ /* 0x000fc60000000000 */
[----:B---3--:R-:W-:Y:S04]  /*41840*/  STSM.16.M88.4 [R0], R28 ;  /* 0x0000001c00007844 */ /* 0x008fe80000000200 */
[----:B0-----:R-:W-:Y:S04]  /*41850*/  STL.64 [R1+0x1b0], R4 ;  /* 0x0001b00401007387 */ /* 0x001fe80000100a00 */
[----:B------:R-:W-:Y:S01]  /*41860*/  STL.64 [R1+0x1b8], R6 ;  /* 0x0001b80601007387 */ /* 0x000fe20000100a00 */
[----:B------:R-:W-:-:S03]  /*41870*/  NOP ;  /* 0x0000000000007918 */ /* 0x000fc60000000000 */
[----:B------:R-:W0:Y:S01]  /*41880*/  LDS.128 R4, [R0] ;  /* 0x0000000000047984 */ /* 0x000e220000000c00 */
[----:B------:R-:W-:-:S03]  /*41890*/  NOP ;  /* 0x0000000000007918 */ /* 0x000fc60000000000 */
[----:B------:R1:W-:Y:S04]  /*418a0*/  STSM.16.M88.4 [R0], R36 ;  /* 0x0000002400007844 */ /* 0x0003e80000000200 */
[----:B0-----:R-:W-:Y:S04]  /*418b0*/  STL.64 [R1+0x250], R4 ;  /* 0x0002500401007387 */ /* 0x001fe80000100a00 */
[----:B------:R-:W-:Y:S01]  /*418c0*/  STL.64 [R1+0x258], R6 ;  /* 0x0002580601007387 */ /* 0x000fe20000100a00 */
[----:B------:R-:W-:-:S03]  /*418d0*/  NOP ;  /* 0x0000000000007918 */ /* 0x000fc60000000000 */
[----:B------:R-:W0:Y:S01]  /*418e0*/  LDS.128 R4, [R0] ;  /* 0x0000000000047984 */ /* 0x000e220000000c00 */
[----:B------:R-:W-:-:S03]  /*418f0*/  NOP ;  /* 0x0000000000007918 */ /* 0x000fc60000000000 */
[----:B-1----:R-:W3:Y:S04]  /*41900*/  LDL.LU R36, [R1+0xe0] ;  /* 0x0000e00001247983 */ /* 0x002ee80000300800 */
[----:B------:R-:W3:Y:S04]  /*41910*/  LDL.LU R37, [R1+0xe4] ;  /* 0x0000e40001257983 */ /* 0x000ee80000300800 */
[----:B------:R-:W3:Y:S04]  /*41920*/  LDL.LU R38, [R1+0xe8] ;  /* 0x0000e80001267983 */ /* 0x000ee80000300800 */
[----:B------:R-:W3:Y:S04]  /*41930*/  LDL.LU R39, [R1+0xec] ;  /* 0x0000ec0001277983 */ /* 0x000ee80000300800 */
[----:B0-----:R-:W-:Y:S04]  /*41940*/  STL.64 [R1+0xb0], R4 ;  /* 0x0000b00401007387 */ /* 0x001fe80000100a00 */
[----:B------:R-:W-:Y:S04]  /*41950*/  STL.64 [R1+0xb8], R6 ;  /* 0x0000b80601007387 */ /* 0x000fe80000100a00 */
[----:B------:R0:W-:Y:S01]  /*41960*/  STSM.16.M88.4 [R0], R40 ;  /* 0x0000002800007844 */ /* 0x0001e20000000200 */
[----:B------:R-:W-:-:S03]  /*41970*/  NOP ;  /* 0x0000000000007918 */ /* 0x000fc60000000000 */
[----:B------:R-:W1:Y:S01]  /*41980*/  LDS.128 R4, [R0] ;  /* 0x0000000000047984 */ /* 0x000e620000000c00 */
[----:B------:R-:W-:-:S03]  /*41990*/  NOP ;  /* 0x0000000000007918 */ /* 0x000fc60000000000 */
[----:B0-----:R-:W4:Y:S04]  /*419a0*/  LDL.LU R40, [R1+0xf0] ;  /* 0x0000f00001287983 */ /* 0x001f280000300800 */
[----:B------:R-:W4:Y:S04]  /*419b0*/  LDL.LU R41, [R1+0xf4] ;  /* 0x0000f40001297983 */ /* 0x000f280000300800 */
[----:B------:R-:W4:Y:S04]  /*419c0*/  LDL.LU R42, [R1+0xf8] ;  /* 0x0000f800012a7983 */ /* 0x000f280000300800 */
[----:B------:R-:W4:Y:S04]  /*419d0*/  LDL.LU R43, [R1+0xfc] ;  /* 0x0000fc00012b7983 */ /* 0x000f280000300800 */
[----:B-1----:R0:W-:Y:S04]  /*419e0*/  STL.64 [R1+0xc0], R4 ;  /* 0x0000c00401007387 */ /* 0x0021e80000100a00 */
[----:B------:R1:W-:Y:S04]  /*419f0*/  STL.64 [R1+0xc8], R6 ;  /* 0x0000c80601007387 */ /* 0x0003e80000100a00 */
[----:B------:R-:W4:Y:S04]  /*41a00*/  LDL.LU R8, [R1+0x100] ;  /* 0x0001000001087983 */ /* 0x000f280000300800 */
[----:B------:R-:W4:Y:S04]  /*41a10*/  LDL.LU R9, [R1+0x104] ;  /* 0x0001040001097983 */ /* 0x000f280000300800 */
[----:B------:R-:W4:Y:S04]  /*41a20*/  LDL.LU R10, [R1+0x108] ;  /* 0x00010800010a7983 */ /* 0x000f280000300800 */
[----:B------:R-:W4:Y:S04]  /*41a30*/  LDL.LU R11, [R1+0x10c] ;  /* 0x00010c00010b7983 */ /* 0x000f280000300800 */
[----:B0-----:R-:W4:Y:S04]  /*41a40*/  LDL.LU R4, [R1+0x110] ;  /* 0x0001100001047983 */ /* 0x001f280000300800 */
[----:B------:R-:W4:Y:S04]  /*41a50*/  LDL.LU R5, [R1+0x114] ;  /* 0x0001140001057983 */ /* 0x000f280000300800 */
[----:B-1----:R-:W4:Y:S04]  /*41a60*/  LDL.LU R6, [R1+0x118] ;  /* 0x0001180001067983 */ /* 0x002f280000300800 */
[----:B------:R-:W4:Y:S04]  /*41a70*/  LDL.LU R7, [R1+0x11c] ;  /* 0x00011c0001077983 */ /* 0x000f280000300800 */
[----:B------:R-:W4:Y:S04]  /*41a80*/  LDL.LU R32, [R1+0x120] ;  /* 0x0001200001207983 */ /* 0x000f280000300800 */
[----:B------:R-:W4:Y:S04]  /*41a90*/  LDL.LU R33, [R1+0x124] ;  /* 0x0001240001217983 */ /* 0x000f280000300800 */
[----:B------:R-:W4:Y:S04]  /*41aa0*/  LDL.LU R34, [R1+0x128] ;  /* 0x0001280001227983 */ /* 0x000f280000300800 */
[----:B------:R-:W4:Y:S04]  /*41ab0*/  LDL.LU R35, [R1+0x12c] ;  /* 0x00012c0001237983 */ /* 0x000f280000300800 */
[----:B--2---:R0:W-:Y:S01]  /*41ac0*/  STSM.16.M88.4 [R0], R44 ;  /* 0x0000002c00007844 */ /* 0x0041e20000000200 */
[----:B------:R-:W-:-:S03]  /*41ad0*/  NOP ;  /* 0x0000000000007918 */ /* 0x000fc60000000000 */
[----:B------:R-:W1:Y:S01]  /*41ae0*/  LDS.128 R12, [R0] ;  /* 0x00000000000c7984 */ /* 0x000e620000000c00 */
[----:B------:R-:W-:-:S03]  /*41af0*/  NOP ;  /* 0x0000000000007918 */ /* 0x000fc60000000000 */
[----:B0-----:R-:W2:Y:S04]  /*41b00*/  LDL.LU R44, [R1+0x130] ;  /* 0x00013000012c7983 */ /* 0x001ea80000300800 */
[----:B------:R-:W2:Y:S04]  /*41b10*/  LDL.LU R45, [R1+0x134] ;  /* 0x00013400012d7983 */ /* 0x000ea80000300800 */
[----:B------:R-:W2:Y:S04]  /*41b20*/  LDL.LU R46, [R1+0x138] ;  /* 0x00013800012e7983 */ /* 0x000ea80000300800 */
[----:B------:R-:W2:Y:S04]  /*41b30*/  LDL.LU R47, [R1+0x13c] ;  /* 0x00013c00012f7983 */ /* 0x000ea80000300800 */
[----:B-1----:R-:W-:Y:S04]  /*41b40*/  STL.64 [R1+0xd0], R12 ;  /* 0x0000d00c01007387 */ /* 0x002fe80000100a00 */
[----:B------:R-:W-:Y:S04]  /*41b50*/  STL.64 [R1+0xd8], R14 ;  /* 0x0000d80e01007387 */ /* 0x000fe80000100a00 */
[----:B---3--:R0:W-:Y:S01]  /*41b60*/  STSM.16.M88.4 [R0], R36 ;  /* 0x0000002400007844 */ /* 0x0081e20000000200 */
[----:B------:R-:W-:-:S03]  /*41b70*/  NOP ;  /* 0x0000000000007918 */ /* 0x000fc60000000000 */
[----:B------:R-:W1:Y:S01]  /*41b80*/  LDS.128 R12, [R0] ;  /* 0x00000000000c7984 */ /* 0x000e620000000c00 */
[----:B------:R-:W-:-:S03]  /*41b90*/  NOP ;  /* 0x0000000000007918 */ /* 0x000fc60000000000 */
[----:B0-----:R-:W3:Y:S04]  /*41ba0*/  LDL.LU R36, [R1+0x140] ;  /* 0x0001400001247983 */ /* 0x001ee80000300800 */
[----:B------:R-:W3:Y:S04]  /*41bb0*/  LDL.LU R37, [R1+0x144] ;  /* 0x0001440001257983 */ /* 0x000ee80000300800 */
[----:B------:R-:W3:Y:S04]  /*41bc0*/  LDL.LU R38, [R1+0x148] ;  /* 0x0001480001267983 */ /* 0x000ee80000300800 */
[----:B------:R-:W3:Y:S04]  /*41bd0*/  LDL.LU R39, [R1+0x14c] ;  /* 0x00014c0001277983 */ /* 0x000ee80000300800 */
[----:B-1----:R-:W-:Y:S04]  /*41be0*/  STL.64 [R1+0x260], R12 ;  /* 0x0002600c01007387 */ /* 0x002fe80000100a00 */
[----:B------:R-:W-:Y:S04]  /*41bf0*/  STL.64 [R1+0x268], R14 ;  /* 0x0002680e01007387 */ /* 0x000fe80000100a00 */
[----:B----4-:R0:W-:Y:S01]  /*41c00*/  STSM.16.M88.4 [R0], R40 ;  /* 0x0000002800007844 */ /* 0x0101e20000000200 */
[----:B------:R-:W-:-:S03]  /*41c10*/  NOP ;  /* 0x0000000000007918 */ /* 0x000fc60000000000 */
[----:B------:R-:W1:Y:S01]  /*41c20*/  LDS.128 R12, [R0] ;  /* 0x00000000000c7984 */ /* 0x000e620000000c00 */
[----:B------:R-:W-:-:S03]  /*41c30*/  NOP ;  /* 0x0000000000007918 */ /* 0x000fc60000000000 */
[----:B0-----:R-:W4:Y:S04]  /*41c40*/  LDL.LU R40, [R1+0x150] ;  /* 0x0001500001287983 */ /* 0x001f280000300800 */
[----:B------:R-:W4:Y:S04]  /*41c50*/  LDL.LU R41, [R1+0x154] ;  /* 0x0001540001297983 */ /* 0x000f280000300800 */
[----:B------:R-:W4:Y:S04]  /*41c60*/  LDL.LU R42, [R1+0x158] ;  /* 0x00015800012a7983 */ /* 0x000f280000300800 */
[----:B------:R-:W4:Y:S04]  /*41c70*/  LDL.LU R43, [R1+0x15c] ;  /* 0x00015c00012b7983 */ /* 0x000f280000300800 */
[----:B------:R-:W-:Y:S01]  /*41c80*/  STSM.16.M88.4 [R0], R8 ;  /* 0x0000000800007844 */ /* 0x000fe20000000200 */
[----:B------:R-:W-:-:S03]  /*41c90*/  NOP ;  /* 0x0000000000007918 */ /* 0x000fc60000000000 */
[----:B------:R-:W0:Y:S01]  /*41ca0*/  LDS.128 R8, [R0] ;  /* 0x0000000000087984 */ /* 0x000e220000000c00 */
[----:B------:R-:W-:-:S03]  /*41cb0*/  NOP ;  /* 0x0000000000007918 */ /* 0x000fc60000000000 */
[----:B------:R-:W-:Y:S01]  /*41cc0*/  STSM.16.M88.4 [R0], R4 ;  /* 0x0000000400007844 */ /* 0x000fe20000000200 */
[----:B------:R-:W-:-:S03]  /*41cd0*/  NOP ;  /* 0x0000000000007918 */ /* 0x000fc60000000000 */
[----:B------:R-:W2:Y:S01]  /*41ce0*/  LDS.128 R4, [R0] ;  /* 0x0000000000047984 */ /* 0x000ea20000000c00 */
[----:B------:R-:W-:-:S03]  /*41cf0*/  NOP ;  /* 0x0000000000007918 */ /* 0x000fc60000000000 */
[----:B-1----:R-:W-:Y:S04]  /*41d00*/  STL.64 [R1+0xe0], R12 ;  /* 0x0000e00c01007387 */ /* 0x002fe80000100a00 */
[----:B------:R-:W-:Y:S04]  /*41d10*/  STL.64 [R1+0xe8], R14 ;  /* 0x0000e80e01007387 */ /* 0x000fe80000100a00 */
[----:B------:R-:W-:Y:S04]  /*41d20*/  STSM.16.M88.4 [R0], R32 ;  /* 0x0000002000007844 */ /* 0x000fe80000000200 */
[----:B0-----:R-:W-:Y:S04]  /*41d30*/  STL.64 [R1+0x100], R8 ;  /* 0x0001000801007387 */ /* 0x001fe80000100a00 */
[----:B------:R-:W-:Y:S04]  /*41d40*/  STL.64 [R1+0x108], R10 ;  /* 0x0001080a01007387 */ /* 0x000fe80000100a00 */
[----:B--2---:R-:W-:Y:S04]  /*41d50*/  STL.64 [R1+0xf0], R4 ;  /* 0x0000f00401007387 */ /* 0x004fe80000100a00 */
        /* <DEDUP_REMOVED lines=8> */
[----:B-1----:R-:W2:Y:S04]  /*41de0*/  LDL.LU R44, [R1+0x1c0] ;  /* 0x0001c000012c7983 */ /* 0x002ea80000300800 */
[----:B------:R-:W2:Y:S04]  /*41df0*/  LDL.LU R45, [R1+0x1c4] ;  /* 0x0001c400012d7983 */ /* 0x000ea80000300800 */
[----:B------:R-:W2:Y:S04]  /*41e00*/  LDL.LU R46, [R1+0x1c8] ;  /* 0x0001c800012e7983 */ /* 0x000ea80000300800 */
[----:B------:R-:W2:Y:S04]  /*41e10*/  LDL.LU R47, [R1+0x1cc] ;  /* 0x0001cc00012f7983 */ /* 0x000ea80000300800 */
[----:B------:R-:W0:Y:S01]  /*41e20*/  LDS.128 R4, [R0] ;  /* 0x0000000000047984 */ /* 0x000e220000000c00 */
[----:B------:R-:W-:-:S03]  /*41e30*/  NOP ;  /* 0x0000000000007918 */ /* 0x000fc60000000000 */
[----:B0-----:R-:W-:Y:S04]  /*41e40*/  STL.64 [R1+0x110], R4 ;  /* 0x0001100401007387 */ /* 0x001fe80000100a00 */
        /* <DEDUP_REMOVED lines=9> */
[----:B-1----:R0:W-:Y:S04]  /*41ee0*/  STL.64 [R1+0x140], R4 ;  /* 0x0001400401007387 */ /* 0x0021e80000100a00 */
[----:B------:R1:W-:Y:S04]  /*41ef0*/  STL.64 [R1+0x148], R6 ;  /* 0x0001480601007387 */ /* 0x0003e80000100a00 */
[----:B------:R-:W3:Y:S04]  /*41f00*/  LDL.LU R8, [R1+0x1e0] ;  /* 0x0001e00001087983 */ /* 0x000ee80000300800 */
[----:B------:R-:W3:Y:S04]  /*41f10*/  LDL.LU R9, [R1+0x1e4] ;  /* 0x0001e40001097983 */ /* 0x000ee80000300800 */
[----:B------:R-:W3:Y:S04]  /*41f20*/  LDL.LU R10, [R1+0x1e8] ;  /* 0x0001e800010a7983 */ /* 0x000ee80000300800 */
[----:B------:R-:W3:Y:S04]  /*41f30*/  LDL.LU R11, [R1+0x1ec] ;  /* 0x0001ec00010b7983 */ /* 0x000ee80000300800 */
[----:B0-----:R-:W3:Y:S04]  /*41f40*/  LDL.LU R4, [R1+0x1f0] ;  /* 0x0001f00001047983 */ /* 0x001ee80000300800 */
[----:B------:R-:W3:Y:S04]  /*41f50*/  LDL.LU R5, [R1+0x1f4] ;  /* 0x0001f40001057983 */ /* 0x000ee80000300800 */
[----:B-1----:R-:W3:Y:S04]  /*41f60*/  LDL.LU R6, [R1+0x1f8] ;  /* 0x0001f80001067983 */ /* 0x002ee80000300800 */
[----:B------:R-:W3:Y:S04]  /*41f70*/  LDL.LU R7, [R1+0x1fc] ;  /* 0x0001fc0001077983 */ /* 0x000ee80000300800 */
[----:B------:R-:W3:Y:S04]  /*41f80*/  LDL.LU R32, [R1+0x200] ;  /* 0x0002000001207983 */ /* 0x000ee80000300800 */
[----:B------:R-:W3:Y:S04]  /*41f90*/  LDL.LU R33, [R1+0x204] ;  /* 0x0002040001217983 */ /* 0x000ee80000300800 */
[----:B------:R-:W3:Y:S04]  /*41fa0*/  LDL.LU R34, [R1+0x208] ;  /* 0x0002080001227983 */ /* 0x000ee80000300800 */
[----:B------:R-:W3:Y:S04]  /*41fb0*/  LDL.LU R35, [R1+0x20c] ;  /* 0x00020c0001237983 */ /* 0x000ee80000300800 */
        /* <DEDUP_REMOVED lines=8> */
[----:B-1----:R-:W-:Y:S04]  /*42040*/  STL.64 [R1+0x130], R12 ;  /* 0x0001300c01007387 */ /* 0x002fe80000100a00 */
[----:B------:R-:W-:Y:S04]  /*42050*/  STL.64 [R1+0x138], R14 ;  /* 0x0001380e01007387 */ /* 0x000fe80000100a00 */
        /* <DEDUP_REMOVED lines=18> */
[----:B------:R-:W-:Y:S01]  /*42180*/  STSM.16.M88.4 [R0], R8 ;  /* 0x0000000800007844 */ /* 0x000fe20000000200 */
[----:B------:R-:W-:-:S03]  /*42190*/  NOP ;  /* 0x0000000000007918 */ /* 0x000fc60000000000 */
[----:B------:R-:W0:Y:S01]  /*421a0*/  LDS.128 R8, [R0] ;  /* 0x0000000000087984 */ /* 0x000e220000000c00 */
[----:B------:R-:W-:-:S03]  /*421b0*/  NOP ;  /* 0x0000000000007918 */ /* 0x000fc60000000000 */
[----:B------:R-:W-:Y:S01]  /*421c0*/  STSM.16.M88.4 [R0], R4 ;  /* 0x0000000400007844 */ /* 0x000fe20000000200 */
[----:B------:R-:W-:-:S03]  /*421d0*/  NOP ;  /* 0x0000000000007918 */ /* 0x000fc60000000000 */
[----:B------:R-:W4:Y:S01]  /*421e0*/  LDS.128 R4, [R0] ;  /* 0x0000000000047984 */ /* 0x000f220000000c00 */
[----:B------:R-:W-:-:S03]  /*421f0*/  NOP ;  /* 0x0000000000007918 */ /* 0x000fc60000000000 */
[----:B-1----:R-:W-:Y:S04]  /*42200*/  STL.64 [R1+0x1c0], R12 ;  /* 0x0001c00c01007387 */ /* 0x002fe80000100a00 */
[----:B------:R-:W-:Y:S04]  /*42210*/  STL.64 [R1+0x1c8], R14 ;  /* 0x0001c80e01007387 */ /* 0x000fe80000100a00 */
[----:B------:R-:W-:Y:S04]  /*42220*/  STSM.16.M88.4 [R0], R32 ;  /* 0x0000002000007844 */ /* 0x000fe80000000200 */
[----:B0-----:R-:W-:Y:S04]  /*42230*/  STL.64 [R1+0x1e0], R8 ;  /* 0x0001e00801007387 */ /* 0x001fe80000100a00 */
[----:B------:R-:W-:Y:S04]  /*42240*/  STL.64 [R1+0x1e8], R10 ;  /* 0x0001e80a01007387 */ /* 0x000fe80000100a00 */
[----:B----4-:R-:W-:Y:S04]  /*42250*/  STL.64 [R1+0x1d0], R4 ;  /* 0x0001d00401007387 */ /* 0x010fe80000100a00 */
        /* <DEDUP_REMOVED lines=8> */
[----:B-1----:R-:W4:Y:S04]  /*422e0*/  LDL.LU R40, [R1+0x320] ;  /* 0x0003200001287983 */ /* 0x002f280000300800 */
[----:B------:R-:W4:Y:S04]  /*422f0*/  LDL.LU R41, [R1+0x324] ;  /* 0x0003240001297983 */ /* 0x000f280000300800 */
[----:B------:R-:W4:Y:S04]  /*42300*/  LDL.LU R42, [R1+0x328] ;  /* 0x00032800012a7983 */ /* 0x000f280000300800 */
[----:B------:R-:W4:Y:S04]  /*42310*/  LDL.LU R43, [R1+0x32c] ;  /* 0x00032c00012b7983 */ /* 0x000f280000300800 */
[----:B------:R-:W0:Y:S01]  /*42320*/  LDS.128 R4, [R0] ;  /* 0x0000000000047984 */ /* 0x000e220000000c00 */
[----:B------:R-:W-:-:S03]  /*42330*/  NOP ;  /* 0x0000000000007918 */ /* 0x000fc60000000000 */
[----:B--2---:R1:W-:Y:S04]  /*42340*/  STSM.16.M88.4 [R0], R44 ;  /* 0x0000002c00007844 */ /* 0x0043e80000000200 */
[----:B0-----:R-:W-:Y:S04]  /*42350*/  STL.64 [R1+0x1f0], R4 ;  /* 0x0001f00401007387 */ /* 0x001fe80000100a00 */
[----:B------:R-:W-:Y:S01]  /*42360*/  STL.64 [R1+0x1f8], R6 ;  /* 0x0001f80601007387 */ /* 0x000fe20000100a00 */
[----:B------:R-:W-:-:S03]  /*42370*/  NOP ;  /* 0x0000000000007918 */ /* 0x000fc60000000000 */
[----:B------:R-:W0:Y:S01]  /*42380*/  LDS.128 R4, [R0] ;  /* 0x0000000000047984 */ /* 0x000e220000000c00 */
[----:B------:R-:W-:-:S03]  /*42390*/  NOP ;  /* 0x0000000000007918 */ /* 0x000fc60000000000 */
[----:B-1----:R-:W2:Y:S04]  /*423a0*/  LDL.LU R44, [R1+0x340] ;  /* 0x00034000012c7983 */ /* 0x002ea80000300800 */
[----:B------:R-:W2:Y:S04]  /*423b0*/  LDL.LU R45, [R1+0x344] ;  /* 0x00034400012d7983 */ /* 0x000ea80000300800 */
[----:B------:R-:W2:Y:S04]  /*423c0*/  LDL.LU R46, [R1+0x348] ;  /* 0x00034800012e7983 */ /* 0x000ea80000300800 */
[----:B------:R-:W2:Y:S04]  /*423d0*/  LDL.LU R47, [R1+0x34c] ;  /* 0x00034c00012f7983 */ /* 0x000ea80000300800 */
[----:B0-----:R0:W-:Y:S04]  /*423e0*/  STL.64 [R1+0x220], R4 ;  /* 0x0002200401007387 */ /* 0x0011e80000100a00 */
[----:B------:R1:W-:Y:S04]  /*423f0*/  STL.64 [R1+0x228], R6 ;  /* 0x0002280601007387 */ /* 0x0003e80000100a00 */
[----:B------:R-:W2:Y:S04]  /*42400*/  LDL.LU R8, [R1+0x360] ;  /* 0x0003600001087983 */ /* 0x000ea80000300800 */
[----:B------:R-:W2:Y:S04]  /*42410*/  LDL.LU R9, [R1+0x364] ;  /* 0x0003640001097983 */ /* 0x000ea80000300800 */
[----:B------:R-:W2:Y:S04]  /*42420*/  LDL.LU R10, [R1+0x368] ;  /* 0x00036800010a7983 */ /* 0x000ea80000300800 */
[----:B------:R-:W2:Y:S04]  /*42430*/  LDL.LU R11, [R1+0x36c] ;  /* 0x00036c00010b7983 */ /* 0x000ea80000300800 */
[----:B0-----:R-:W2:Y:S04]  /*42440*/  LDL.LU R4, [R1+0x370] ;  /* 0x0003700001047983 */ /* 0x001ea80000300800 */
[----:B------:R-:W2:Y:S04]  /*42450*/  LDL.LU R5, [R1+0x374] ;  /* 0x0003740001057983 */ /* 0x000ea80000300800 */
[----:B-1----:R-:W2:Y:S04]  /*42460*/  LDL.LU R6, [R1+0x378] ;  /* 0x0003780001067983 */ /* 0x002ea80000300800 */
[----:B------:R-:W2:Y:S04]  /*42470*/  LDL.LU R7, [R1+0x37c] ;  /* 0x00037c0001077983 */ /* 0x000ea80000300800 */
[----:B------:R-:W2:Y:S04]  /*42480*/  LDL.LU R32, [R1+0x390] ;  /* 0x0003900001207983 */ /* 0x000ea80000300800 */
[----:B------:R-:W2:Y:S04]  /*42490*/  LDL.LU R33, [R1+0x394] ;  /* 0x0003940001217983 */ /* 0x000ea80000300800 */
[----:B------:R-:W2:Y:S04]  /*424a0*/  LDL.LU R34, [R1+0x398] ;  /* 0x0003980001227983 */ /* 0x000ea80000300800 */
[----:B------:R-:W2:Y:S04]  /*424b0*/  LDL.LU R35, [R1+0x39c] ;  /* 0x00039c0001237983 */ /* 0x000ea80000300800 */
        /* <DEDUP_REMOVED lines=28> */
[----:B------:R-:W-:Y:S01]  /*42680*/  STSM.16.M88.4 [R0], R8 ;  /* 0x0000000800007844 */ /* 0x000fe20000000200 */
[----:B------:R-:W-:-:S03]  /*42690*/  NOP ;  /* 0x0000000000007918 */ /* 0x000fc60000000000 */
[----:B------:R-:W0:Y:S01]  /*426a0*/  LDS.128 R8, [R0] ;  /* 0x0000000000087984 */ /* 0x000e220000000c00 */
[----:B------:R-:W-:-:S03]  /*426b0*/  NOP ;  /* 0x0000000000007918 */ /* 0x000fc60000000000 */
[----:B------:R-:W-:Y:S01]  /*426c0*/  STSM.16.M88.4 [R0], R4 ;  /* 0x0000000400007844 */ /* 0x000fe20000000200 */
[----:B------:R-:W-:-:S03]  /*426d0*/  NOP ;  /* 0x0000000000007918 */ /* 0x000fc60000000000 */
[----:B------:R-:W0:Y:S01]  /*426e0*/  LDS.128 R4, [R0] ;  /* 0x0000000000047984 */ /* 0x000e220000000c00 */
[----:B------:R-:W-:-:S03]  /*426f0*/  NOP ;  /* 0x0000000000007918 */ /* 0x000fc60000000000 */
[----:B-1----:R-:W-:Y:S04]  /*42700*/  STL.64 [R1+0x230], R12 ;  /* 0x0002300c01007387 */ /* 0x002fe80000100a00 */
[----:B------:R-:W-:Y:S04]  /*42710*/  STL.64 [R1+0x238], R14 ;  /* 0x0002380e01007387 */ /* 0x000fe80000100a00 */
[----:B------:R-:W-:Y:S04]  /*42720*/  STSM.16.M88.4 [R0], R32 ;  /* 0x0000002000007844 */ /* 0x000fe80000000200 */
[----:B0-----:R-:W-:Y:S04]  /*42730*/  STL.64 [R1+0x280], R8 ;  /* 0x0002800801007387 */ /* 0x001fe80000100a00 */
[----:B------:R-:W-:Y:S04]  /*42740*/  STL.64 [R1+0x288], R10 ;  /* 0x0002880a01007387 */ /* 0x000fe80000100a00 */
[----:B------:R-:W-:Y:S04]  /*42750*/  STL.64 [R1+0x290], R4 ;  /* 0x0002900401007387 */ /* 0x000fe80000100a00 */
[----:B------:R-:W-:Y:S01]  /*42760*/  STL.64 [R1+0x298], R6 ;  /* 0x0002980601007387 */ /* 0x000fe20000100a00 */
[----:B------:R-:W-:-:S03]  /*42770*/  NOP ;  /* 0x0000000000007918 */ /* 0x000fc60000000000 */
[----:B------:R-:W0:Y:S01]  /*42780*/  LDS.128 R4, [R0] ;  /* 0x0000000000047984 */ /* 0x000e220000000c00 */
[----:B------:R-:W-:-:S03]  /*42790*/  NOP ;  /* 0x0000000000007918 */ /* 0x000fc60000000000 */
[----:B---3--:R1:W-:Y:S04]  /*427a0*/  STSM.16.M88.4 [R0], R36 ;  /* 0x0000002400007844 */ /* 0x0083e80000000200 */
[----:B0-----:R-:W-:Y:S04]  /*427b0*/  STL.64 [R1+0x2b0], R4 ;  /* 0x0002b00401007387 */ /* 0x001fe80000100a00 */
[----:B------:R-:W-:Y:S01]  /*427c0*/  STL.64 [R1+0x2b8], R6 ;  /* 0x0002b80601007387 */ /* 0x000fe20000100a00 */
[----:B------:R-:W-:-:S03]  /*427d0*/  NOP ;  /* 0x0000000000007918 */ /* 0x000fc60000000000 */
[----:B-1----:R-:W3:Y:S04]  /*427e0*/  LDL.LU R36, [R1+0x3f0] ;  /* 0x0003f00001247983 */ /* 0x002ee80000300800 */
[----:B------:R-:W3:Y:S04]  /*427f0*/  LDL.LU R37, [R1+0x3f4] ;  /* 0x0003f40001257983 */ /* 0x000ee80000300800 */
[----:B------:R-:W3:Y:S04]  /*42800*/  LDL.LU R38, [R1+0x3f8] ;  /* 0x0003f80001267983 */ /* 0x000ee80000300800 */
[----:B------:R-:W3:Y:S04]  /*42810*/  LDL.LU R39, [R1+0x3fc] ;  /* 0x0003fc0001277983 */ /* 0x000ee80000300800 */
[----:B------:R-:W0:Y:S01]  /*42820*/  LDS.128 R4, [R0] ;  /* 0x0000000000047984 */ /* 0x000e220000000c00 */
[----:B------:R-:W-:-:S03]  /*42830*/  NOP ;  /* 0x0000000000007918 */ /* 0x000fc60000000000 */
[----:B0-----:R-:W-:Y:S04]  /*42840*/  STL.64 [R1+0x2a0], R4 ;  /* 0x0002a00401007387 */ /* 0x001fe80000100a00 */
        /* <DEDUP_REMOVED lines=21> */
[----:B--2---:R0:W-:Y:S01]  /*429a0*/  STSM.16.M88.4 [R0], R44 ;  /* 0x0000002c00007844 */ /* 0x0041e20000000200 */
[----:B------:R-:W-:-:S03]  /*429b0*/  NOP ;  /* 0x0000000000007918 */ /* 0x000fc60000000000 */
[----:B------:R-:W2:Y:S04]  /*429c0*/  LDL.LU R34, [R1+0x5c8] ;  /* 0x0005c80001227983 */ /* 0x000ea80000300800 */
[----:B------:R-:W2:Y:S04]  /*429d0*/  LDL.LU R35, [R1+0x5cc] ;  /* 0x0005cc0001237983 */ /* 0x000ea80000300800 */
        /* <DEDUP_REMOVED lines=36> */
[----:B--2---:R-:W-:Y:S04]  /*42c20*/  STSM.16.M88.4 [R0], R32 ;  /* 0x0000002000007844 */ /* 0x004fe80000000200 */
[----:B0-----:R-:W-:Y:S04]  /*42c30*/  STL.64 [R1+0x310], R8 ;  /* 0x0003100801007387 */ /* 0x001fe80000100a00 */
[----:B------:R-:W-:Y:S01]  /*42c40*/  STL.64 [R1+0x318], R10 ;  /* 0x0003180a01007387 */ /* 0x000fe20000100a00 */
[----:B------:R-:W-:-:S03]  /*42c50*/  NOP ;  /* 0x0000000000007918 */ /* 0x000fc60000000000 */
[----:B------:R-:W-:Y:S04]  /*42c60*/  STL.64 [R1+0x300], R4 ;  /* 0x0003000401007387 */ /* 0x000fe80000100a00 */
[----:B------:R-:W-:Y:S04]  /*42c70*/  STL.64 [R1+0x308], R6 ;  /* 0x0003080601007387 */ /* 0x000fe80000100a00 */
        /* <DEDUP_REMOVED lines=8> */
[----:B---3--:R-:W-:Y:S01]  /*42d00*/  STSM.16.M88.4 [R0], R36 ;  /* 0x0000002400007844 */ /* 0x008fe20000000200 */
[----:B------:R-:W-:-:S03]  /*42d10*/  NOP ;  /* 0x0000000000007918 */ /* 0x000fc60000000000 */
[----:B------:R-:W1:Y:S01]  /*42d20*/  LDS.128 R8, [R0] ;  /* 0x0000000000087984 */ /* 0x000e620000000c00 */
[----:B------:R-:W-:-:S03]  /*42d30*/  NOP ;  /* 0x0000000000007918 */ /* 0x000fc60000000000 */
[----:B0-----:R-:W-:Y:S04]  /*42d40*/  STL [R1+0x13fc], R4 ;  /* 0x0013fc0401007387 */ /* 0x001fe80000100800 */
[----:B------:R-:W-:Y:S04]  /*42d50*/  STL [R1+0x13f8], R5 ;  /* 0x0013f80501007387 */ /* 0x000fe80000100800 */
[----:B------:R-:W-:Y:S04]  /*42d60*/  STL [R1+0x13f4], R6 ;  /* 0x0013f40601007387 */ /* 0x000fe80000100800 */
[----:B------:R-:W-:Y:S04]  /*42d70*/  STL [R1+0x13f0], R7 ;  /* 0x0013f00701007387 */ /* 0x000fe80000100800 */
[----:B-1----:R-:W-:Y:S04]  /*42d80*/  STL [R1+0x140c], R8 ;  /* 0x00140c0801007387 */ /* 0x002fe80000100800 */
[----:B------:R-:W-:Y:S04]  /*42d90*/  STL [R1+0x1408], R9 ;  /* 0x0014080901007387 */ /* 0x000fe80000100800 */
[----:B------:R-:W-:Y:S04]  /*42da0*/  STL [R1+0x1404], R10 ;  /* 0x0014040a01007387 */ /* 0x000fe80000100800 */
[----:B------:R-:W-:Y:S04]  /*42db0*/  STL [R1+0x1400], R11 ;  /* 0x0014000b01007387 */ /* 0x000fe80000100800 */
[----:B------:R-:W2:Y:S04]  /*42dc0*/  LDL.LU R16, [R1+0x910] ;  /* 0x0009100001107983 */ /* 0x000ea80000300800 */
[----:B------:R-:W2:Y:S04]  /*42dd0*/  LDL.LU R17, [R1+0x914] ;  /* 0x0009140001117983 */ /* 0x000ea80000300800 */
[----:B------:R-:W2:Y:S04]  /*42de0*/  LDL.LU R18, [R1+0x918] ;  /* 0x0009180001127983 */ /* 0x000ea80000300800 */
        /* <DEDUP_REMOVED lines=20> */
[----:B----4-:R0:W-:Y:S01]  /*42f30*/  STSM.16.M88.4 [R0], R40 ;  /* 0x0000002800007844 */ /* 0x0101e20000000200 */
[----:B------:R-:W-:-:S03]  /*42f40*/  NOP ;  /* 0x0000000000007918 */ /* 0x000fc60000000000 */
[----:B------:R-:W4:Y:S04]  /*42f50*/  LDL.LU R39, [R1+0x9dc] ;  /* 0x0009dc0001277983 */ /* 0x000f280000300800 */
[----:B------:R-:W1:Y:S01]  /*42f60*/  LDS.128 R12, [R0] ;  /* 0x00000000000c7984 */ /* 0x000e620000000c00 */
[----:B------:R-:W-:-:S03]  /*42f70*/  NOP ;  /* 0x0000000000007918 */ /* 0x000fc60000000000 */
        /* <DEDUP_REMOVED lines=17> */
[C---:B------:R-:W-:Y:S01]  /*43090*/  IMAD R2, R61.reuse, R52, RZ ;  /* 0x000000343d027224 */ /* 0x040fe200078e02ff */
[----:B------:R-:W-:-:S02]  /*430a0*/  ISETP.GE.AND P0, PT, R61, UR4, PT ;  /* 0x000000043d007c0c */ /* 0x000fc4000bf06270 */
[----:B------:R-:W4:Y:S02]  /*430b0*/  LDL.LU R11, [R1+0x80] ;  /* 0x00008000010b7983 */ /* 0x000f240000300800 */
[----:B------:R-:W-:Y:S01]  /*430c0*/  ISETP.LT.AND P0, PT, R3, UR31, !P0 ;  /* 0x0000001f03007c0c */ /* 0x000fe2000c701270 */
[----:B------:R-:W-:Y:S01]  /*430d0*/  IMAD R52, R52, 0x20, R2 ;  /* 0x0000002034347824 */ /* 0x000fe200078e0202 */
[----:B--2---:R-:W-:Y:S01]  /*430e0*/  STSM.16.M88.4 [R0], R16 ;  /* 0x0000001000007844 */ /* 0x004fe20000000200 */
[----:B------:R-:W-:-:S03]  /*430f0*/  NOP ;  /* 0x0000000000007918 */ /* 0x000fc60000000000 */
[----:B------:R-:W0:Y:S01]  /*43100*/  LDS.128 R16, [R0] ;  /* 0x0000000000107984 */ /* 0x000e220000000c00 */
[----:B------:R-:W-:-:S03]  /*43110*/  NOP ;  /* 0x0000000000007918 */ /* 0x000fc60000000000 */
[----:B---3--:R-:W-:Y:S01]  /*43120*/  STSM.16.M88.4 [R0], R20 ;  /* 0x0000001400007844 */ /* 0x008fe20000000200 */
[----:B------:R-:W-:-:S03]  /*43130*/  NOP ;  /* 0x0000000000007918 */ /* 0x000fc60000000000 */
[----:B------:R-:W2:Y:S01]  /*43140*/  LDS.128 R20, [R0] ;  /* 0x0000000000147984 */ /* 0x000ea20000000c00 */
[----:B------:R-:W-:-:S03]  /*43150*/  NOP ;  /* 0x0000000000007918 */ /* 0x000fc60000000000 */
[----:B------:R-:W-:Y:S01]  /*43160*/  STSM.16.M88.4 [R0], R24 ;  /* 0x0000001800007844 */ /* 0x000fe20000000200 */
[----:B------:R-:W-:-:S03]  /*43170*/  NOP ;  /* 0x0000000000007918 */ /* 0x000fc60000000000 */
[----:B------:R-:W3:Y:S01]  /*43180*/  LDS.128 R24, [R0] ;  /* 0x0000000000187984 */ /* 0x000ee20000000c00 */
        /* <DEDUP_REMOVED lines=9> */
[----:B----4-:R-:W-:Y:S01]  /*43220*/  STSM.16.M88.4 [R0], R36 ;  /* 0x0000002400007844 */ /* 0x010fe20000000200 */
[----:B------:R-:W-:-:S03]  /*43230*/  NOP ;  /* 0x0000000000007918 */ /* 0x000fc60000000000 */
[----:B------:R-:W4:Y:S01]  /*43240*/  LDS.128 R36, [R0] ;  /* 0x0000000000247984 */ /* 0x000f220000000c00 */
[----:B------:R-:W-:-:S03]  /*43250*/  NOP ;  /* 0x0000000000007918 */ /* 0x000fc60000000000 */
[----:B------:R-:W-:Y:S01]  /*43260*/  STSM.16.M88.4 [R0], R40 ;  /* 0x0000002800007844 */ /* 0x000fe20000000200 */
[----:B------:R-:W-:-:S03]  /*43270*/  NOP ;  /* 0x0000000000007918 */ /* 0x000fc60000000000 */
[----:B------:R-:W4:Y:S01]  /*43280*/  LDS.128 R40, [R0] ;  /* 0x0000000000287984 */ /* 0x000f220000000c00 */
[----:B------:R-:W-:-:S03]  /*43290*/  NOP ;  /* 0x0000000000007918 */ /* 0x000fc60000000000 */
[----:B------:R1:W-:Y:S02]  /*432a0*/  STSM.16.M88.4 [R0], R44 ;  /* 0x0000002c00007844 */ /* 0x0003e40000000200 */
[----:B-1----:R-:W-:-:S04]  /*432b0*/  LEA R44, P1, R2, UR6, 0x1 ;  /* 0x00000006022c7c11 */ /* 0x002fc8000f8208ff */
[----:B------:R-:W-:Y:S01]  /*432c0*/  LEA.HI.X.SX32 R45, R2, UR7, 0x1, P1 ;  /* 0x00000007022d7c11 */ /* 0x000fe200088f0eff */
[----:B------:R-:W-:-:S04]  /*432d0*/  IMAD R2, R3, UR26, RZ ;  /* 0x0000001a03027c24 */ /* 0x000fc8000f8e02ff */
[----:B------:R-:W-:Y:S01]  /*432e0*/  IMAD.WIDE R46, R2, 0x2, R44 ;  /* 0x00000002022e7825 */ /* 0x000fe200078e022c */
[----:B------:R-:W-:-:S04]  /*432f0*/  NOP ;  /* 0x0000000000007918 */ /* 0x000fc80000000000 */
[----:B------:R1:W-:Y:S01]  /*43300*/  @P0 STG.E.U16 desc[UR8][R46.64], R53 ;  /* 0x000000352e000986 */ /* 0x0003e2000c101508 */
[----:B------:R-:W-:Y:S01]  /*43310*/  ISETP.GE.AND P0, PT, R3, UR5, PT ;  /* 0x0000000503007c0c */ /* 0x000fe2000bf06270 */
[----:B------:R-:W-:-:S03]  /*43320*/  ULDC.64 UR4, c[0x0][0x228] ;  /* 0x00008a0000047ab9 */ /* 0x000fc60000000a00 */
[----:B------:R-:W-:Y:S01]  /*43330*/  ISETP.LT.AND P0, PT, R60, UR4, !P0 ;  /* 0x000000043c007c0c */ /* 0x000fe2000c701270 */
[----:B------:R-:W-:Y:S01]  /*43340*/  ULDC UR4, c[0x0][0x22c] ;  /* 0x00008b0000047ab9 */ /* 0x000fe20000000800 */
[----:B-1----:R-:W-:-:S04]  /*43350*/  LEA R46, P1, R52, UR6, 0x1 ;  /* 0x00000006342e7c11 */ /* 0x002fc8000f8208ff */
[----:B------:R-:W-:Y:S01]  /*43360*/  LEA.HI.X.SX32 R47, R52, UR7, 0x1, P1 ;  /* 0x00000007342f7c11 */ /* 0x000fe200088f0eff */
[----:B------:R-:W-:Y:S01]  /*43370*/  ULDC.64 UR6, c[0x0][0x228] ;  /* 0x00008a0000067ab9 */ /* 0x000fe20000000a00 */
[----:B------:R-:W-:Y:S01]  /*43380*/  PRMT R54, R53, 0x7632, R54 ;  /* 0x0000763235367816 */ /* 0x000fe20000000036 */
[----:B------:R-:W-:-:S05]  /*43390*/  IMAD.WIDE R52, R2, 0x2, R46 ;  /* 0x0000000202347825 */ /* 0x000fca00078e022e */
[----:B------:R1:W-:Y:S02]  /*433a0*/  @P0 STG.E.U16 desc[UR8][R52.64], R54 ;  /* 0x0000003634000986 */ /* 0x0003e4000c101508 */
[----:B-1----:R-:W-:-:S05]  /*433b0*/  VIADD R52, R3, 0x1 ;  /* 0x0000000103347836 */ /* 0x002fca0000000000 */
[----:B------:R-:W-:Y:S01]  /*433c0*/  ISETP.GE.AND P0, PT, R52, UR4, PT ;  /* 0x0000000434007c0c */ /* 0x000fe2000bf06270 */
[----:B------:R-:W-:Y:S01]  /*433d0*/  VIADD R2, R2, UR26 ;  /* 0x0000001a02027c36 */ /* 0x000fe20008000000 */
[----:B------:R-:W-:Y:S01]  /*433e0*/  PRMT R54, R10, 0x7632, R54 ;  /* 0x000076320a367816 */ /* 0x000fe20000000036 */
[----:B------:R-:W-:Y:S01]  /*433f0*/  ULDC UR4, c[0x0][0x22c] ;  /* 0x00008b0000047ab9 */ /* 0x000fe20000000800 */
[----:B------:R-:W-:Y:S02]  /*43400*/  ISETP.LT.AND P1, PT, R61, UR24, !P0 ;  /* 0x000000183d007c0c */ /* 0x000fe4000c721270 */
[----:B------:R-:W-:Y:S01]  /*43410*/  ISETP.LT.AND P0, PT, R60, UR22, !P0 ;  /* 0x000000163c007c0c */ /* 0x000fe2000c701270 */
[----:B------:R-:W-:-:S10]  /*43420*/  IMAD.WIDE R52, R2, 0x2, R44 ;  /* 0x0000000202347825 */ /* 0x000fd400078e022c */
[----:B------:R1:W-:Y:S02]  /*43430*/  @P1 STG.E.U16 desc[UR8][R52.64], R10 ;  /* 0x0000000a34001986 */ /* 0x0003e4000c101508 */
[----:B-1----:R-:W-:Y:S02]  /*43440*/  IMAD.WIDE R52, R2, 0x2, R46 ;  /* 0x0000000202347825 */ /* 0x002fe400078e022e */
[----:B------:R-:W2:Y:S04]  /*43450*/  LDL.LU R10, [R1+0x70] ;  /* 0x00007000010a7983 */ /* 0x000ea80000300800 */
        /* <DEDUP_REMOVED lines=8> */
[----:B------:R-:W-:Y:S01]  /*434e0*/  IMAD.WIDE R52, R2, 0x2, R44 ;  /* 0x0000000202347825 */ /* 0x000fe200078e022c */
[----:B------:R-:W-:-:S09]  /*434f0*/  ULDC UR18, c[0x0][0x228] ;  /* 0x00008a0000127ab9 */ /* 0x000fd20000000800 */
[----:B------:R1:W-:Y:S02]  /*43500*/  @P1 STG.E.U16 desc[UR8][R52.64], R9 ;  /* 0x0000000934001986 */ /* 0x0003e4000c101508 */
[----:B-1----:R-:W-:Y:S02]  /*43510*/  IMAD.WIDE R52, R2, 0x2, R46 ;  /* 0x0000000202347825 */ /* 0x002fe400078e022e */
[----:B------:R-:W3:Y:S04]  /*43520*/  LDL.LU R9, [R1+0x84] ;  /* 0x0000840001097983 */ /* 0x000ee80000300800 */
[----:B------:R1:W-:Y:S02]  /*43530*/  @P0 STG.E.U16 desc[UR8][R52.64], R54 ;  /* 0x0000003634000986 */ /* 0x0003e4000c101508 */
[----:B-1----:R-:W-:-:S05]  /*43540*/  VIADD R52, R3, 0x3 ;  /* 0x0000000303347836 */ /* 0x002fca0000000000 */
[----:B------:R-:W-:Y:S01]  /*43550*/  ISETP.GE.AND P0, PT, R52, UR4, PT ;  /* 0x0000000434007c0c */ /* 0x000fe2000bf06270 */
[----:B------:R-:W-:Y:S01]  /*43560*/  VIADD R2, R2, UR26 ;  /* 0x0000001a02027c36 */ /* 0x000fe20008000000 */
[----:B------:R-:W-:Y:S01]  /*43570*/  PRMT R54, R8, 0x7632, R54 ;  /* 0x0000763208367816 */ /* 0x000fe20000000036 */
[----:B------:R-:W-:Y:S01]  /*43580*/  ULDC UR4, c[0x0][0x22c] ;  /* 0x00008b0000047ab9 */ /* 0x000fe20000000800 */
[----:B------:R-:W-:Y:S01]  /*43590*/  ISETP.LT.AND P1, PT, R61, UR16, !P0 ;  /* 0x000000103d007c0c */ /* 0x000fe2000c721270 */
[----:B------:R-:W-:Y:S01]  /*435a0*/  IMAD.WIDE R52, R2, 0x2, R44 ;  /* 0x0000000202347825 */ /* 0x000fe200078e022c */
[----:B------:R-:W-:Y:S01]  /*435b0*/  ISETP.LT.AND P0, PT, R60, UR14, !P0 ;  /* 0x0000000e3c007c0c */ /* 0x000fe2000c701270 */
[----:B------:R-:W-:Y:S01]  /*435c0*/  ULDC UR14, c[0x0][0x228] ;  /* 0x00008a00000e7ab9 */ /* 0x000fe20000000800 */
[----:B------:R-:W-:-:S09]  /*435d0*/  ULDC UR16, c[0x0][0x228] ;  /* 0x00008a0000107ab9 */ /* 0x000fd20000000800 */
[----:B------:R1:W-:Y:S02]  /*435e0*/  @P1 STG.E.U16 desc[UR8][R52.64], R8 ;  /* 0x0000000834001986 */ /* 0x0003e4000c101508 */
[----:B-1----:R-:W-:Y:S02]  /*435f0*/  IMAD.WIDE R52, R2, 0x2, R46 ;  /* 0x0000000202347825 */ /* 0x002fe400078e022e */
[----:B------:R-:W4:Y:S04]  /*43600*/  LDL.LU R8, [R1+0x74] ;  /* 0x0000740001087983 */ /* 0x000f280000300800 */
        /* <DEDUP_REMOVED lines=23> */
[----:B------:R-:W-:-:S10]  /*43780*/  ULDC UR6, c[0x0][0x228] ;  /* 0x00008a0000067ab9 */ /* 0x000fd40000000800 */
[----:B------:R1:W-:Y:S02]  /*43790*/  @P1 STG.E.U16 desc[UR8][R52.64], R6 ;  /* 0x0000000634001986 */ /* 0x0003e4000c101508 */
[----:B-1----:R-:W-:Y:S02]  /*437a0*/  IMAD.WIDE R52, R2, 0x2, R46 ;  /* 0x0000000202347825 */ /* 0x002fe400078e022e */
[----:B------:R-:W4:Y:S04]  /*437b0*/  LDL.LU R6, [R1+0x78] ;  /* 0x0000780001067983 */ /* 0x000f280000300800 */
[----:B------:R1:W-:Y:S02]  /*437c0*/  @P0 STG.E.U16 desc[UR8][R52.64], R54 ;  /* 0x0000003634000986 */ /* 0x0003e4000c101508 */
[----:B-1----:R-:W-:-:S05]  /*437d0*/  VIADD R52, R3, 0x6 ;  /* 0x0000000603347836 */ /* 0x002fca0000000000 */
[----:B------:R-:W-:Y:S01]  /*437e0*/  ISETP.GE.AND P0, PT, R52, UR4, PT ;  /* 0x0000000434007c0c */ /* 0x000fe2000bf06270 */
[----:B------:R-:W-:Y:S01]  /*437f0*/  VIADD R2, R2, UR26 ;  /* 0x0000001a02027c36 */ /* 0x000fe20008000000 */
[----:B------:R-:W-:Y:S02]  /*43800*/  ULDC UR4, c[0x0][0x228] ;  /* 0x00008a0000047ab9 */ /* 0x000fe40000000800 */
[----:B------:R-:W-:Y:S02]  /*43810*/  ISETP.LT.AND P1, PT, R61, UR30, !P0 ;  /* 0x0000001e3d007c0c */ /* 0x000fe4000c721270 */
[----:B------:R-:W-:Y:S01]  /*43820*/  ISETP.LT.AND P0, PT, R60, UR4, !P0 ;  /* 0x000000043c007c0c */ /* 0x000fe2000c701270 */
[----:B------:R-:W-:Y:S01]  /*43830*/  IMAD.WIDE R52, R2, 0x2, R44 ;  /* 0x0000000202347825 */ /* 0x000fe200078e022c */
[----:B------:R-:W-:Y:S01]  /*43840*/  PRMT R54, R5, 0x7632, R54 ;  /* 0x0000763205367816 */ /* 0x000fe20000000036 */
[----:B------:R-:W-:-:S08]  /*43850*/  ULDC UR4, c[0x0][0x22c] ;  /* 0x00008b0000047ab9 */ /* 0x000fd00000000800 */
[----:B------:R1:W-:Y:S02]  /*43860*/  @P1 STG.E.U16 desc[UR8][R52.64], R5 ;  /* 0x0000000534001986 */ /* 0x0003e4000c101508 */
[----:B-1----:R-:W-:Y:S02]  /*43870*/  IMAD.WIDE R52, R2, 0x2, R46 ;  /* 0x0000000202347825 */ /* 0x002fe400078e022e */
[----:B------:R-:W4:Y:S04]  /*43880*/  LDL.LU R5, [R1+0x8c] ;  /* 0x00008c0001057983 */ /* 0x000f280000300800 */
[----:B------:R1:W-:Y:S02]  /*43890*/  @P0 STG.E.U16 desc[UR8][R52.64], R54 ;  /* 0x0000003634000986 */ /* 0x0003e4000c101508 */
[----:B-1----:R-:W-:-:S05]  /*438a0*/  VIADD R52, R3, 0x7 ;  /* 0x0000000703347836 */ /* 0x002fca0000000000 */
[----:B------:R-:W-:Y:S01]  /*438b0*/  ISETP.GE.AND P0, PT, R52, UR4, PT ;  /* 0x0000000434007c0c */ /* 0x000fe2000bf06270 */
[----:B------:R-:W-:-:S03]  /*438c0*/  ULDC UR4, c[0x0][0x228] ;  /* 0x00008a0000047ab9 */ /* 0x000fc60000000800 */
[----:B------:R-:W-:Y:S01]  /*438d0*/  ISETP.LT.AND P1, PT, R61, UR4, !P0 ;  /* 0x000000043d007c0c */ /* 0x000fe2000c721270 */
[----:B------:R-:W-:Y:S01]  /*438e0*/  VIADD R2, R2, UR26 ;  /* 0x0000001a02027c36 */ /* 0x000fe20008000000 */
[----:B------:R-:W-:Y:S01]  /*438f0*/  PRMT R54, R4, 0x7632, R54 ;  /* 0x0000763204367816 */ /* 0x000fe20000000036 */
[----:B------:R-:W-:Y:S02]  /*43900*/  ULDC UR4, c[0x0][0x228] ;  /* 0x00008a0000047ab9 */ /* 0x000fe40000000800 */
[----:B------:R-:W-:-:S08]  /*43910*/  IMAD.WIDE R52, R2, 0x2, R44 ;  /* 0x0000000202347825 */ /* 0x000fd000078e022c */
[----:B------:R1:W-:Y:S04]  /*43920*/  @P1 STG.E.U16 desc[UR8][R52.64], R4 ;  /* 0x0000000434001986 */ /* 0x0003e8000c101508 */
[----:B-1----:R-:W4:Y:S01]  /*43930*/  LDL.LU R4, [R1+0x7c] ;  /* 0x00007c0001047983 */ /* 0x002f220000300800 */
[----:B------:R-:W-:Y:S01]  /*43940*/  ISETP.LT.AND P0, PT, R60, UR4, !P0 ;  /* 0x000000043c007c0c */ /* 0x000fe2000c701270 */
[----:B------:R-:W-:Y:S01]  /*43950*/  IMAD.WIDE R52, R2, 0x2, R46 ;  /* 0x0000000202347825 */ /* 0x000fe200078e022e */
[----:B------:R-:W-:-:S11]  /*43960*/  ULDC UR4, c[0x0][0x22c] ;  /* 0x00008b0000047ab9 */ /* 0x000fd60000000800 */
[----:B------:R1:W-:Y:S02]  /*43970*/  @P0 STG.E.U16 desc[UR8][R52.64], R54 ;  /* 0x0000003634000986 */ /* 0x0003e4000c101508 */
[----:B-1----:R-:W-:-:S05]  /*43980*/  VIADD R52, R3, 0x8 ;  /* 0x0000000803347836 */ /* 0x002fca0000000000 */
[----:B------:R-:W-:Y:S01]  /*43990*/  ISETP.GE.AND P0, PT, R52, UR4, PT ;  /* 0x0000000434007c0c */ /* 0x000fe2000bf06270 */
[----:B------:R-:W-:-:S03]  /*439a0*/  ULDC UR4, c[0x0][0x228] ;  /* 0x00008a0000047ab9 */ /* 0x000fc60000000800 */
[----:B------:R-:W-:Y:S01]  /*439b0*/  ISETP.LT.AND P1, PT, R61, UR4, !P0 ;  /* 0x000000043d007c0c */ /* 0x000fe2000c721270 */
[----:B------:R-:W-:Y:S01]  /*439c0*/  VIADD R2, R2, UR26 ;  /* 0x0000001a02027c36 */ /* 0x000fe20008000000 */
[----:B------:R-:W-:Y:S02]  /*439d0*/  ULDC UR4, c[0x0][0x228] ;  /* 0x00008a0000047ab9 */ /* 0x000fe40000000800 */
[----:B------:R-:W-:Y:S01]  /*439e0*/  ISETP.LT.AND P0, PT, R60, UR4, !P0 ;  /* 0x000000043c007c0c */ /* 0x000fe2000c701270 */
[----:B------:R-:W-:Y:S01]  /*439f0*/  IMAD.WIDE R52, R2, 0x2, R44 ;  /* 0x0000000202347825 */ /* 0x000fe200078e022c */
[----:B------:R-:W-:Y:S01]  /*43a00*/  PRMT R54, R11, 0x7632, R54 ;  /* 0x000076320b367816 */ /* 0x000fe20000000036 */
[----:B------:R-:W-:-:S06]  /*43a10*/  ULDC UR4, c[0x0][0x22c] ;  /* 0x00008b0000047ab9 */ /* 0x000fcc0000000800 */
[----:B------:R1:W-:Y:S02]  /*43a20*/  @P1 STG.E.U16 desc[UR8][R52.64], R11 ;  /* 0x0000000b34001986 */ /* 0x0003e4000c101508 */
[----:B-1----:R-:W-:-:S05]  /*43a30*/  IMAD.WIDE R52, R2, 0x2, R46 ;  /* 0x0000000202347825 */ /* 0x002fca00078e022e */
        /* <DEDUP_REMOVED lines=9> */
[----:B--2---:R-:W-:Y:S01]  /*43ad0*/  PRMT R54, R10, 0x7632, R54 ;  /* 0x000076320a367816 */ /* 0x004fe20000000036 */
[----:B------:R-:W-:-:S06]  /*43ae0*/  ULDC UR4, c[0x0][0x22c] ;  /* 0x00008b0000047ab9 */ /* 0x000fcc0000000800 */
[----:B------:R1:W-:Y:S02]  /*43af0*/  @P1 STG.E.U16 desc[UR8][R52.64], R10 ;  /* 0x0000000a34001986 */ /* 0x0003e4000c101508 */
[----:B-1----:R-:W-:Y:S02]  /*43b00*/  IMAD.WIDE R52, R2, 0x2, R46 ;  /* 0x0000000202347825 */ /* 0x002fe400078e022e */
[----:B------:R-:W2:Y:S04]  /*43b10*/  LDL.LU R10, [R1+0x40] ;  /* 0x00004000010a7983 */ /* 0x000ea80000300800 */
        /* <DEDUP_REMOVED lines=9> */
[----:B---3--:R-:W-:Y:S01]  /*43bb0*/  PRMT R54, R9, 0x7632, R54 ;  /* 0x0000763209367816 */ /* 0x008fe20000000036 */
        /* <DEDUP_REMOVED lines=12> */
[----:B----4-:R-:W-:Y:S01]  /*43c80*/  PRMT R54, R8, 0x7632, R54 ;  /* 0x0000763208367816 */ /* 0x010fe20000000036 */
[----:B------:R-:W-:-:S06]  /*43c90*/  ULDC UR4, c[0x0][0x22c] ;  /* 0x00008b0000047ab9 */ /* 0x000fcc0000000800 */
[----:B------:R1:W-:Y:S02]  /*43ca0*/  @P1 STG.E.U16 desc[UR8][R52.64], R8 ;  /* 0x0000000834001986 */ /* 0x0003e4000c101508 */
[C---:B-1----:R-:W-:Y:S02]  /*43cb0*/  IMAD.WIDE R52, R2.reuse, 0x2, R46 ;  /* 0x0000000202347825 */ /* 0x042fe400078e022e */
[----:B------:R-:W3:Y:S04]  /*43cc0*/  LDL.LU R8, [R1+0x30] ;  /* 0x0000300001087983 */ /* 0x000ee80000300800 */
[----:B------:R1:W-:Y:S01]  /*43cd0*/  @P0 STG.E.U16 desc[UR8][R52.64], R54 ;  /* 0x0000003634000986 */ /* 0x0003e2000c101508 */
[----:B------:R-:W-:-:S03]  /*43ce0*/  VIADD R2, R2, UR26 ;  /* 0x0000001a02027c36 */ /* 0x000fc60008000000 */
[----:B------:R-:W4:Y:S01]  /*43cf0*/  LDL.LU R9, [R1+0x44] ;  /* 0x0000440001097983 */ /* 0x000f220000300800 */
[----:B-1----:R-:W-:-:S05]  /*43d00*/  VIADD R52, R3, 0xc ;  /* 0x0000000c03347836 */ /* 0x002fca0000000000 */
[----:B------:R-:W-:Y:S01]  /*43d10*/  ISETP.GE.AND P0, PT, R52, UR4, PT ;  /* 0x0000000434007c0c */ /* 0x000fe2000bf06270 */
[----:B------:R-:W-:-:S03]  /*43d20*/  ULDC UR4, c[0x0][0x228] ;  /* 0x00008a0000047ab9 */ /* 0x000fc60000000800 */
[----:B------:R-:W-:Y:S01]  /*43d30*/  ISETP.LT.AND P1, PT, R61, UR4, !P0 ;  /* 0x000000043d007c0c */ /* 0x000fe2000c721270 */
[----:B------:R-:W-:Y:S02]  /*43d40*/  ULDC UR4, c[0x0][0x228] ;  /* 0x00008a0000047ab9 */ /* 0x000fe40000000800 */
[----:B------:R-:W-:Y:S01]  /*43d50*/  ISETP.LT.AND P0, PT, R60, UR4, !P0 ;  /* 0x000000043c007c0c */ /* 0x000fe2000c701270 */
[----:B------:R-:W-:Y:S01]  /*43d60*/  IMAD.WIDE R52, R2, 0x2, R44 ;  /* 0x0000000202347825 */ /* 0x000fe200078e022c */
[----:B------:R-:W-:Y:S01]  /*43d70*/  PRMT R54, R7, 0x7632, R54 ;  /* 0x0000763207367816 */ /* 0x000fe20000000036 */
[----:B------:R-:W-:-:S07]  /*43d80*/  ULDC UR4, c[0x0][0x22c] ;  /* 0x00008b0000047ab9 */ /* 0x000fce0000000800 */
        /* <DEDUP_REMOVED lines=43> */
[----:B-1----:R-:W-:Y:S01]  /*44040*/  IMAD.WIDE R52, R2, 0x2, R46 ;  /* 0x0000000202347825 */ /* 0x002fe200078e022e */
[----:B--2---:R-:W-:Y:S01]  /*44050*/  PRMT R55, R10, 0x7632, R55 ;  /* 0x000076320a377816 */ /* 0x004fe20000000037 */
[----:B------:R-:W2:Y:S04]  /*44060*/  LDL.LU R4, [R1+0x3c] ;  /* 0x00003c0001047983 */ /* 0x000ea80000300800 */
[----:B------:R1:W-:Y:S01]  /*44070*/  @P0 STG.E.U16 desc[UR8][R52.64], R54 ;  /* 0x0000003634000986 */ /* 0x0003e2000c101508 */
[----:B------:R-:W-:-:S03]  /*44080*/  VIADD R2, R2, UR26 ;  /* 0x0000001a02027c36 */ /* 0x000fc60008000000 */
[----:B------:R-:W2:Y:S01]  /*44090*/  LDL.LU R11, [R1+0x20] ;  /* 0x00002000010b7983 */ /* 0x000ea20000300800 */
        /* <DEDUP_REMOVED lines=10> */
[----:B-1----:R-:W-:-:S05]  /*44140*/  IMAD.WIDE R52, R2, 0x2, R46 ;  /* 0x0000000202347825 */ /* 0x002fca00078e022e */
[----:B------:R1:W-:Y:S02]  /*44150*/  @P0 STG.E.U16 desc[UR8][R52.64], R54 ;  /* 0x0000003634000986 */ /* 0x0003e4000c101508 */
[----:B-1----:R-:W-:-:S05]  /*44160*/  VIADD R52, R3, 0x11 ;  /* 0x0000001103347836 */ /* 0x002fca0000000000 */
[----:B------:R-:W-:Y:S01]  /*44170*/  ISETP.GE.AND P0, PT, R52, UR4, PT ;  /* 0x0000000434007c0c */ /* 0x000fe2000bf06270 */
[----:B------:R-:W-:-:S03]  /*44180*/  ULDC UR4, c[0x0][0x228] ;  /* 0x00008a0000047ab9 */ /* 0x000fc60000000800 */
[----:B------:R-:W-:Y:S01]  /*44190*/  ISETP.LT.AND P1, PT, R61, UR4, !P0 ;  /* 0x000000043d007c0c */ /* 0x000fe2000c721270 */
[----:B------:R-:W-:Y:S02]  /*441a0*/  ULDC UR4, c[0x0][0x248] ;  /* 0x0000920000047ab9 */ /* 0x000fe40000000800 */
[----:B------:R-:W-:Y:S01]  /*441b0*/  VIADD R2, R2, UR4 ;  /* 0x0000000402027c36 */ /* 0x000fe20008000000 */
[----:B------:R-:W-:Y:S02]  /*441c0*/  ULDC UR4, c[0x0][0x228] ;  /* 0x00008a0000047ab9 */ /* 0x000fe40000000800 */
[----:B------:R-:W-:Y:S01]  /*441d0*/  ISETP.LT.AND P0, PT, R60, UR4, !P0 ;  /* 0x000000043c007c0c */ /* 0x000fe2000c701270 */
[----:B------:R-:W-:Y:S01]  /*441e0*/  IMAD.WIDE R52, R2, 0x2, R44 ;  /* 0x0000000202347825 */ /* 0x000fe200078e022c */
[----:B------:R-:W-:-:S05]  /*441f0*/  ULDC UR4, c[0x0][0x22c] ;  /* 0x00008b0000047ab9 */ /* 0x000fca0000000800 */
[----:B------:R1:W-:Y:S02]  /*44200*/  @P1 STG.E.U16 desc[UR8][R52.64], R48 ;  /* 0x0000003034001986 */ /* 0x0003e4000c101508 */
[----:B-1----:R-:W-:Y:S01]  /*44210*/  PRMT R48, R48, 0x7632, R48 ;  /* 0x0000763230307816 */ /* 0x002fe20000000030 */
[----:B------:R-:W-:-:S05]  /*44220*/  IMAD.WIDE R52, R2, 0x2, R46 ;  /* 0x0000000202347825 */ /* 0x000fca00078e022e */
        /* <DEDUP_REMOVED lines=10> */
[----:B------:R-:W-:Y:S01]  /*442d0*/  PRMT R48, R57, 0x7632, R48 ;  /* 0x0000763239307816 */ /* 0x000fe20000000030 */
[----:B------:R-:W-:-:S04]  /*442e0*/  ULDC UR4, c[0x0][0x22c] ;  /* 0x00008b0000047ab9 */ /* 0x000fc80000000800 */
        /* <DEDUP_REMOVED lines=9> */
[----:B------:R-:W-:Y:S01]  /*44380*/  ISETP.LT.AND P1, PT, R60, UR6, !P0 ;  /* 0x000000063c007c0c */ /* 0x000fe2000c721270 */
[----:B------:R-:W-:Y:S01]  /*44390*/  VIADD R48, R3, 0x14 ;  /* 0x0000001403307836 */ /* 0x000fe20000000000 */
[----:B------:R-:W-:Y:S01]  /*443a0*/  ULDC UR4, c[0x0][0x22c] ;  /* 0x00008b0000047ab9 */ /* 0x000fe20000000800 */
[----:B------:R-:W-:Y:S01]  /*443b0*/  IMAD.WIDE R52, R2, 0x2, R44 ;  /* 0x0000000202347825 */ /* 0x000fe200078e022c */
[----:B------:R-:W-:Y:S02]  /*443c0*/  ULDC UR6, c[0x0][0x228] ;  /* 0x00008a0000067ab9 */ /* 0x000fe40000000800 */
[----:B------:R-:W-:Y:S01]  /*443d0*/  ISETP.GE.AND P0, PT, R48, UR4, PT ;  /* 0x0000000430007c0c */ /* 0x000fe2000bf06270 */
[----:B------:R-:W-:-:S02]  /*443e0*/  ULDC UR4, c[0x0][0x228] ;  /* 0x00008a0000047ab9 */ /* 0x000fc40000000800 */
[----:B------:R1:W-:Y:S01]  /*443f0*/  @P2 STG.E.U16 desc[UR8][R52.64], R49 ;  /* 0x0000003134002986 */ /* 0x0003e2000c101508 */
[----:B------:R-:W-:Y:S01]  /*44400*/  ISETP.LT.AND P2, PT, R61, UR4, !P0 ;  /* 0x000000043d007c0c */ /* 0x000fe2000c741270 */
[----:B------:R-:W-:Y:S01]  /*44410*/  ULDC UR4, c[0x0][0x248] ;  /* 0x0000920000047ab9 */ /* 0x000fe20000000800 */
[----:B-1----:R-:W-:Y:S01]  /*44420*/  PRMT R52, R49, 0x7632, R52 ;  /* 0x0000763231347816 */ /* 0x002fe20000000034 */
[----:B------:R-:W-:-:S04]  /*44430*/  IMAD.WIDE R48, R2, 0x2, R46 ;  /* 0x0000000202307825 */ /* 0x000fc800078e022e */
[----:B------:R-:W-:Y:S01]  /*44440*/  VIADD R2, R2, UR4 ;  /* 0x0000000402027c36 */ /* 0x000fe20008000000 */
[----:B------:R1:W-:Y:S01]  /*44450*/  @P1 STG.E.U16 desc[UR8][R48.64], R52 ;  /* 0x0000003430001986 */ /* 0x0003e2000c101508 */
[----:B------:R-:W-:Y:S01]  /*44460*/  ISETP.LT.AND P1, PT, R60, UR6, !P0 ;  /* 0x000000063c007c0c */ /* 0x000fe2000c721270 */
[----:B------:R-:W-:Y:S01]  /*44470*/  ULDC UR4, c[0x0][0x22c] ;  /* 0x00008b0000047ab9 */ /* 0x000fe20000000800 */
[----:B------:R-:W-:Y:S01]  /*44480*/  ULDC UR6, c[0x0][0x228] ;  /* 0x00008a0000067ab9 */ /* 0x000fe20000000800 */
[----:B-1----:R-:W-:Y:S02]  /*44490*/  VIADD R52, R3, 0x15 ;  /* 0x0000001503347836 */ /* 0x002fe40000000000 */
[----:B------:R-:W-:-:S03]  /*444a0*/  IMAD.WIDE R48, R2, 0x2, R44 ;  /* 0x0000000202307825 */ /* 0x000fc600078e022c */
[----:B------:R-:W-:Y:S01]  /*444b0*/  ISETP.GE.AND P0, PT, R52, UR4, PT ;  /* 0x0000000434007c0c */ /* 0x000fe2000bf06270 */
[----:B------:R-:W-:Y:S01]  /*444c0*/  ULDC UR4, c[0x0][0x248] ;  /* 0x0000920000047ab9 */ /* 0x000fe20000000800 */
[----:B------:R1:W-:Y:S01]  /*444d0*/  @P2 STG.E.U16 desc[UR8][R48.64], R58 ;  /* 0x0000003a30002986 */ /* 0x0003e2000c101508 */
[----:B------:R-:W-:Y:S02]  /*444e0*/  PRMT R52, R58, 0x7632, R52 ;  /* 0x000076323a347816 */ /* 0x000fe40000000034 */
[----:B------:R-:W-:Y:S01]  /*444f0*/  ISETP.LT.AND P2, PT, R61, UR6, !P0 ;  /* 0x000000063d007c0c */ /* 0x000fe2000c741270 */
[----:B------:R-:W-:Y:S01]  /*44500*/  ULDC UR6, c[0x0][0x22c] ;  /* 0x00008b0000067ab9 */ /* 0x000fe20000000800 */
[----:B-1----:R-:W-:-:S05]  /*44510*/  IMAD.WIDE R48, R2, 0x2, R46 ;  /* 0x0000000202307825 */ /* 0x002fca00078e022e */
[----:B------:R1:W-:Y:S01]  /*44520*/  @P1 STG.E.U16 desc[UR8][R48.64], R52 ;  /* 0x0000003430001986 */ /* 0x0003e2000c101508 */
[----:B------:R-:W-:Y:S01]  /*44530*/  VIADD R2, R2, UR4 ;  /* 0x0000000402027c36 */ /* 0x000fe20008000000 */
[----:B------:R-:W-:Y:S01]  /*44540*/  ULDC UR4, c[0x0][0x22c] ;  /* 0x00008b0000047ab9 */ /* 0x000fe20000000800 */
[----:B-1----:R-:W-:Y:S02]  /*44550*/  VIADD R52, R3, 0x16 ;  /* 0x0000001603347836 */ /* 0x002fe40000000000 */
[----:B------:R-:W-:-:S03]  /*44560*/  IMAD.WIDE R48, R2, 0x2, R44 ;  /* 0x0000000202307825 */ /* 0x000fc600078e022c */
[----:B------:R-:W-:Y:S01]  /*44570*/  ISETP.GE.AND P1, PT, R52, UR4, PT ;  /* 0x0000000434007c0c */ /* 0x000fe2000bf26270 */
[----:B------:R-:W-:Y:S02]  /*44580*/  ULDC UR4, c[0x0][0x228] ;  /* 0x00008a0000047ab9 */ /* 0x000fe40000000800 */
[----:B------:R-:W-:Y:S01]  /*44590*/  ISETP.LT.AND P4, PT, R60, UR4, !P0 ;  /* 0x000000043c007c0c */ /* 0x000fe2000c781270 */
[----:B------:R1:W-:Y:S01]  /*445a0*/  @P2 STG.E.U16 desc[UR8][R48.64], R50 ;  /* 0x0000003230002986 */ /* 0x0003e2000c101508 */
[----:B------:R-:W-:Y:S01]  /*445b0*/  PRMT R53, R50, 0x7632, R53 ;  /* 0x0000763232357816 */ /* 0x000fe20000000035 */
[----:B------:R-:W-:Y:S01]  /*445c0*/  ULDC UR4, c[0x0][0x248] ;  /* 0x0000920000047ab9 */ /* 0x000fe20000000800 */
[----:B------:R-:W-:Y:S01]  /*445d0*/  VIADD R52, R3, 0x17 ;  /* 0x0000001703347836 */ /* 0x000fe20000000000 */
[----:B------:R-:W-:Y:S01]  /*445e0*/  ISETP.LT.AND P5, PT, R61, UR10, !P1 ;  /* 0x0000000a3d007c0c */ /* 0x000fe2000cfa1270 */
[----:B------:R-:W-:Y:S01]  /*445f0*/  ULDC UR10, c[0x0][0x228] ;  /* 0x00008a00000a7ab9 */ /* 0x000fe20000000800 */
[----:B-1----:R-:W-:-:S02]  /*44600*/  VIADD R50, R3, 0x18 ;  /* 0x0000001803327836 */ /* 0x002fc40000000000 */
[----:B------:R-:W-:Y:S01]  /*44610*/  IMAD.WIDE R48, R2, 0x2, R46 ;  /* 0x0000000202307825 */ /* 0x000fe200078e022e */
[----:B------:R-:W-:Y:S01]  /*44620*/  ISETP.GE.AND P2, PT, R52, UR6, PT ;  /* 0x0000000634007c0c */ /* 0x000fe2000bf46270 */
[----:B------:R-:W-:Y:S02]  /*44630*/  ULDC UR6, c[0x0][0x228] ;  /* 0x00008a0000067ab9 */ /* 0x000fe40000000800 */
[----:B------:R-:W-:Y:S01]  /*44640*/  VIADD R2, R2, UR4 ;  /* 0x0000000402027c36 */ /* 0x000fe20008000000 */
[----:B------:R-:W-:Y:S02]  /*44650*/  ULDC UR4, c[0x0][0x22c] ;  /* 0x00008b0000047ab9 */ /* 0x000fe40000000800 */
[----:B------:R-:W-:Y:S01]  /*44660*/  ISETP.GE.AND P0, PT, R50, UR4, PT ;  /* 0x0000000432007c0c */ /* 0x000fe2000bf06270 */
[----:B------:R-:W-:Y:S01]  /*44670*/  ULDC UR4, c[0x0][0x228] ;  /* 0x00008a0000047ab9 */ /* 0x000fe20000000800 */
[----:B------:R1:W-:Y:S01]  /*44680*/  @P4 STG.E.U16 desc[UR8][R48.64], R53 ;  /* 0x0000003530004986 */ /* 0x0003e2000c101508 */
[----:B------:R-:W-:Y:S01]  /*44690*/  ISETP.LT.AND P1, PT, R60, UR4, !P1 ;  /* 0x000000043c007c0c */ /* 0x000fe2000cf21270 */
[----:B------:R-:W-:Y:S01]  /*446a0*/  ULDC UR4, c[0x0][0x248] ;  /* 0x0000920000047ab9 */ /* 0x000fe20000000800 */
[----:B------:R-:W-:Y:S01]  /*446b0*/  ISETP.LT.AND P4, PT, R61, UR6, !P2 ;  /* 0x000000063d007c0c */ /* 0x000fe2000d781270 */
[C---:B------:R-:W-:Y:S01]  /*446c0*/  VIADD R50, R2.reuse, UR4 ;  /* 0x0000000402327c36 */ /* 0x040fe20008000000 */
[----:B------:R-:W-:Y:S01]  /*446d0*/  ULDC UR6, c[0x0][0x228] ;  /* 0x00008a0000067ab9 */ /* 0x000fe20000000800 */
[----:B------:R-:W-:Y:S01]  /*446e0*/  PRMT R54, R59, 0x7632, R54 ;  /* 0x000076323b367816 */ /* 0x000fe20000000036 */
[----:B------:R-:W-:Y:S01]  /*446f0*/  ULDC UR4, c[0x0][0x228] ;  /* 0x00008a0000047ab9 */ /* 0x000fe20000000800 */
[----:B-1----:R-:W-:Y:S01]  /*44700*/  IMAD.WIDE R48, R2, 0x2, R44 ;  /* 0x0000000202307825 */ /* 0x002fe200078e022c */
[----:B------:R-:W-:Y:S01]  /*44710*/  ISETP.LT.AND P2, PT, R60, UR6, !P2 ;  /* 0x000000063c007c0c */ /* 0x000fe2000d741270 */
[----:B------:R-:W-:-:S03]  /*44720*/  ULDC UR6, c[0x0][0x228] ;  /* 0x00008a0000067ab9 */ /* 0x000fc60000000800 */
[----:B------:R1:W-:Y:S01]  /*44730*/  @P5 STG.E.U16 desc[UR8][R48.64], R59 ;  /* 0x0000003b30005986 */ /* 0x0003e2000c101508 */
[----:B------:R-:W-:Y:S01]  /*44740*/  IMAD.WIDE R52, R50, 0x2, R44 ;  /* 0x0000000232347825 */ /* 0x000fe200078e022c */
[----:B------:R-:W-:Y:S01]  /*44750*/  ISETP.LT.AND P5, PT, R61, UR4, !P0 ;  /* 0x000000043d007c0c */ /* 0x000fe2000c7a1270 */
[----:B------:R-:W-:Y:S02]  /*44760*/  ULDC UR4, c[0x0][0x248] ;  /* 0x0000920000047ab9 */ /* 0x000fe40000000800 */
[----:B-1----:R-:W-:-:S04]  /*44770*/  IMAD.WIDE R48, R2, 0x2, R46 ;  /* 0x0000000202307825 */ /* 0x002fc800078e022e */
[----:B------:R-:W-:Y:S01]  /*44780*/  VIADD R2, R50, UR4 ;  /* 0x0000000432027c36 */ /* 0x000fe20008000000 */
[----:B------:R1:W-:Y:S01]  /*44790*/  @P1 STG.E.U16 desc[UR8][R48.64], R54 ;  /* 0x0000003630001986 */ /* 0x0003e2000c101508 */
[----:B------:R-:W-:-:S03]  /*447a0*/  ULDC UR4, c[0x0][0x22c] ;  /* 0x00008b0000047ab9 */ /* 0x000fc60000000800 */
[----:B------:R0:W-:Y:S01]  /*447b0*/  @P4 STG.E.U16 desc[UR8][R52.64], R51 ;  /* 0x0000003334004986 */ /* 0x0001e2000c101508 */
[----:B-1----:R-:W-:Y:S01]  /*447c0*/  PRMT R54, R51, 0x7632, R54 ;  /* 0x0000763233367816 */ /* 0x002fe20000000036 */
[----:B------:R-:W-:-:S04]  /*447d0*/  IMAD.WIDE R48, R50, 0x2, R46 ;  /* 0x0000000232307825 */ /* 0x000fc800078e022e */
[----:B0-----:R-:W-:Y:S02]  /*447e0*/  VIADD R52, R3, 0x19 ;  /* 0x0000001903347836 */ /* 0x001fe40000000000 */
[----:B------:R-:W-:Y:S01]  /*447f0*/  IMAD.WIDE R50, R2, 0x2, R44 ;  /* 0x0000000202327825 */ /* 0x000fe200078e022c */
[----:B------:R0:W-:Y:S02]  /*44800*/  @P2 STG.E.U16 desc[UR8][R48.64], R54 ;  /* 0x0000003630002986 */ /* 0x0001e4000c101508 */
[----:B------:R-:W-:Y:S01]  /*44810*/  ISETP.GE.AND P1, PT, R52, UR4, PT ;  /* 0x0000000434007c0c */ /* 0x000fe2000bf26270 */
[----:B------:R-:W-:Y:S01]  /*44820*/  ULDC UR4, c[0x0][0x228] ;  /* 0x00008a0000047ab9 */ /* 0x000fe20000000800 */
[----:B------:R1:W-:Y:S01]  /*44830*/  @P5 STG.E.U16 desc[UR8][R50.64], R10 ;  /* 0x0000000a32005986 */ /* 0x0003e2000c101508 */
[----:B------:R-:W-:Y:S01]  /*44840*/  ISETP.LT.AND P0, PT, R60, UR4, !P0 ;  /* 0x000000043c007c0c */ /* 0x000fe2000c701270 */
[----:B------:R-:W-:Y:S01]  /*44850*/  ULDC UR4, c[0x0][0x248] ;  /* 0x0000920000047ab9 */ /* 0x000fe20000000800 */
[----:B------:R-:W-:Y:S01]  /*44860*/  ISETP.LT.AND P5, PT, R61, UR6, !P1 ;  /* 0x000000063d007c0c */ /* 0x000fe2000cfa1270 */
[----:B------:R-:W-:Y:S01]  /*44870*/  VIADD R52, R2, UR4 ;  /* 0x0000000402347c36 */ /* 0x000fe20008000000 */
[----:B---3--:R-:W-:Y:S01]  /*44880*/  PRMT R57, R8, 0x7632, R57 ;  /* 0x0000763208397816 */ /* 0x008fe20000000039 */
[----:B------:R-:W-:Y:S01]  /*44890*/  ULDC UR4, c[0x0][0x22c] ;  /* 0x00008b0000047ab9 */ /* 0x000fe20000000800 */
[----:B------:R-:W-:Y:S01]  /*448a0*/  VIADD R53, R3, 0x1b ;  /* 0x0000001b03357836 */ /* 0x000fe20000000000 */
[----:B------:R-:W-:Y:S01]  /*448b0*/  ULDC UR6, c[0x0][0x22c] ;  /* 0x00008b0000067ab9 */ /* 0x000fe20000000800 */
[----:B0-----:R-:W-:-:S04]  /*448c0*/  IMAD.WIDE R48, R2, 0x2, R46 ;  /* 0x0000000202307825 */ /* 0x001fc800078e022e */
[----:B-1----:R-:W-:Y:S01]  /*448d0*/  IMAD.WIDE R50, R52, 0x2, R44 ;  /* 0x0000000234327825 */ /* 0x002fe200078e022c */
[----:B------:R-:W-:Y:S04]  /*448e0*/  @P0 STG.E.U16 desc[UR8][R48.64], R55 ;  /* 0x0000003730000986 */ /* 0x000fe8000c101508 */
[----:B------:R0:W-:Y:S04]  /*448f0*/  @P5 STG.E.U16 desc[UR8][R50.64], R8 ;  /* 0x0000000832005986 */ /* 0x0001e8000c101508 */
[----:B0-----:R-:W3:Y:S01]  /*44900*/  LDL.LU R8, [R1+0x34] ;  /* 0x0000340001087983 */ /* 0x001ee20000300800 */
[----:B------:R-:W-:-:S03]  /*44910*/  VIADD R54, R3, 0x1a ;  /* 0x0000001a03367836 */ /* 0x000fc60000000000 */
[----:B------:R-:W3:Y:S02]  /*44920*/  LDL.LU R10, [R1+0x10] ;  /* 0x00001000010a7983 */ /* 0x000ee40000300800 */
[----:B------:R-:W-:Y:S01]  /*44930*/  ISETP.GE.AND P4, PT, R54, UR4, PT ;  /* 0x0000000436007c0c */ /* 0x000fe2000bf86270 */
[----:B------:R-:W-:Y:S01]  /*44940*/  ULDC UR4, c[0x0][0x248] ;  /* 0x0000920000047ab9 */ /* 0x000fe20000000800 */
[----:B------:R-:W-:Y:S02]  /*44950*/  ISETP.LT.AND P0, PT, R60, UR10, !P1 ;  /* 0x0000000a3c007c0c */ /* 0x000fe4000cf01270 */
[----:B------:R-:W-:Y:S01]  /*44960*/  ISETP.LT.AND P6, PT, R61, UR12, !P4 ;  /* 0x0000000c3d007c0c */ /* 0x000fe2000e7c1270 */
[----:B------:R-:W-:Y:S01]  /*44970*/  VIADD R2, R52, UR4 ;  /* 0x0000000434027c36 */ /* 0x000fe20008000000 */
[----:B------:R-:W-:Y:S01]  /*44980*/  ISETP.LT.AND P4, PT, R60, UR14, !P4 ;  /* 0x0000000e3c007c0c */ /* 0x000fe2000e781270 */
[----:B------:R-:W-:Y:S01]  /*44990*/  IMAD.WIDE R48, R52, 0x2, R46 ;  /* 0x0000000234307825 */ /* 0x000fe200078e022e */
[----:B------:R-:W-:Y:S01]  /*449a0*/  ISETP.GE.AND P2, PT, R53, UR6, PT ;  /* 0x0000000635007c0c */ /* 0x000fe2000bf46270 */
[----:B------:R-:W-:Y:S01]  /*449b0*/  ULDC UR10, c[0x0][0x228] ;  /* 0x00008a00000a7ab9 */ /* 0x000fe20000000800 */
[----:B----4-:R-:W-:Y:S01]  /*449c0*/  PRMT R56, R9, 0x7632, R56 ;  /* 0x0000763209387816 */ /* 0x010fe20000000038 */
[C---:B------:R-:W-:Y:S01]  /*449d0*/  IMAD.WIDE R50, R2.reuse, 0x2, R44 ;  /* 0x0000000202327825 */ /* 0x040fe200078e022c */
[----:B------:R-:W-:Y:S01]  /*449e0*/  ULDC UR4, c[0x0][0x22c] ;  /* 0x00008b0000047ab9 */ /* 0x000fe20000000800 */
[----:B------:R-:W-:Y:S01]  /*449f0*/  ULDC UR6, c[0x0][0x22c] ;  /* 0x00008b0000067ab9 */ /* 0x000fe20000000800 */
[----:B------:R-:W-:Y:S01]  /*44a00*/  ULDC UR12, c[0x0][0x228] ;  /* 0x00008a00000c7ab9 */ /* 0x000fe20000000800 */
[----:B------:R-:W-:Y:S01]  /*44a10*/  @P0 STG.E.U16 desc[UR8][R48.64], R57 ;  /* 0x0000003930000986 */ /* 0x000fe2000c101508 */
[----:B------:R-:W-:Y:S01]  /*44a20*/  IMAD.WIDE R52, R2, 0x2, R46 ;  /* 0x0000000202347825 */ /* 0x000fe200078e022e */
[----:B------:R-:W-:-:S02]  /*44a30*/  ULDC UR14, c[0x0][0x228] ;  /* 0x00008a00000e7ab9 */ /* 0x000fc40000000800 */
[----:B------:R0:W-:Y:S01]  /*44a40*/  @P6 STG.E.U16 desc[UR8][R50.64], R9 ;  /* 0x0000000932006986 */ /* 0x0001e2000c101508 */
[C---:B------:R-:W-:Y:S02]  /*44a50*/  VIADD R54, R3.reuse, 0x1d ;  /* 0x0000001d03367836 */ /* 0x040fe40000000000 */
[----:B------:R-:W-:Y:S01]  /*44a60*/  VIADD R55, R3, 0x1c ;  /* 0x0000001c03377836 */ /* 0x000fe20000000000 */
[----:B------:R1:W-:Y:S01]  /*44a70*/  @P4 STG.E.U16 desc[UR8][R52.64], R56 ;  /* 0x0000003834004986 */ /* 0x0003e2000c101508 */
[----:B------:R-:W-:Y:S01]  /*44a80*/  ISETP.LT.AND P4, PT, R61, UR10, !P2 ;  /* 0x0000000a3d007c0c */ /* 0x000fe2000d781270 */
[----:B------:R-:W-:Y:S02]  /*44a90*/  ULDC UR10, c[0x0][0x228] ;  /* 0x00008a00000a7ab9 */ /* 0x000fe40000000800 */
[----:B0-----:R-:W4:Y:S01]  /*44aa0*/  LDL.LU R9, [R1+0x24] ;  /* 0x0000240001097983 */ /* 0x001f220000300800 */
[----:B------:R-:W-:Y:S01]  /*44ab0*/  ISETP.GE.AND P5, PT, R54, UR4, PT ;  /* 0x0000000436007c0c */ /* 0x000fe2000bfa6270 */
[----:B------:R-:W-:Y:S01]  /*44ac0*/  ULDC UR4, c[0x0][0x248] ;  /* 0x0000920000047ab9 */ /* 0x000fe20000000800 */
[----:B------:R-:W-:Y:S01]  /*44ad0*/  VIADD R48, R3, 0x1e ;  /* 0x0000001e03307836 */ /* 0x000fe20000000000 */
[----:B------:R-:W-:Y:S01]  /*44ae0*/  ISETP.GE.AND P1, PT, R55, UR6, PT ;  /* 0x0000000637007c0c */ /* 0x000fe2000bf26270 */
[----:B------:R-:W-:Y:S01]  /*44af0*/  VIADD R50, R2, UR4 ;  /* 0x0000000402327c36 */ /* 0x000fe20008000000 */
[----:B------:R-:W-:Y:S01]  /*44b00*/  ULDC UR6, c[0x0][0x22c] ;  /* 0x00008b0000067ab9 */ /* 0x000fe20000000800 */
[----:B------:R-:W-:Y:S01]  /*44b10*/  ISETP.LT.AND P2, PT, R60, UR12, !P2 ;  /* 0x0000000c3c007c0c */ /* 0x000fe2000d741270 */
[----:B------:R-:W-:Y:S01]  /*44b20*/  ULDC UR4, c[0x0][0x248] ;  /* 0x0000920000047ab9 */ /* 0x000fe20000000800 */
[----:B------:R-:W-:Y:S01]  /*44b30*/  ISETP.GE.AND P0, PT, R48, UR6, PT ;  /* 0x0000000630007c0c */ /* 0x000fe2000bf06270 */
[----:B------:R-:W-:Y:S01]  /*44b40*/  IMAD.WIDE R48, R50, 0x2, R44 ;  /* 0x0000000232307825 */ /* 0x000fe200078e022c */
[----:B------:R-:W-:Y:S01]  /*44b50*/  ISETP.LT.AND P6, PT, R61, UR14, !P1 ;  /* 0x0000000e3d007c0c */ /* 0x000fe2000cfc1270 */
[----:B------:R-:W-:-:S02]  /*44b60*/  ULDC UR12, c[0x0][0x228] ;  /* 0x00008a00000c7ab9 */ /* 0x000fc40000000800 */
[C---:B------:R-:W-:Y:S01]  /*44b70*/  VIADD R2, R50.reuse, UR4 ;  /* 0x0000000432027c36 */ /* 0x040fe20008000000 */
[----:B-1----:R-:W-:Y:S01]  /*44b80*/  PRMT R56, R7, 0x7632, R56 ;  /* 0x0000763207387816 */ /* 0x002fe20000000038 */
[----:B------:R-:W-:Y:S01]  /*44b90*/  IMAD.WIDE R50, R50, 0x2, R46 ;  /* 0x0000000232327825 */ /* 0x000fe200078e022e */
[----:B------:R-:W-:Y:S01]  /*44ba0*/  ULDC UR4, c[0x0][0x22c] ;  /* 0x00008b0000047ab9 */ /* 0x000fe20000000800 */
[----:B------:R-:W-:Y:S01]  /*44bb0*/  ULDC UR14, c[0x0][0x228] ;  /* 0x00008a00000e7ab9 */ /* 0x000fe20000000800 */
[----:B------:R-:W-:Y:S01]  /*44bc0*/  ULDC UR6, c[0x0][0x22c] ;  /* 0x00008b0000067ab9 */ /* 0x000fe20000000800 */
[----:B------:R-:W-:Y:S01]  /*44bd0*/  IMAD.WIDE R52, R2, 0x2, R44 ;  /* 0x0000000202347825 */ /* 0x000fe200078e022c */
[----:B------:R-:W-:Y:S01]  /*44be0*/  ISETP.LT.AND P1, PT, R60, UR10, !P1 ;  /* 0x0000000a3c007c0c */ /* 0x000fe2000cf21270 */
[----:B------:R-:W-:Y:S02]  /*44bf0*/  ULDC UR10, c[0x0][0x22c] ;  /* 0x00008b00000a7ab9 */ /* 0x000fe40000000800 */
[----:B------:R-:W-:Y:S01]  /*44c00*/  VIADD R54, R3, 0x1f ;  /* 0x0000001f03367836 */ /* 0x000fe20000000000 */
[----:B------:R-:W-:-:S02]  /*44c10*/  PRMT R58, R5, 0x7632, R58 ;  /* 0x00007632053a7816 */ /* 0x000fc4000000003a */
[----:B--2---:R-:W-:Y:S02]  /*44c20*/  PRMT R57, R4, 0x7632, R57 ;  /* 0x0000763204397816 */ /* 0x004fe40000000039 */
[----:B---3--:R-:W-:Y:S01]  /*44c30*/  PRMT R55, R8, 0x7632, R55 ;  /* 0x0000763208377816 */ /* 0x008fe20000000037 */
[----:B------:R0:W-:Y:S04]  /*44c40*/  @P4 STG.E.U16 desc[UR8][R48.64], R8 ;  /* 0x0000000830004986 */ /* 0x0001e8000c101508 */
[----:B0-----:R-:W2:Y:S04]  /*44c50*/  LDL.LU R8, [R1+0x14] ;  /* 0x0000140001087983 */ /* 0x001ea80000300800 */
[----:B------:R-:W-:Y:S04]  /*44c60*/  @P2 STG.E.U16 desc[UR8][R50.64], R55 ;  /* 0x0000003732002986 */ /* 0x000fe8000c101508 */
[----:B------:R0:W-:Y:S01]  /*44c70*/  @P6 STG.E.U16 desc[UR8][R52.64], R7 ;  /* 0x0000000734006986 */ /* 0x0001e2000c101508 */
[----:B------:R-:W-:Y:S01]  /*44c80*/  ISETP.LT.AND P6, PT, R61, UR12, !P5 ;  /* 0x0000000c3d007c0c */ /* 0x000fe2000efc1270 */
[C---:B------:R-:W-:Y:S01]  /*44c90*/  VIADD R48, R3.reuse, 0x20 ;  /* 0x0000002003307836 */ /* 0x040fe20000000000 */
[----:B------:R-:W-:Y:S01]  /*44ca0*/  ISETP.GE.AND P4, PT, R54, UR4, PT ;  /* 0x0000000436007c0c */ /* 0x000fe2000bf86270 */
[----:B------:R-:W-:Y:S01]  /*44cb0*/  ULDC UR4, c[0x0][0x248] ;  /* 0x0000920000047ab9 */ /* 0x000fe20000000800 */
[----:B0-----:R-:W3:Y:S01]  /*44cc0*/  LDL.LU R7, [R1+0x28] ;  /* 0x0000280001077983 */ /* 0x001ee20000300800 */
[----:B------:R-:W-:Y:S01]  /*44cd0*/  VIADD R54, R2, UR4 ;  /* 0x0000000402367c36 */ /* 0x000fe20008000000 */
[----:B------:R-:W-:Y:S01]  /*44ce0*/  ISETP.LT.AND P5, PT, R60, UR14, !P5 ;  /* 0x0000000e3c007c0c */ /* 0x000fe2000efa1270 */
[----:B------:R-:W-:Y:S01]  /*44cf0*/  VIADD R55, R3, 0x21 ;  /* 0x0000002103377836 */ /* 0x000fe20000000000 */
[----:B------:R-:W-:Y:S01]  /*44d00*/  ISETP.GE.AND P2, PT, R48, UR6, PT ;  /* 0x0000000630007c0c */ /* 0x000fe2000bf46270 */
[----:B------:R-:W-:Y:S01]  /*44d10*/  IMAD.WIDE R48, R2, 0x2, R46 ;  /* 0x0000000202307825 */ /* 0x000fe200078e022e */
[----:B------:R-:W-:Y:S01]  /*44d20*/  ULDC UR12, c[0x0][0x228] ;  /* 0x00008a00000c7ab9 */ /* 0x000fe20000000800 */
[----:B------:R-:W-:-:S02]  /*44d30*/  ULDC UR4, c[0x0][0x22c] ;  /* 0x00008b0000047ab9 */ /* 0x000fc40000000800 */
[----:B------:R-:W-:Y:S01]  /*44d40*/  IMAD.WIDE R50, R54, 0x2, R44 ;  /* 0x0000000236327825 */ /* 0x000fe200078e022c */
[----:B------:R-:W-:Y:S01]  /*44d50*/  @P1 STG.E.U16 desc[UR8][R48.64], R56 ;  /* 0x0000003830001986 */ /* 0x000fe2000c101508 */
[----:B------:R-:W-:Y:S01]  /*44d60*/  PRMT R2, R6, 0x7632, R2 ;  /* 0x0000763206027816 */ /* 0x000fe20000000002 */
[----:B------:R-:W-:Y:S01]  /*44d70*/  ULDC UR14, c[0x0][0x228] ;  /* 0x00008a00000e7ab9 */ /* 0x000fe20000000800 */
[----:B------:R-:W-:Y:S01]  /*44d80*/  IMAD.WIDE R52, R54, 0x2, R46 ;  /* 0x0000000236347825 */ /* 0x000fe200078e022e */
[----:B------:R0:W-:Y:S01]  /*44d90*/  @P6 STG.E.U16 desc[UR8][R50.64], R6 ;  /* 0x0000000632006986 */ /* 0x0001e2000c101508 */
[----:B------:R-:W-:Y:S01]  /*44da0*/  ISETP.GE.AND P1, PT, R55, UR4, PT ;  /* 0x0000000437007c0c */ /* 0x000fe2000bf26270 */
[----:B------:R-:W-:Y:S01]  /*44db0*/  ULDC UR4, c[0x0][0x248] ;  /* 0x0000920000047ab9 */ /* 0x000fe20000000800 */
[----:B------:R-:W-:Y:S01]  /*44dc0*/  ULDC UR6, c[0x0][0x248] ;  /* 0x0000920000067ab9 */ /* 0x000fe20000000800 */
[----:B------:R1:W-:Y:S01]  /*44dd0*/  @P5 STG.E.U16 desc[UR8][R52.64], R2 ;  /* 0x0000000234005986 */ /* 0x0003e2000c101508 */
[----:B------:R-:W-:Y:S01]  /*44de0*/  ISETP.LT.AND P5, PT, R61, UR12, !P0 ;  /* 0x0000000c3d007c0c */ /* 0x000fe2000c7a1270 */
[----:B------:R-:W-:-:S02]  /*44df0*/  ULDC UR12, c[0x0][0x228] ;  /* 0x00008a00000c7ab9 */ /* 0x000fc40000000800 */
[----:B0-----:R-:W3:Y:S01]  /*44e00*/  LDL.LU R6, [R1+0x18] ;  /* 0x0000180001067983 */ /* 0x001ee20000300800 */
[----:B------:R-:W-:Y:S01]  /*44e10*/  VIADD R50, R54, UR4 ;  /* 0x0000000436327c36 */ /* 0x000fe20008000000 */
[----:B------:R-:W-:Y:S01]  /*44e20*/  ISETP.LT.AND P0, PT, R60, UR14, !P0 ;  /* 0x0000000e3c007c0c */ /* 0x000fe2000c701270 */
[----:B------:R-:W-:Y:S01]  /*44e30*/  VIADD R56, R3, 0x22 ;  /* 0x0000002203387836 */ /* 0x000fe20000000000 */
[----:B------:R-:W-:Y:S01]  /*44e40*/  ISETP.LT.AND P6, PT, R61, UR16, !P4 ;  /* 0x000000103d007c0c */ /* 0x000fe2000e7c1270 */
[C---:B------:R-:W-:Y:S01]  /*44e50*/  IMAD.WIDE R48, R50.reuse, 0x2, R44 ;  /* 0x0000000232307825 */ /* 0x040fe200078e022c */
[----:B------:R-:W-:Y:S01]  /*44e60*/  ULDC UR4, c[0x0][0x248] ;  /* 0x0000920000047ab9 */ /* 0x000fe20000000800 */
[----:B------:R-:W-:Y:S01]  /*44e70*/  ULDC UR14, c[0x0][0x228] ;  /* 0x00008a00000e7ab9 */ /* 0x000fe20000000800 */
[----:B------:R-:W-:Y:S02]  /*44e80*/  ULDC UR16, c[0x0][0x228] ;  /* 0x00008a0000107ab9 */ /* 0x000fe40000000800 */
[----:B------:R0:W-:Y:S01]  /*44e90*/  @P5 STG.E.U16 desc[UR8][R48.64], R5 ;  /* 0x0000000530005986 */ /* 0x0001e2000c101508 */
[----:B-1----:R-:W-:-:S03]  /*44ea0*/  VIADD R2, R50, UR6 ;  /* 0x0000000632027c36 */ /* 0x002fc60008000000 */
[----:B0-----:R-:W3:Y:S01]  /*44eb0*/  LDL.LU R5, [R1+0x2c] ;  /* 0x00002c0001057983 */ /* 0x001ee20000300800 */
[----:B------:R-:W-:Y:S01]  /*44ec0*/  IMAD.WIDE R50, R50, 0x2, R46 ;  /* 0x0000000232327825 */ /* 0x000fe200078e022e */
[----:B------:R-:W-:Y:S01]  /*44ed0*/  ISETP.LT.AND P4, PT, R60, UR18, !P4 ;  /* 0x000000123c007c0c */ /* 0x000fe2000e781270 */
[----:B------:R-:W-:Y:S01]  /*44ee0*/  ULDC UR6, c[0x0][0x22c] ;  /* 0x00008b0000067ab9 */ /* 0x000fe20000000800 */
[----:B------:R-:W-:Y:S01]  /*44ef0*/  ISETP.GE.AND P5, PT, R56, UR10, PT ;  /* 0x0000000a38007c0c */ /* 0x000fe2000bfa6270 */
[C---:B------:R-:W-:Y:S01]  /*44f00*/  IMAD.WIDE R52, R2.reuse, 0x2, R44 ;  /* 0x0000000202347825 */ /* 0x040fe200078e022c */
[----:B------:R-:W-:Y:S01]  /*44f10*/  @P0 STG.E.U16 desc[UR8][R50.64], R58 ;  /* 0x0000003a32000986 */ /* 0x000fe2000c101508 */
[----:B------:R-:W-:Y:S01]  /*44f20*/  ULDC UR10, c[0x0][0x228] ;  /* 0x00008a00000a7ab9 */ /* 0x000fe20000000800 */
[----:B------:R-:W-:Y:S02]  /*44f30*/  ULDC UR18, c[0x0][0x228] ;  /* 0x00008a0000127ab9 */ /* 0x000fe40000000800 */
[----:B------:R0:W-:Y:S04]  /*44f40*/  @P6 STG.E.U16 desc[UR8][R52.64], R4 ;  /* 0x0000000434006986 */ /* 0x0001e8000c101508 */
[----:B0-----:R-:W3:Y:S01]  /*44f50*/  LDL.LU R4, [R1+0x1c] ;  /* 0x00001c0001047983 */ /* 0x001ee20000300800 */
[----:B------:R-:W-:-:S05]  /*44f60*/  IMAD.WIDE R54, R2, 0x2, R46 ;  /* 0x0000000202367825 */ /* 0x000fca00078e022e */
[----:B------:R0:W-:Y:S01]  /*44f70*/  @P4 STG.E.U16 desc[UR8][R54.64], R57 ;  /* 0x0000003936004986 */ /* 0x0001e2000c101508 */
[----:B------:R-:W-:Y:S01]  /*44f80*/  ISETP.LT.AND P4, PT, R61, UR10, !P2 ;  /* 0x0000000a3d007c0c */ /* 0x000fe2000d781270 */
[----:B------:R-:W-:Y:S01]  /*44f90*/  VIADD R48, R3, 0x23 ;  /* 0x0000002303307836 */ /* 0x000fe20000000000 */
[----:B------:R-:W-:Y:S01]  /*44fa0*/  ISETP.LT.AND P2, PT, R60, UR12, !P2 ;  /* 0x0000000c3c007c0c */ /* 0x000fe2000d741270 */
[----:B------:R-:W-:Y:S01]  /*44fb0*/  VIADD R50, R2, UR4 ;  /* 0x0000000402327c36 */ /* 0x000fe20008000000 */
[----:B------:R-:W-:Y:S01]  /*44fc0*/  ISETP.LT.AND P6, PT, R61, UR14, !P1 ;  /* 0x0000000e3d007c0c */ /* 0x000fe2000cfc1270 */
[----:B------:R-:W-:Y:S01]  /*44fd0*/  ULDC UR4, c[0x0][0x248] ;  /* 0x0000920000047ab9 */ /* 0x000fe20000000800 */
[----:B------:R-:W-:Y:S01]  /*44fe0*/  ISETP.GE.AND P0, PT, R48, UR6, PT ;  /* 0x0000000630007c0c */ /* 0x000fe2000bf06270 */
[----:B------:R-:W-:Y:S01]  /*44ff0*/  IMAD.WIDE R48, R50, 0x2, R44 ;  /* 0x0000000232307825 */ /* 0x000fe200078e022c */
[----:B------:R-:W-:Y:S01]  /*45000*/  PRMT R56, R10, 0x7632, R56 ;  /* 0x000076320a387816 */ /* 0x000fe20000000038 */
[----:B------:R-:W-:Y:S01]  /*45010*/  ULDC UR10, c[0x0][0x228] ;  /* 0x00008a00000a7ab9 */ /* 0x000fe20000000800 */
[----:B------:R-:W-:Y:S01]  /*45020*/  ULDC UR12, c[0x0][0x228] ;  /* 0x00008a00000c7ab9 */ /* 0x000fe20000000800 */
[C---:B------:R-:W-:Y:S01]  /*45030*/  VIADD R2, R50.reuse, UR4 ;  /* 0x0000000432027c36 */ /* 0x040fe20008000000 */
[----:B0-----:R-:W-:Y:S01]  /*45040*/  PRMT R55, R11, 0x7632, R55 ;  /* 0x000076320b377816 */ /* 0x001fe20000000037 */
[----:B------:R-:W-:Y:S01]  /*45050*/  IMAD.WIDE R50, R50, 0x2, R46 ;  /* 0x0000000232327825 */ /* 0x000fe200078e022e */
[----:B------:R0:W-:Y:S01]  /*45060*/  @P4 STG.E.U16 desc[UR8][R48.64], R11 ;  /* 0x0000000b30004986 */ /* 0x0001e2000c101508 */
[----:B------:R-:W-:Y:S01]  /*45070*/  ULDC UR4, c[0x0][0x22c] ;  /* 0x00008b0000047ab9 */ /* 0x000fe20000000800 */
[----:B------:R-:W-:Y:S01]  /*45080*/  ULDC UR14, c[0x0][0x228] ;  /* 0x00008a00000e7ab9 */ /* 0x000fe20000000800 */
[----:B------:R-:W-:Y:S01]  /*45090*/  IMAD.WIDE R52, R2, 0x2, R44 ;  /* 0x0000000202347825 */ /* 0x000fe200078e022c */
[----:B------:R1:W-:Y:S01]  /*450a0*/  @P2 STG.E.U16 desc[UR8][R50.64], R55 ;  /* 0x0000003732002986 */ /* 0x0003e2000c101508 */
[----:B------:R-:W-:-:S03]  /*450b0*/  ULDC UR6, c[0x0][0x22c] ;  /* 0x00008b0000067ab9 */ /* 0x000fc60000000800 */
[----:B0-----:R-:W3:Y:S01]  /*450c0*/  LDL.LU R11, [R1+0x50] ;  /* 0x00005000010b7983 */ /* 0x001ee20000300800 */
[----:B------:R-:W-:-:S03]  /*450d0*/  VIADD R54, R3, 0x24 ;  /* 0x0000002403367836 */ /* 0x000fc60000000000 */
[----:B------:R0:W-:Y:S01]  /*450e0*/  @P6 STG.E.U16 desc[UR8][R52.64], R10 ;  /* 0x0000000a34006986 */ /* 0x0001e2000c101508 */
[----:B------:R-:W-:Y:S01]  /*450f0*/  ISETP.LT.AND P1, PT, R60, UR10, !P1 ;  /* 0x0000000a3c007c0c */ /* 0x000fe2000cf21270 */
[----:B------:R-:W-:Y:S01]  /*45100*/  VIADD R48, R3, 0x25 ;  /* 0x0000002503307836 */ /* 0x000fe20000000000 */
[----:B------:R-:W-:Y:S01]  /*45110*/  ISETP.LT.AND P6, PT, R61, UR12, !P5 ;  /* 0x0000000c3d007c0c */ /* 0x000fe2000efc1270 */
[----:B-1----:R-:W-:Y:S01]  /*45120*/  VIADD R55, R3, 0x26 ;  /* 0x0000002603377836 */ /* 0x002fe20000000000 */
[----:B------:R-:W-:Y:S01]  /*45130*/  ISETP.GE.AND P4, PT, R54, UR4, PT ;  /* 0x0000000436007c0c */ /* 0x000fe2000bf86270 */
[----:B------:R-:W-:Y:S01]  /*45140*/  ULDC UR4, c[0x0][0x248] ;  /* 0x0000920000047ab9 */ /* 0x000fe20000000800 */
[----:B0-----:R-:W3:Y:S01]  /*45150*/  LDL.LU R10, [R1] ;  /* 0x00000000010a7983 */ /* 0x001ee20000300800 */
[----:B------:R-:W-:Y:S01]  /*45160*/  VIADD R54, R2, UR4 ;  /* 0x0000000402367c36 */ /* 0x000fe20008000000 */
[----:B------:R-:W-:Y:S01]  /*45170*/  ISETP.LT.AND P5, PT, R60, UR14, !P5 ;  /* 0x0000000e3c007c0c */ /* 0x000fe2000efa1270 */
[----:B------:R-:W-:Y:S01]  /*45180*/  ULDC UR10, c[0x0][0x228] ;  /* 0x00008a00000a7ab9 */ /* 0x000fe20000000800 */
[----:B------:R-:W-:Y:S01]  /*45190*/  ISETP.GE.AND P2, PT, R48, UR6, PT ;  /* 0x0000000630007c0c */ /* 0x000fe2000bf46270 */
[----:B------:R-:W-:Y:S01]  /*451a0*/  IMAD.WIDE R48, R2, 0x2, R46 ;  /* 0x0000000202307825 */ /* 0x000fe200078e022e */
[----:B------:R-:W-:Y:S01]  /*451b0*/  ULDC UR4, c[0x0][0x22c] ;  /* 0x00008b0000047ab9 */ /* 0x000fe20000000800 */
[----:B------:R-:W-:-:S02]  /*451c0*/  ULDC UR12, c[0x0][0x228] ;  /* 0x00008a00000c7ab9 */ /* 0x000fc40000000800 */
[C---:B------:R-:W-:Y:S01]  /*451d0*/  IMAD.WIDE R50, R54.reuse, 0x2, R44 ;  /* 0x0000000236327825 */ /* 0x040fe200078e022c */
[----:B------:R-:W-:Y:S01]  /*451e0*/  @P1 STG.E.U16 desc[UR8][R48.64], R56 ;  /* 0x0000003830001986 */ /* 0x000fe2000c101508 */
[----:B----4-:R-:W-:Y:S01]  /*451f0*/  PRMT R2, R9, 0x7632, R2 ;  /* 0x0000763209027816 */ /* 0x010fe20000000002 */
        /* <DEDUP_REMOVED lines=9> */
[----:B0-----:R-:W4:Y:S01]  /*45290*/  LDL.LU R9, [R1+0x54] ;  /* 0x0000540001097983 */ /* 0x001f220000300800 */
[----:B------:R-:W-:Y:S01]  /*452a0*/  VIADD R50, R54, UR4 ;  /* 0x0000000436327c36 */ /* 0x000fe20008000000 */
[----:B------:R-:W-:Y:S01]  /*452b0*/  ISETP.LT.AND P0, PT, R60, UR12, !P0 ;  /* 0x0000000c3c007c0c */ /* 0x000fe2000c701270 */
[----:B------:R-:W-:Y:S01]  /*452c0*/  VIADD R56, R3, 0x27 ;  /* 0x0000002703387836 */ /* 0x000fe20000000000 */
[----:B------:R-:W-:Y:S01]  /*452d0*/  ISETP.LT.AND P6, PT, R61, UR14, !P4 ;  /* 0x0000000e3d007c0c */ /* 0x000fe2000e7c1270 */
[----:B------:R-:W-:Y:S01]  /*452e0*/  IMAD.WIDE R48, R50, 0x2, R44 ;  /* 0x0000000232307825 */ /* 0x000fe200078e022c */
[----:B------:R-:W-:Y:S01]  /*452f0*/  ISETP.LT.AND P4, PT, R60, UR16, !P4 ;  /* 0x000000103c007c0c */ /* 0x000fe2000e781270 */
[----:B------:R-:W-:Y:S01]  /*45300*/  ULDC UR4, c[0x0][0x22c] ;  /* 0x00008b0000047ab9 */ /* 0x000fe20000000800 */
[----:B------:R-:W-:Y:S01]  /*45310*/  ULDC UR12, c[0x0][0x228] ;  /* 0x00008a00000c7ab9 */ /* 0x000fe20000000800 */
[C---:B-1----:R-:W-:Y:S01]  /*45320*/  VIADD R2, R50.reuse, UR6 ;  /* 0x0000000632027c36 */ /* 0x042fe20008000000 */
[----:B------:R-:W-:Y:S01]  /*45330*/  ULDC UR6, c[0x0][0x22c] ;  /* 0x00008b0000067ab9 */ /* 0x000fe20000000800 */
[----:B------:R-:W-:Y:S01]  /*45340*/  IMAD.WIDE R50, R50, 0x2, R46 ;  /* 0x0000000232327825 */ /* 0x000fe200078e022e */
[----:B------:R-:W-:Y:S01]  /*45350*/  ULDC UR14, c[0x0][0x228] ;  /* 0x00008a00000e7ab9 */ /* 0x000fe20000000800 */
[----:B------:R-:W-:-:S02]  /*45360*/  ULDC UR16, c[0x0][0x228] ;  /* 0x00008a0000107ab9 */ /* 0x000fc40000000800 */
[----:B------:R-:W-:-:S04]  /*45370*/  IMAD.WIDE R52, R2, 0x2, R44 ;  /* 0x0000000202347825 */ /* 0x000fc800078e022c */
[----:B------:R-:W-:Y:S01]  /*45380*/  IMAD.WIDE R54, R2, 0x2, R46 ;  /* 0x0000000202367825 */ /* 0x000fe200078e022e */
[----:B--2---:R-:W-:Y:S01]  /*45390*/  PRMT R58, R8, 0x7632, R58 ;  /* 0x00007632083a7816 */ /* 0x004fe2000000003a */
[----:B------:R0:W-:Y:S04]  /*453a0*/  @P5 STG.E.U16 desc[UR8][R48.64], R8 ;  /* 0x0000000830005986 */ /* 0x0001e8000c101508 */
[----:B0-----:R-:W2:Y:S04]  /*453b0*/  LDL.LU R8, [R1+0x4] ;  /* 0x0000040001087983 */ /* 0x001ea80000300800 */
[----:B------:R-:W-:Y:S01]  /*453c0*/  @P0 STG.E.U16 desc[UR8][R50.64], R58 ;  /* 0x0000003a32000986 */ /* 0x000fe2000c101508 */
[----:B---3--:R-:W-:-:S03]  /*453d0*/  PRMT R57, R7, 0x7632, R57 ;  /* 0x0000763207397816 */ /* 0x008fc60000000039 */
[----:B------:R0:W-:Y:S01]  /*453e0*/  @P6 STG.E.U16 desc[UR8][R52.64], R7 ;  /* 0x0000000734006986 */ /* 0x0001e2000c101508 */
[----:B------:R-:W-:Y:S01]  /*453f0*/  ISETP.GE.AND P5, PT, R56, UR4, PT ;  /* 0x0000000438007c0c */ /* 0x000fe2000bfa6270 */
[----:B------:R-:W-:Y:S02]  /*45400*/  ULDC UR4, c[0x0][0x248] ;  /* 0x0000920000047ab9 */ /* 0x000fe40000000800 */
[----:B------:R1:W-:Y:S01]  /*45410*/  @P4 STG.E.U16 desc[UR8][R54.64], R57 ;  /* 0x0000003936004986 */ /* 0x0003e2000c101508 */
[----:B------:R-:W-:Y:S01]  /*45420*/  ISETP.LT.AND P4, PT, R61, UR10, !P2 ;  /* 0x0000000a3d007c0c */ /* 0x000fe2000d781270 */
[----:B------:R-:W-:Y:S02]  /*45430*/  VIADD R48, R3, 0x28 ;  /* 0x0000002803307836 */ /* 0x000fe40000000000 */
[----:B0-----:R-:W3:Y:S01]  /*45440*/  LDL.LU R7, [R1+0x58] ;  /* 0x0000580001077983 */ /* 0x001ee20000300800 */
[----:B------:R-:W-:Y:S02]  /*45450*/  VIADD R50, R2, UR4 ;  /* 0x0000000402327c36 */ /* 0x000fe40008000000 */
[----:B------:R-:W-:Y:S01]  /*45460*/  ISETP.GE.AND P0, PT, R48, UR6, PT ;  /* 0x0000000630007c0c */ /* 0x000fe2000bf06270 */
[----:B------:R-:W-:Y:S01]  /*45470*/  ULDC UR4, c[0x0][0x248] ;  /* 0x0000920000047ab9 */ /* 0x000fe20000000800 */
[----:B------:R-:W-:Y:S01]  /*45480*/  ISETP.LT.AND P2, PT, R60, UR12, !P2 ;  /* 0x0000000c3c007c0c */ /* 0x000fe2000d741270 */
[----:B------:R-:W-:Y:S01]  /*45490*/  IMAD.WIDE R48, R50, 0x2, R44 ;  /* 0x0000000232307825 */ /* 0x000fe200078e022c */
[----:B------:R-:W-:Y:S01]  /*454a0*/  ISETP.LT.AND P6, PT, R61, UR14, !P1 ;  /* 0x0000000e3d007c0c */ /* 0x000fe2000cfc1270 */
[----:B------:R-:W-:Y:S01]  /*454b0*/  ULDC UR10, c[0x0][0x228] ;  /* 0x00008a00000a7ab9 */ /* 0x000fe20000000800 */
[----:B------:R-:W-:Y:S01]  /*454c0*/  ULDC UR12, c[0x0][0x228] ;  /* 0x00008a00000c7ab9 */ /* 0x000fe20000000800 */
[----:B-1----:R-:W-:Y:S01]  /*454d0*/  PRMT R55, R6, 0x7632, R55 ;  /* 0x0000763206377816 */ /* 0x002fe20000000037 */
[----:B------:R0:W-:Y:S01]  /*454e0*/  @P4 STG.E.U16 desc[UR8][R48.64], R6 ;  /* 0x0000000630004986 */ /* 0x0001e2000c101508 */
[C---:B------:R-:W-:Y:S01]  /*454f0*/  VIADD R2, R50.reuse, UR4 ;  /* 0x0000000432027c36 */ /* 0x040fe20008000000 */
[----:B------:R-:W-:Y:S01]  /*45500*/  ULDC UR4, c[0x0][0x22c] ;  /* 0x00008b0000047ab9 */ /* 0x000fe20000000800 */
[----:B------:R-:W-:Y:S01]  /*45510*/  VIADD R54, R3, 0x29 ;  /* 0x0000002903367836 */ /* 0x000fe20000000000 */
[----:B------:R-:W-:Y:S01]  /*45520*/  ULDC UR6, c[0x0][0x22c] ;  /* 0x00008b0000067ab9 */ /* 0x000fe20000000800 */
[----:B------:R-:W-:Y:S01]  /*45530*/  ULDC UR14, c[0x0][0x228] ;  /* 0x00008a00000e7ab9 */ /* 0x000fe20000000800 */
[----:B0-----:R-:W3:Y:S01]  /*45540*/  LDL.LU R6, [R1+0x8] ;  /* 0x0000080001067983 */ /* 0x001ee20000300800 */
[----:B------:R-:W-:-:S04]  /*45550*/  IMAD.WIDE R50, R50, 0x2, R46 ;  /* 0x0000000232327825 */ /* 0x000fc800078e022e */
[----:B------:R-:W-:Y:S01]  /*45560*/  IMAD.WIDE R52, R2, 0x2, R44 ;  /* 0x0000000202347825 */ /* 0x000fe200078e022c */
[----:B------:R-:W-:Y:S01]  /*45570*/  @P2 STG.E.U16 desc[UR8][R50.64], R55 ;  /* 0x0000003732002986 */ /* 0x000fe2000c101508 */
[----:B------:R-:W-:-:S03]  /*45580*/  PRMT R56, R5, 0x7632, R56 ;  /* 0x0000763205387816 */ /* 0x000fc60000000038 */
[----:B------:R0:W-:Y:S01]  /*45590*/  @P6 STG.E.U16 desc[UR8][R52.64], R5 ;  /* 0x0000000534006986 */ /* 0x0001e2000c101508 */
[----:B------:R-:W-:Y:S01]  /*455a0*/  ISETP.LT.AND P1, PT, R60, UR10, !P1 ;  /* 0x0000000a3c007c0c */ /* 0x000fe2000cf21270 */
[----:B------:R-:W-:Y:S01]  /*455b0*/  VIADD R48, R3, 0x2a ;  /* 0x0000002a03307836 */ /* 0x000fe20000000000 */
[----:B------:R-:W-:Y:S01]  /*455c0*/  ISETP.LT.AND P6, PT, R61, UR12, !P5 ;  /* 0x0000000c3d007c0c */ /* 0x000fe2000efc1270 */
[----:B------:R-:W-:Y:S01]  /*455d0*/  ULDC UR10, c[0x0][0x228] ;  /* 0x00008a00000a7ab9 */ /* 0x000fe20000000800 */
[----:B------:R-:W-:Y:S01]  /*455e0*/  ISETP.GE.AND P4, PT, R54, UR4, PT ;  /* 0x0000000436007c0c */ /* 0x000fe2000bf86270 */
[----:B------:R-:W-:Y:S01]  /*455f0*/  ULDC UR4, c[0x0][0x248] ;  /* 0x0000920000047ab9 */ /* 0x000fe20000000800 */
[----:B0-----:R-:W3:Y:S01]  /*45600*/  LDL.LU R5, [R1+0x5c] ;  /* 0x00005c0001057983 */ /* 0x001ee20000300800 */
[----:B------:R-:W-:Y:S01]  /*45610*/  VIADD R54, R2, UR4 ;  /* 0x0000000402367c36 */ /* 0x000fe20008000000 */
[----:B------:R-:W-:Y:S01]  /*45620*/  ISETP.GE.AND P2, PT, R48, UR6, PT ;  /* 0x0000000630007c0c */ /* 0x000fe2000bf46270 */
[----:B------:R-:W-:Y:S01]  /*45630*/  IMAD.WIDE R48, R2, 0x2, R46 ;  /* 0x0000000202307825 */ /* 0x000fe200078e022e */
[----:B------:R-:W-:Y:S01]  /*45640*/  ISETP.LT.AND P5, PT, R60, UR14, !P5 ;  /* 0x0000000e3c007c0c */ /* 0x000fe2000efa1270 */
[----:B------:R-:W-:Y:S01]  /*45650*/  ULDC UR4, c[0x0][0x22c] ;  /* 0x00008b0000047ab9 */ /* 0x000fe20000000800 */
[----:B------:R-:W-:Y:S01]  /*45660*/  ULDC UR12, c[0x0][0x228] ;  /* 0x00008a00000c7ab9 */ /* 0x000fe20000000800 */
[----:B------:R-:W-:Y:S01]  /*45670*/  IMAD.WIDE R50, R54, 0x2, R44 ;  /* 0x0000000236327825 */ /* 0x000fe200078e022c */
[----:B------:R-:W-:Y:S01]  /*45680*/  @P1 STG.E.U16 desc[UR8][R48.64], R56 ;  /* 0x0000003830001986 */ /* 0x000fe2000c101508 */
[----:B------:R-:W-:Y:S01]  /*45690*/  PRMT R2, R4, 0x7632, R2 ;  /* 0x0000763204027816 */ /* 0x000fe20000000002 */
[----:B------:R-:W-:Y:S01]  /*456a0*/  ULDC UR14, c[0x0][0x228] ;  /* 0x00008a00000e7ab9 */ /* 0x000fe20000000800 */
[----:B------:R-:W-:Y:S01]  /*456b0*/  VIADD R55, R3, 0x2b ;  /* 0x0000002b03377836 */ /* 0x000fe20000000000 */
[----:B------:R0:W-:Y:S01]  /*456c0*/  @P6 STG.E.U16 desc[UR8][R50.64], R4 ;  /* 0x0000000432006986 */ /* 0x0001e2000c101508 */
[----:B------:R-:W-:Y:S01]  /*456d0*/  IMAD.WIDE R52, R54, 0x2, R46 ;  /* 0x0000000236347825 */ /* 0x000fe200078e022e */
[----:B------:R-:W-:-:S02]  /*456e0*/  ULDC UR6, c[0x0][0x248] ;  /* 0x0000920000067ab9 */ /* 0x000fc40000000800 */
[----:B0-----:R-:W3:Y:S01]  /*456f0*/  LDL.LU R4, [R1+0xc] ;  /* 0x00000c0001047983 */ /* 0x001ee20000300800 */
[----:B------:R-:W-:Y:S01]  /*45700*/  ISETP.GE.AND P1, PT, R55, UR4, PT ;  /* 0x0000000437007c0c */ /* 0x000fe2000bf26270 */
[----:B------:R-:W-:Y:S02]  /*45710*/  ULDC UR4, c[0x0][0x248] ;  /* 0x0000920000047ab9 */ /* 0x000fe40000000800 */
[----:B------:R0:W-:Y:S01]  /*45720*/  @P5 STG.E.U16 desc[UR8][R52.64], R2 ;  /* 0x0000000234005986 */ /* 0x0001e2000c101508 */
[C---:B------:R-:W-:Y:S01]  /*45730*/  ISETP.LT.AND P5, PT, R61.reuse, UR10, !P0 ;  /* 0x0000000a3d007c0c */ /* 0x040fe2000c7a1270 */
[----:B------:R-:W-:Y:S01]  /*45740*/  VIADD R50, R54, UR4 ;  /* 0x0000000436327c36 */ /* 0x000fe20008000000 */
[----:B------:R-:W-:Y:S01]  /*45750*/  ISETP.LT.AND P0, PT, R60, UR12, !P0 ;  /* 0x0000000c3c007c0c */ /* 0x000fe2000c701270 */
[----:B------:R-:W3:Y:S01]  /*45760*/  LDL.LU R59, [R1+0x60] ;  /* 0x00006000013b7983 */ /* 0x000ee20000300800 */
[----:B------:R-:W-:Y:S01]  /*45770*/  ISETP.LT.AND P6, PT, R61, UR14, !P4 ;  /* 0x0000000e3d007c0c */ /* 0x000fe2000e7c1270 */
[----:B------:R-:W-:Y:S01]  /*45780*/  IMAD.WIDE R48, R50, 0x2, R44 ;  /* 0x0000000232307825 */ /* 0x000fe200078e022c */
[----:B------:R-:W-:Y:S01]  /*45790*/  ISETP.LT.AND P4, PT, R60, UR16, !P4 ;  /* 0x000000103c007c0c */ /* 0x000fe2000e781270 */
[----:B------:R-:W-:Y:S01]  /*457a0*/  ULDC UR10, c[0x0][0x228] ;  /* 0x00008a00000a7ab9 */ /* 0x000fe20000000800 */
[----:B------:R-:W-:Y:S01]  /*457b0*/  ULDC UR4, c[0x0][0x22c] ;  /* 0x00008b0000047ab9 */ /* 0x000fe20000000800 */
[----:B------:R-:W-:Y:S01]  /*457c0*/  PRMT R58, R11, 0x7632, R58 ;  /* 0x000076320b3a7816 */ /* 0x000fe2000000003a */
[----:B0-----:R-:W-:-:S03]  /*457d0*/  VIADD R2, R50, UR6 ;  /* 0x0000000632027c36 */ /* 0x001fc60008000000 */
[----:B------:R0:W-:Y:S01]  /*457e0*/  @P5 STG.E.U16 desc[UR8][R48.64], R11 ;  /* 0x0000000b30005986 */ /* 0x0001e2000c101508 */
[----:B------:R-:W-:Y:S01]  /*457f0*/  IMAD.WIDE R50, R50, 0x2, R46 ;  /* 0x0000000232327825 */ /* 0x000fe200078e022e */
[----:B------:R-:W-:Y:S01]  /*45800*/  ULDC UR6, c[0x0][0x22c] ;  /* 0x00008b0000067ab9 */ /* 0x000fe20000000800 */
[----:B------:R-:W-:Y:S01]  /*45810*/  ULDC UR12, c[0x0][0x228] ;  /* 0x00008a00000c7ab9 */ /* 0x000fe20000000800 */
[----:B------:R-:W-:Y:S01]  /*45820*/  ULDC UR14, c[0x0][0x228] ;  /* 0x00008a00000e7ab9 */ /* 0x000fe20000000800 */
[C---:B------:R-:W-:Y:S01]  /*45830*/  IMAD.WIDE R52, R2.reuse, 0x2, R44 ;  /* 0x0000000202347825 */ /* 0x040fe200078e022c */
[----:B------:R-:W-:Y:S01]  /*45840*/  @P0 STG.E.U16 desc[UR8][R50.64], R58 ;  /* 0x0000003a32000986 */ /* 0x000fe2000c101508 */
[----:B------:R-:W-:Y:S02]  /*45850*/  ULDC UR16, c[0x0][0x228] ;  /* 0x00008a0000107ab9 */ /* 0x000fe40000000800 */
[----:B------:R-:W-:Y:S01]  /*45860*/  IMAD.WIDE R54, R2, 0x2, R46 ;  /* 0x0000000202367825 */ /* 0x000fe200078e022e */
[----:B------:R-:W-:Y:S01]  /*45870*/  PRMT R57, R10, 0x7632, R57 ;  /* 0x000076320a397816 */ /* 0x000fe20000000039 */
[----:B------:R1:W-:Y:S02]  /*45880*/  @P6 STG.E.U16 desc[UR8][R52.64], R10 ;  /* 0x0000000a34006986 */ /* 0x0003e4000c101508 */
[----:B------:R-:W-:-:S02]  /*45890*/  VIADD R56, R3, 0x2c ;  /* 0x0000002c03387836 */ /* 0x000fc40000000000 */
[----:B------:R4:W-:Y:S01]  /*458a0*/  @P4 STG.E.U16 desc[UR8][R54.64], R57 ;  /* 0x0000003936004986 */ /* 0x0009e2000c101508 */
[----:B------:R-:W-:Y:S01]  /*458b0*/  ISETP.LT.AND P4, PT, R61, UR10, !P2 ;  /* 0x0000000a3d007c0c */ /* 0x000fe2000d781270 */
[----:B0-----:R-:W-:Y:S02]  /*458c0*/  VIADD R48, R3, 0x2d ;  /* 0x0000002d03307836 */ /* 0x001fe40000000000 */
[----:B-1----:R-:W3:Y:S01]  /*458d0*/  LDL.LU R10, [R1+0x160] ;  /* 0x00016000010a7983 */ /* 0x002ee20000300800 */
[----:B------:R-:W-:Y:S01]  /*458e0*/  ISETP.GE.AND P5, PT, R56, UR4, PT ;  /* 0x0000000438007c0c */ /* 0x000fe2000bfa6270 */
[----:B------:R-:W-:Y:S01]  /*458f0*/  ULDC UR4, c[0x0][0x248] ;  /* 0x0000920000047ab9 */ /* 0x000fe20000000800 */
[----:B------:R-:W-:Y:S01]  /*45900*/  ISETP.LT.AND P6, PT, R61, UR14, !P1 ;  /* 0x0000000e3d007c0c */ /* 0x000fe2000cfc1270 */
[----:B------:R-:W-:Y:S01]  /*45910*/  VIADD R50, R2, UR4 ;  /* 0x0000000402327c36 */ /* 0x000fe20008000000 */
[----:B------:R-:W-:Y:S01]  /*45920*/  ISETP.GE.AND P0, PT, R48, UR6, PT ;  /* 0x0000000630007c0c */ /* 0x000fe2000bf06270 */
[----:B------:R-:W-:Y:S01]  /*45930*/  ULDC UR4, c[0x0][0x248] ;  /* 0x0000920000047ab9 */ /* 0x000fe20000000800 */
[----:B------:R-:W-:Y:S01]  /*45940*/  ISETP.LT.AND P2, PT, R60, UR12, !P2 ;  /* 0x0000000c3c007c0c */ /* 0x000fe2000d741270 */
[C---:B------:R-:W-:Y:S01]  /*45950*/  IMAD.WIDE R48, R50.reuse, 0x2, R44 ;  /* 0x0000000232307825 */ /* 0x040fe200078e022c */
[----:B------:R-:W-:Y:S01]  /*45960*/  ULDC UR10, c[0x0][0x228] ;  /* 0x00008a00000a7ab9 */ /* 0x000fe20000000800 */
[----:B------:R-:W-:Y:S01]  /*45970*/  ULDC UR12, c[0x0][0x228] ;  /* 0x00008a00000c7ab9 */ /* 0x000fe20000000800 */
[----:B------:R-:W-:Y:S01]  /*45980*/  ULDC UR14, c[0x0][0x228] ;  /* 0x00008a00000e7ab9 */ /* 0x000fe20000000800 */
[----:B----4-:R-:W-:Y:S01]  /*45990*/  PRMT R55, R9, 0x7632, R55 ;  /* 0x0000763209377816 */ /* 0x010fe20000000037 */
[----:B------:R0:W-:Y:S01]  /*459a0*/  @P4 STG.E.U16 desc[UR8][R48.64], R9 ;  /* 0x0000000930004986 */ /* 0x0001e2000c101508 */
[C---:B------:R-:W-:Y:S01]  /*459b0*/  VIADD R2, R50.reuse, UR4 ;  /* 0x0000000432027c36 */ /* 0x040fe20008000000 */
[----:B------:R-:W-:Y:S01]  /*459c0*/  ULDC UR4, c[0x0][0x22c] ;  /* 0x00008b0000047ab9 */ /* 0x000fe20000000800 */
[----:B------:R-:W-:Y:S01]  /*459d0*/  VIADD R54, R3, 0x2e ;  /* 0x0000002e03367836 */ /* 0x000fe20000000000 */
[----:B------:R-:W-:Y:S01]  /*459e0*/  ULDC UR6, c[0x0][0x22c] ;  /* 0x00008b0000067ab9 */ /* 0x000fe20000000800 */
[----:B0-----:R-:W4:Y:S01]  /*459f0*/  LDL.LU R9, [R1+0x64] ;  /* 0x0000640001097983 */ /* 0x001f220000300800 */
[----:B------:R-:W-:-:S04]  /*45a00*/  IMAD.WIDE R50, R50, 0x2, R46 ;  /* 0x0000000232327825 */ /* 0x000fc800078e022e */
[----:B------:R-:W-:Y:S01]  /*45a10*/  IMAD.WIDE R52, R2, 0x2, R44 ;  /* 0x0000000202347825 */ /* 0x000fe200078e022c */
[----:B------:R0:W-:Y:S01]  /*45a20*/  @P2 STG.E.U16 desc[UR8][R50.64], R55 ;  /* 0x0000003732002986 */ /* 0x0001e2000c101508 */
[----:B------:R-:W-:Y:S01]  /*45a30*/  ISETP.LT.AND P1, PT, R60, UR10, !P1 ;  /* 0x0000000a3c007c0c */ /* 0x000fe2000cf21270 */
[----:B------:R-:W-:Y:S01]  /*45a40*/  ULDC UR10, c[0x0][0x22c] ;  /* 0x00008b00000a7ab9 */ /* 0x000fe20000000800 */
[----:B------:R-:W-:Y:S01]  /*45a50*/  ISETP.GE.AND P4, PT, R54, UR4, PT ;  /* 0x0000000436007c0c */ /* 0x000fe2000bf86270 */
[----:B------:R-:W-:Y:S01]  /*45a60*/  VIADD R48, R3, 0x2f ;  /* 0x0000002f03307836 */ /* 0x000fe20000000000 */
[----:B------:R-:W-:Y:S02]  /*45a70*/  ULDC UR4, c[0x0][0x248] ;  /* 0x0000920000047ab9 */ /* 0x000fe40000000800 */
[----:B------:R-:W-:Y:S01]  /*45a80*/  VIADD R54, R2, UR4 ;  /* 0x0000000402367c36 */ /* 0x000fe20008000000 */
[----:B------:R-:W-:Y:S01]  /*45a90*/  ULDC UR4, c[0x0][0x22c] ;  /* 0x00008b0000047ab9 */ /* 0x000fe20000000800 */
[----:B------:R-:W-:Y:S01]  /*45aa0*/  ISETP.GE.AND P2, PT, R48, UR6, PT ;  /* 0x0000000630007c0c */ /* 0x000fe2000bf46270 */
[----:B------:R-:W-:Y:S01]  /*45ab0*/  IMAD.WIDE R48, R2, 0x2, R46 ;  /* 0x0000000202307825 */ /* 0x000fe200078e022e */
[----:B------:R-:W-:-:S03]  /*45ac0*/  ULDC UR6, c[0x0][0x248] ;  /* 0x0000920000067ab9 */ /* 0x000fc60000000800 */
[----:B0-----:R-:W-:-:S04]  /*45ad0*/  IMAD.WIDE R50, R54, 0x2, R44 ;  /* 0x0000000236327825 */ /* 0x001fc800078e022c */
[----:B------:R-:W-:Y:S01]  /*45ae0*/  VIADD R56, R3, 0x30 ;  /* 0x0000003003387836 */ /* 0x000fe20000000000 */
[----:B--2---:R0:W-:Y:S01]  /*45af0*/  @P6 STG.E.U16 desc[UR8][R52.64], R8 ;  /* 0x0000000834006986 */ /* 0x0041e2000c101508 */
[----:B------:R-:W-:Y:S02]  /*45b00*/  PRMT R55, R8, 0x7632, R55 ;  /* 0x0000763208377816 */ /* 0x000fe40000000037 */
[----:B------:R-:W-:Y:S01]  /*45b10*/  ISETP.LT.AND P6, PT, R61, UR12, !P5 ;  /* 0x0000000c3d007c0c */ /* 0x000fe2000efc1270 */
[----:B------:R-:W-:Y:S01]  /*45b20*/  ULDC UR12, c[0x0][0x228] ;  /* 0x00008a00000c7ab9 */ /* 0x000fe20000000800 */
[----:B0-----:R-:W2:Y:S01]  /*45b30*/  LDL.LU R8, [R1+0x164] ;  /* 0x0001640001087983 */ /* 0x001ea20000300800 */
[----:B------:R-:W-:Y:S01]  /*45b40*/  ISETP.LT.AND P5, PT, R60, UR14, !P5 ;  /* 0x0000000e3c007c0c */ /* 0x000fe2000efa1270 */
[----:B------:R-:W-:Y:S01]  /*45b50*/  IMAD.WIDE R52, R54, 0x2, R46 ;  /* 0x0000000236347825 */ /* 0x000fe200078e022e */
[----:B------:R-:W-:Y:S01]  /*45b60*/  ULDC UR14, c[0x0][0x228] ;  /* 0x00008a00000e7ab9 */ /* 0x000fe20000000800 */
[----:B------:R-:W-:Y:S01]  /*45b70*/  @P1 STG.E.U16 desc[UR8][R48.64], R55 ;  /* 0x0000003730001986 */ /* 0x000fe2000c101508 */
[----:B---3--:R-:W-:-:S06]  /*45b80*/  PRMT R2, R7, 0x7632, R2 ;  /* 0x0000763207027816 */ /* 0x008fcc0000000002 */
[----:B------:R0:W-:Y:S01]  /*45b90*/  @P6 STG.E.U16 desc[UR8][R50.64], R7 ;  /* 0x0000000732006986 */ /* 0x0001e2000c101508 */
[----:B------:R-:W-:Y:S01]  /*45ba0*/  ISETP.GE.AND P1, PT, R56, UR4, PT ;  /* 0x0000000438007c0c */ /* 0x000fe2000bf26270 */
[----:B------:R-:W-:Y:S02]  /*45bb0*/  ULDC UR4, c[0x0][0x248] ;  /* 0x0000920000047ab9 */ /* 0x000fe40000000800 */
[----:B------:R-:W-:Y:S01]  /*45bc0*/  @P5 STG.E.U16 desc[UR8][R52.64], R2 ;  /* 0x0000000234005986 */ /* 0x000fe2000c101508 */
[C---:B------:R-:W-:Y:S01]  /*45bd0*/  ISETP.LT.AND P5, PT, R61.reuse, UR12, !P0 ;  /* 0x0000000c3d007c0c */ /* 0x040fe2000c7a1270 */
[----:B------:R-:W-:Y:S02]  /*45be0*/  ULDC UR12, c[0x0][0x228] ;  /* 0x00008a00000c7ab9 */ /* 0x000fe40000000800 */
[----:B0-----:R-:W3:Y:S01]  /*45bf0*/  LDL.LU R7, [R1+0x68] ;  /* 0x0000680001077983 */ /* 0x001ee20000300800 */
[----:B------:R-:W-:Y:S01]  /*45c00*/  VIADD R50, R54, UR4 ;  /* 0x0000000436327c36 */ /* 0x000fe20008000000 */
[----:B------:R-:W-:Y:S01]  /*45c10*/  ISETP.LT.AND P0, PT, R60, UR14, !P0 ;  /* 0x0000000e3c007c0c */ /* 0x000fe2000c701270 */
[----:B------:R-:W-:Y:S01]  /*45c20*/  ULDC UR4, c[0x0][0x248] ;  /* 0x0000920000047ab9 */ /* 0x000fe20000000800 */
[----:B------:R-:W-:Y:S01]  /*45c30*/  ISETP.LT.AND P6, PT, R61, UR16, !P4 ;  /* 0x000000103d007c0c */ /* 0x000fe2000e7c1270 */
[----:B------:R-:W-:Y:S01]  /*45c40*/  IMAD.WIDE R48, R50, 0x2, R44 ;  /* 0x0000000232307825 */ /* 0x000fe200078e022c */
[----:B------:R-:W-:Y:S01]  /*45c50*/  ULDC UR14, c[0x0][0x228] ;  /* 0x00008a00000e7ab9 */ /* 0x000fe20000000800 */
[----:B------:R-:W-:Y:S01]  /*45c60*/  ULDC UR16, c[0x0][0x228] ;  /* 0x00008a0000107ab9 */ /* 0x000fe20000000800 */
[----:B------:R-:W-:-:S02]  /*45c70*/  PRMT R58, R6, 0x7632, R58 ;  /* 0x00007632063a7816 */ /* 0x000fc4000000003a */
[----:B------:R0:W-:Y:S01]  /*45c80*/  @P5 STG.E.U16 desc[UR8][R48.64], R6 ;  /* 0x0000000630005986 */ /* 0x0001e2000c101508 */
[----:B------:R-:W-:Y:S01]  /*45c90*/  VIADD R56, R50, UR6 ;  /* 0x0000000632387c36 */ /* 0x000fe20008000000 */
[----:B------:R-:W-:Y:S02]  /*45ca0*/  ISETP.LT.AND P4, PT, R60, UR18, !P4 ;  /* 0x000000123c007c0c */ /* 0x000fe4000e781270 */
[----:B0-----:R-:W3:Y:S01]  /*45cb0*/  LDL.LU R6, [R1+0x168] ;  /* 0x0001680001067983 */ /* 0x001ee20000300800 */
[----:B------:R-:W-:Y:S01]  /*45cc0*/  IMAD.WIDE R50, R50, 0x2, R46 ;  /* 0x0000000232327825 */ /* 0x000fe200078e022e */
[----:B------:R-:W-:Y:S01]  /*45cd0*/  ULDC UR6, c[0x0][0x22c] ;  /* 0x00008b0000067ab9 */ /* 0x000fe20000000800 */
[----:B------:R-:W-:Y:S02]  /*45ce0*/  ULDC UR18, c[0x0][0x228] ;  /* 0x00008a0000127ab9 */ /* 0x000fe40000000800 */
[C---:B------:R-:W-:Y:S01]  /*45cf0*/  IMAD.WIDE R52, R56.reuse, 0x2, R44 ;  /* 0x0000000238347825 */ /* 0x040fe200078e022c */
[----:B------:R-:W-:Y:S03]  /*45d00*/  @P0 STG.E.U16 desc[UR8][R50.64], R58 ;  /* 0x0000003a32000986 */ /* 0x000fe6000c101508 */
[----:B------:R-:W-:Y:S01]  /*45d10*/  VIADD R2, R3, 0x31 ;  /* 0x0000003103027836 */ /* 0x000fe20000000000 */
[----:B------:R-:W-:Y:S01]  /*45d20*/  PRMT R57, R5, 0x7632, R57 ;  /* 0x0000763205397816 */ /* 0x000fe20000000039 */
[----:B------:R-:W-:Y:S01]  /*45d30*/  IMAD.WIDE R54, R56, 0x2, R46 ;  /* 0x0000000238367825 */ /* 0x000fe200078e022e */
[----:B------:R0:W-:Y:S02]  /*45d40*/  @P6 STG.E.U16 desc[UR8][R52.64], R5 ;  /* 0x0000000534006986 */ /* 0x0001e4000c101508 */
[----:B------:R-:W-:Y:S01]  /*45d50*/  ISETP.GE.AND P5, PT, R2, UR10, PT ;  /* 0x0000000a02007c0c */ /* 0x000fe2000bfa6270 */
[----:B------:R-:W-:Y:S01]  /*45d60*/  ULDC UR10, c[0x0][0x228] ;  /* 0x00008a00000a7ab9 */ /* 0x000fe20000000800 */
[----:B------:R1:W-:Y:S01]  /*45d70*/  @P4 STG.E.U16 desc[UR8][R54.64], R57 ;  /* 0x0000003936004986 */ /* 0x0003e2000c101508 */
[----:B------:R-:W-:-:S03]  /*45d80*/  ISETP.LT.AND P4, PT, R61, UR10, !P2 ;  /* 0x0000000a3d007c0c */ /* 0x000fc6000d781270 */
[----:B0-----:R-:W3:Y:S01]  /*45d90*/  LDL.LU R5, [R1+0x6c] ;  /* 0x00006c0001057983 */ /* 0x001ee20000300800 */
[----:B------:R-:W-:Y:S01]  /*45da0*/  VIADD R50, R56, UR4 ;  /* 0x0000000438327c36 */ /* 0x000fe20008000000 */
[----:B-1----:R-:W-:-:S03]  /*45db0*/  PRMT R55, R4, 0x7632, R55 ;  /* 0x0000763204377816 */ /* 0x002fc60000000037 */
[----:B------:R-:W-:Y:S01]  /*45dc0*/  IMAD.WIDE R48, R50, 0x2, R44 ;  /* 0x0000000232307825 */ /* 0x000fe200078e022c */
[----:B------:R-:W-:Y:S01]  /*45dd0*/  ISETP.LT.AND P2, PT, R60, UR12, !P2 ;  /* 0x0000000c3c007c0c */ /* 0x000fe2000d741270 */
[----:B------:R-:W-:Y:S01]  /*45de0*/  ULDC UR4, c[0x0][0x248] ;  /* 0x0000920000047ab9 */ /* 0x000fe20000000800 */
[----:B------:R-:W-:Y:S01]  /*45df0*/  ISETP.LT.AND P6, PT, R61, UR14, !P1 ;  /* 0x0000000e3d007c0c */ /* 0x000fe2000cfc1270 */
[C---:B------:R-:W-:Y:S01]  /*45e00*/  VIADD R2, R3.reuse, 0x32 ;  /* 0x0000003203027836 */ /* 0x040fe20000000000 */
[----:B------:R0:W-:Y:S01]  /*45e10*/  @P4 STG.E.U16 desc[UR8][R48.64], R4 ;  /* 0x0000000430004986 */ /* 0x0001e2000c101508 */
[C---:B------:R-:W-:Y:S01]  /*45e20*/  VIADD R54, R3.reuse, 0x33 ;  /* 0x0000003303367836 */ /* 0x040fe20000000000 */
[----:B------:R-:W-:Y:S01]  /*45e30*/  ULDC UR10, c[0x0][0x228] ;  /* 0x00008a00000a7ab9 */ /* 0x000fe20000000800 */
[----:B------:R-:W-:Y:S01]  /*45e40*/  ULDC UR12, c[0x0][0x228] ;  /* 0x00008a00000c7ab9 */ /* 0x000fe20000000800 */
[----:B------:R-:W-:Y:S01]  /*45e50*/  ULDC UR14, c[0x0][0x228] ;  /* 0x00008a00000e7ab9 */ /* 0x000fe20000000800 */
[----:B0-----:R-:W3:Y:S01]  /*45e60*/  LDL.LU R4, [R1+0x16c] ;  /* 0x00016c0001047983 */ /* 0x001ee20000300800 */
[----:B------:R-:W-:Y:S01]  /*45e70*/  ISETP.GE.AND P0, PT, R2, UR6, PT ;  /* 0x0000000602007c0c */ /* 0x000fe2000bf06270 */
[C---:B------:R-:W-:Y:S01]  /*45e80*/  VIADD R2, R50.reuse, UR4 ;  /* 0x0000000432027c36 */ /* 0x040fe20008000000 */
[----:B------:R-:W-:Y:S01]  /*45e90*/  ULDC UR4, c[0x0][0x22c] ;  /* 0x00008b0000047ab9 */ /* 0x000fe20000000800 */
[----:B------:R-:W-:Y:S01]  /*45ea0*/  IMAD.WIDE R50, R50, 0x2, R46 ;  /* 0x0000000232327825 */ /* 0x000fe200078e022e */
[----:B------:R-:W-:Y:S01]  /*45eb0*/  ISETP.LT.AND P1, PT, R60, UR10, !P1 ;  /* 0x0000000a3c007c0c */ /* 0x000fe2000cf21270 */
[----:B------:R-:W3:Y:S01]  /*45ec0*/  LDL.LU R11, [R1+0x180] ;  /* 0x00018000010b7983 */ /* 0x000ee20000300800 */
[----:B------:R-:W-:Y:S01]  /*45ed0*/  ULDC UR6, c[0x0][0x22c] ;  /* 0x00008b0000067ab9 */ /* 0x000fe20000000800 */
[----:B------:R-:W-:Y:S01]  /*45ee0*/  IMAD.WIDE R52, R2, 0x2, R44 ;  /* 0x0000000202347825 */ /* 0x000fe200078e022c */
[----:B------:R-:W-:Y:S01]  /*45ef0*/  ISETP.GE.AND P4, PT, R54, UR4, PT ;  /* 0x0000000436007c0c */ /* 0x000fe2000bf86270 */
[----:B------:R0:W-:Y:S01]  /*45f00*/  @P2 STG.E.U16 desc[UR8][R50.64], R55 ;  /* 0x0000003732002986 */ /* 0x0001e2000c101508 */
[----:B------:R-:W-:Y:S01]  /*45f10*/  ULDC UR4, c[0x0][0x248] ;  /* 0x0000920000047ab9 */ /* 0x000fe20000000800 */
[----:B------:R-:W-:Y:S01]  /*45f20*/  VIADD R48, R3, 0x34 ;  /* 0x0000003403307836 */ /* 0x000fe20000000000 */
[----:B------:R-:W-:Y:S01]  /*45f30*/  PRMT R56, R59, 0x7632, R56 ;  /* 0x000076323b387816 */ /* 0x000fe20000000038 */
[----:B------:R1:W-:Y:S01]  /*45f40*/  @P6 STG.E.U16 desc[UR8][R52.64], R59 ;  /* 0x0000003b34006986 */ /* 0x0003e2000c101508 */
[----:B------:R-:W-:Y:S01]  /*45f50*/  ISETP.LT.AND P6, PT, R61, UR12, !P5 ;  /* 0x0000000c3d007c0c */ /* 0x000fe2000efc1270 */
[----:B------:R-:W-:Y:S01]  /*45f60*/  VIADD R54, R2, UR4 ;  /* 0x0000000402367c36 */ /* 0x000fe20008000000 */
[----:B------:R-:W-:Y:S01]  /*45f70*/  ISETP.LT.AND P5, PT, R60, UR14, !P5 ;  /* 0x0000000e3c007c0c */ /* 0x000fe2000efa1270 */
[----:B------:R-:W-:Y:S01]  /*45f80*/  ULDC UR10, c[0x0][0x228] ;  /* 0x00008a00000a7ab9 */ /* 0x000fe20000000800 */
[----:B------:R-:W-:Y:S01]  /*45f90*/  ISETP.GE.AND P2, PT, R48, UR6, PT ;  /* 0x0000000630007c0c */ /* 0x000fe2000bf46270 */
[----:B------:R-:W-:Y:S01]  /*45fa0*/  IMAD.WIDE R48, R2, 0x2, R46 ;  /* 0x0000000202307825 */ /* 0x000fe200078e022e */
[----:B------:R-:W-:Y:S01]  /*45fb0*/  ULDC UR4, c[0x0][0x22c] ;  /* 0x00008b0000047ab9 */ /* 0x000fe20000000800 */
[----:B------:R-:W-:Y:S01]  /*45fc0*/  ULDC UR12, c[0x0][0x228] ;  /* 0x00008a00000c7ab9 */ /* 0x000fe20000000800 */
[----:B------:R-:W-:Y:S01]  /*45fd0*/  ULDC UR14, c[0x0][0x228] ;  /* 0x00008a00000e7ab9 */ /* 0x000fe20000000800 */
[----:B0-----:R-:W-:Y:S01]  /*45fe0*/  IMAD.WIDE R50, R54, 0x2, R44 ;  /* 0x0000000236327825 */ /* 0x001fe200078e022c */
[----:B------:R-:W-:Y:S01]  /*45ff0*/  @P1 STG.E.U16 desc[UR8][R48.64], R56 ;  /* 0x0000003830001986 */ /* 0x000fe2000c101508 */
[----:B------:R-:W-:-:S02]  /*46000*/  ULDC UR6, c[0x0][0x248] ;  /* 0x0000920000067ab9 */ /* 0x000fc40000000800 */
[----:B-1----:R-:W-:Y:S01]  /*46010*/  IMAD.WIDE R52, R54, 0x2, R46 ;  /* 0x0000000236347825 */ /* 0x002fe200078e022e */
[----:B------:R-:W-:Y:S01]  /*46020*/  PRMT R2, R10, 0x7632, R2 ;  /* 0x000076320a027816 */ /* 0x000fe20000000002 */
[----:B------:R0:W-:Y:S02]  /*46030*/  @P6 STG.E.U16 desc[UR8][R50.64], R10 ;  /* 0x0000000a32006986 */ /* 0x0001e4000c101508 */
[----:B------:R-:W-:Y:S02]  /*46040*/  VIADD R55, R3, 0x35 ;  /* 0x0000003503377836 */ /* 0x000fe40000000000 */
[----:B------:R1:W-:Y:S01]  /*46050*/  @P5 STG.E.U16 desc[UR8][R52.64], R2 ;  /* 0x0000000234005986 */ /* 0x0003e2000c101508 */
[----:B------:R-:W-:Y:S01]  /*46060*/  ISETP.LT.AND P5, PT, R61, UR10, !P0 ;  /* 0x0000000a3d007c0c */ /* 0x000fe2000c7a1270 */
[----:B------:R-:W-:Y:S01]  /*46070*/  ULDC UR10, c[0x0][0x228] ;  /* 0x00008a00000a7ab9 */ /* 0x000fe20000000800 */
[----:B------:R-:W-:Y:S01]  /*46080*/  ISETP.GE.AND P1, PT, R55, UR4, PT ;  /* 0x0000000437007c0c */ /* 0x000fe2000bf26270 */
[----:B------:R-:W-:-:S02]  /*46090*/  ULDC UR4, c[0x0][0x248] ;  /* 0x0000920000047ab9 */ /* 0x000fc40000000800 */
[----:B0-----:R-:W-:Y:S01]  /*460a0*/  VIADD R50, R54, UR4 ;  /* 0x0000000436327c36 */ /* 0x001fe20008000000 */
[----:B------:R-:W3:Y:S01]  /*460b0*/  LDL.LU R10, [R1+0x170] ;  /* 0x00017000010a7983 */ /* 0x000ee20000300800 */
[----:B------:R-:W-:Y:S02]  /*460c0*/  ISETP.LT.AND P0, PT, R60, UR12, !P0 ;  /* 0x0000000c3c007c0c */ /* 0x000fe4000c701270 */
[----:B----4-:R-:W-:Y:S01]  /*460d0*/  PRMT R57, R9, 0x7632, R57 ;  /* 0x0000763209397816 */ /* 0x010fe20000000039 */
[C---:B------:R-:W-:Y:S01]  /*460e0*/  IMAD.WIDE R48, R50.reuse, 0x2, R44 ;  /* 0x0000000232307825 */ /* 0x040fe200078e022c */
[----:B------:R-:W-:Y:S01]  /*460f0*/  ISETP.LT.AND P6, PT, R61, UR14, !P4 ;  /* 0x0000000e3d007c0c */ /* 0x000fe2000e7c1270 */
[----:B------:R-:W-:Y:S01]  /*46100*/  ULDC UR4, c[0x0][0x22c] ;  /* 0x00008b0000047ab9 */ /* 0x000fe20000000800 */
[----:B------:R-:W-:Y:S02]  /*46110*/  ULDC UR12, c[0x0][0x228] ;  /* 0x00008a00000c7ab9 */ /* 0x000fe40000000800 */
[----:B------:R0:W-:Y:S01]  /*46120*/  @P5 STG.E.U16 desc[UR8][R48.64], R9 ;  /* 0x0000000930005986 */ /* 0x0001e2000c101508 */
[----:B-1----:R-:W-:Y:S01]  /*46130*/  VIADD R2, R50, UR6 ;  /* 0x0000000632027c36 */ /* 0x002fe20008000000 */
[----:B------:R-:W-:Y:S01]  /*46140*/  ISETP.LT.AND P4, PT, R60, UR16, !P4 ;  /* 0x000000103c007c0c */ /* 0x000fe2000e781270 */
[----:B------:R-:W-:Y:S01]  /*46150*/  VIADD R56, R3, 0x36 ;  /* 0x0000003603387836 */ /* 0x000fe20000000000 */
[----:B------:R-:W-:Y:S01]  /*46160*/  ULDC UR6, c[0x0][0x22c] ;  /* 0x00008b0000067ab9 */ /* 0x000fe20000000800 */
[----:B------:R-:W-:Y:S01]  /*46170*/  ULDC UR14, c[0x0][0x228] ;  /* 0x00008a00000e7ab9 */ /* 0x000fe20000000800 */
[----:B0-----:R-:W4:Y:S01]  /*46180*/  LDL.LU R9, [R1+0x184] ;  /* 0x0001840001097983 */ /* 0x001f220000300800 */
[----:B------:R-:W-:Y:S01]  /*46190*/  IMAD.WIDE R50, R50, 0x2, R46 ;  /* 0x0000000232327825 */ /* 0x000fe200078e022e */
[----:B------:R-:W-:-:S03]  /*461a0*/  ULDC UR16, c[0x0][0x228] ;  /* 0x00008a0000107ab9 */ /* 0x000fc60000000800 */
[C---:B------:R-:W-:Y:S01]  /*461b0*/  IMAD.WIDE R52, R2.reuse, 0x2, R44 ;  /* 0x0000000202347825 */ /* 0x040fe200078e022c */
[----:B------:R0:W-:Y:S03]  /*461c0*/  @P0 STG.E.U16 desc[UR8][R50.64], R57 ;  /* 0x0000003932000986 */ /* 0x0001e6000c101508 */
[----:B------:R-:W-:Y:S01]  /*461d0*/  IMAD.WIDE R54, R2, 0x2, R46 ;  /* 0x0000000202367825 */ /* 0x000fe200078e022e */
[----:B------:R-:W-:Y:S01]  /*461e0*/  ISETP.GE.AND P5, PT, R56, UR4, PT ;  /* 0x0000000438007c0c */ /* 0x000fe2000bfa6270 */
[----:B------:R-:W-:Y:S02]  /*461f0*/  ULDC UR4, c[0x0][0x248] ;  /* 0x0000920000047ab9 */ /* 0x000fe40000000800 */
[----:B------:R-:W-:Y:S02]  /*46200*/  VIADD R48, R3, 0x37 ;  /* 0x0000003703307836 */ /* 0x000fe40000000000 */
[----:B0-----:R-:W-:-:S03]  /*46210*/  VIADD R50, R2, UR4 ;  /* 0x0000000402327c36 */ /* 0x001fc60008000000 */
[----:B------:R-:W-:Y:S01]  /*46220*/  ISETP.GE.AND P0, PT, R48, UR6, PT ;  /* 0x0000000630007c0c */ /* 0x000fe2000bf06270 */
[----:B------:R-:W-:Y:S01]  /*46230*/  ULDC UR4, c[0x0][0x248] ;  /* 0x0000920000047ab9 */ /* 0x000fe20000000800 */
[----:B------:R-:W-:Y:S01]  /*46240*/  ULDC UR6, c[0x0][0x228] ;  /* 0x00008a0000067ab9 */ /* 0x000fe20000000800 */
[----:B------:R-:W-:-:S04]  /*46250*/  IMAD.WIDE R48, R50, 0x2, R44 ;  /* 0x0000000232307825 */ /* 0x000fc800078e022c */
[C---:B------:R-:W-:Y:S01]  /*46260*/  VIADD R2, R50.reuse, UR4 ;  /* 0x0000000432027c36 */ /* 0x040fe20008000000 */
[----:B------:R-:W-:Y:S01]  /*46270*/  ULDC UR4, c[0x0][0x22c] ;  /* 0x00008b0000047ab9 */ /* 0x000fe20000000800 */
[----:B------:R-:W-:-:S04]  /*46280*/  IMAD.WIDE R50, R50, 0x2, R46 ;  /* 0x0000000232327825 */ /* 0x000fc800078e022e */
[----:B------:R-:W-:Y:S01]  /*46290*/  VIADD R56, R3, 0x3a ;  /* 0x0000003a03387836 */ /* 0x000fe20000000000 */
[----:B--2---:R-:W-:Y:S01]  /*462a0*/  PRMT R58, R8, 0x7632, R58 ;  /* 0x00007632083a7816 */ /* 0x004fe2000000003a */
[----:B------:R0:W-:Y:S04]  /*462b0*/  @P6 STG.E.U16 desc[UR8][R52.64], R8 ;  /* 0x0000000834006986 */ /* 0x0001e8000c101508 */
[----:B------:R3:W-:Y:S01]  /*462c0*/  @P4 STG.E.U16 desc[UR8][R54.64], R58 ;  /* 0x0000003a36004986 */ /* 0x0007e2000c101508 */
[C---:B------:R-:W-:Y:S01]  /*462d0*/  ISETP.LT.AND P4, PT, R61.reuse, UR10, !P2 ;  /* 0x0000000a3d007c0c */ /* 0x040fe2000d781270 */
[----:B------:R-:W-:Y:S02]  /*462e0*/  ULDC UR10, c[0x0][0x228] ;  /* 0x00008a00000a7ab9 */ /* 0x000fe40000000800 */
[----:B0-----:R-:W2:Y:S01]  /*462f0*/  LDL.LU R8, [R1+0x174] ;  /* 0x0001740001087983 */ /* 0x001ea20000300800 */
[----:B------:R-:W-:Y:S01]  /*46300*/  ISETP.LT.AND P2, PT, R60, UR12, !P2 ;  /* 0x0000000c3c007c0c */ /* 0x000fe2000d741270 */
[----:B------:R-:W-:Y:S01]  /*46310*/  IMAD.WIDE R52, R2, 0x2, R44 ;  /* 0x0000000202347825 */ /* 0x000fe200078e022c */
[----:B------:R-:W-:Y:S01]  /*46320*/  ISETP.LT.AND P6, PT, R61, UR14, !P1 ;  /* 0x0000000e3d007c0c */ /* 0x000fe2000cfc1270 */
[----:B------:R-:W-:Y:S01]  /*46330*/  ULDC UR12, c[0x0][0x228] ;  /* 0x00008a00000c7ab9 */ /* 0x000fe20000000800 */
[----:B---3--:R-:W-:-:S05]  /*46340*/  PRMT R55, R7, 0x7632, R55 ;  /* 0x0000763207377816 */ /* 0x008fca0000000037 */
[----:B------:R0:W-:Y:S01]  /*46350*/  @P4 STG.E.U16 desc[UR8][R48.64], R7 ;  /* 0x0000000730004986 */ /* 0x0001e2000c101508 */
[C---:B------:R-:W-:Y:S01]  /*46360*/  VIADD R54, R3.reuse, 0x38 ;  /* 0x0000003803367836 */ /* 0x040fe20000000000 */
[----:B------:R-:W-:Y:S02]  /*46370*/  ULDC UR14, c[0x0][0x228] ;  /* 0x00008a00000e7ab9 */ /* 0x000fe40000000800 */
[----:B0-----:R-:W3:Y:S04]  /*46380*/  LDL.LU R7, [R1+0x188] ;  /* 0x0001880001077983 */ /* 0x001ee80000300800 */
[----:B------:R0:W-:Y:S01]  /*46390*/  @P2 STG.E.U16 desc[UR8][R50.64], R55 ;  /* 0x0000003732002986 */ /* 0x0001e2000c101508 */
[----:B------:R-:W-:Y:S01]  /*463a0*/  ISETP.LT.AND P1, PT, R60, UR6, !P1 ;  /* 0x000000063c007c0c */ /* 0x000fe2000cf21270 */
[----:B------:R-:W-:Y:S01]  /*463b0*/  VIADD R48, R3, 0x39 ;  /* 0x0000003903307836 */ /* 0x000fe20000000000 */
[----:B------:R-:W-:Y:S01]  /*463c0*/  ISETP.GE.AND P4, PT, R54, UR4, PT ;  /* 0x0000000436007c0c */ /* 0x000fe2000bf86270 */
[----:B------:R-:W-:Y:S01]  /*463d0*/  ULDC UR4, c[0x0][0x248] ;  /* 0x0000920000047ab9 */ /* 0x000fe20000000800 */
[----:B------:R-:W-:Y:S01]  /*463e0*/  ULDC UR6, c[0x0][0x22c] ;  /* 0x00008b0000067ab9 */ /* 0x000fe20000000800 */
[----:B------:R1:W-:Y:S01]  /*463f0*/  @P6 STG.E.U16 desc[UR8][R52.64], R6 ;  /* 0x0000000634006986 */ /* 0x0003e2000c101508 */
[----:B0-----:R-:W-:-:S02]  /*46400*/  PRMT R55, R6, 0x7632, R55 ;  /* 0x0000763206377816 */ /* 0x001fc40000000037 */
[----:B------:R-:W-:Y:S01]  /*46410*/  ISETP.LT.AND P6, PT, R61, UR10, !P5 ;  /* 0x0000000a3d007c0c */ /* 0x000fe2000efc1270 */
[----:B------:R-:W-:Y:S01]  /*46420*/  VIADD R54, R2, UR4 ;  /* 0x0000000402367c36 */ /* 0x000fe20008000000 */
[----:B-1----:R-:W3:Y:S01]  /*46430*/  LDL.LU R6, [R1+0x178] ;  /* 0x0001780001067983 */ /* 0x002ee20000300800 */
[----:B------:R-:W-:Y:S02]  /*46440*/  ISETP.LT.AND P5, PT, R60, UR12, !P5 ;  /* 0x0000000c3c007c0c */ /* 0x000fe4000efa1270 */
[----:B------:R-:W-:Y:S01]  /*46450*/  ISETP.GE.AND P2, PT, R48, UR6, PT ;  /* 0x0000000630007c0c */ /* 0x000fe2000bf46270 */
[----:B------:R-:W-:Y:S01]  /*46460*/  IMAD.WIDE R48, R2, 0x2, R46 ;  /* 0x0000000202307825 */ /* 0x000fe200078e022e */
[----:B------:R-:W-:Y:S01]  /*46470*/  ULDC UR10, c[0x0][0x228] ;  /* 0x00008a00000a7ab9 */ /* 0x000fe20000000800 */
[----:B------:R-:W-:Y:S01]  /*46480*/  ULDC UR4, c[0x0][0x22c] ;  /* 0x00008b0000047ab9 */ /* 0x000fe20000000800 */
[----:B------:R-:W-:Y:S01]  /*46490*/  ULDC UR12, c[0x0][0x228] ;  /* 0x00008a00000c7ab9 */ /* 0x000fe20000000800 */
[C---:B------:R-:W-:Y:S01]  /*464a0*/  IMAD.WIDE R50, R54.reuse, 0x2, R44 ;  /* 0x0000000236327825 */ /* 0x040fe200078e022c */
[----:B------:R-:W-:Y:S01]  /*464b0*/  @P1 STG.E.U16 desc[UR8][R48.64], R55 ;  /* 0x0000003730001986 */ /* 0x000fe2000c101508 */
[----:B------:R-:W-:Y:S01]  /*464c0*/  ULDC UR6, c[0x0][0x248] ;  /* 0x0000920000067ab9 */ /* 0x000fe20000000800 */
[----:B------:R-:W-:Y:S01]  /*464d0*/  PRMT R2, R5, 0x7632, R2 ;  /* 0x0000763205027816 */ /* 0x000fe20000000002 */
[----:B------:R-:W-:Y:S01]  /*464e0*/  IMAD.WIDE R52, R54, 0x2, R46 ;  /* 0x0000000236347825 */ /* 0x000fe200078e022e */
[----:B------:R0:W-:Y:S01]  /*464f0*/  @P6 STG.E.U16 desc[UR8][R50.64], R5 ;  /* 0x0000000532006986 */ /* 0x0001e2000c101508 */
[----:B------:R-:W-:Y:S01]  /*46500*/  ISETP.GE.AND P1, PT, R56, UR4, PT ;  /* 0x0000000438007c0c */ /* 0x000fe2000bf26270 */
[----:B------:R-:W-:-:S02]  /*46510*/  ULDC UR4, c[0x0][0x248] ;  /* 0x0000920000047ab9 */ /* 0x000fc40000000800 */
[----:B------:R1:W-:Y:S01]  /*46520*/  @P5 STG.E.U16 desc[UR8][R52.64], R2 ;  /* 0x0000000234005986 */ /* 0x0003e2000c101508 */
[----:B------:R-:W-:-:S03]  /*46530*/  ISETP.LT.AND P5, PT, R61, UR10, !P0 ;  /* 0x0000000a3d007c0c */ /* 0x000fc6000c7a1270 */
[----:B0-----:R-:W3:Y:S01]  /*46540*/  LDL.LU R5, [R1+0x18c] ;  /* 0x00018c0001057983 */ /* 0x001ee20000300800 */
[----:B------:R-:W-:Y:S01]  /*46550*/  VIADD R50, R54, UR4 ;  /* 0x0000000436327c36 */ /* 0x000fe20008000000 */
[----:B------:R-:W-:-:S03]  /*46560*/  PRMT R57, R4, 0x7632, R57 ;  /* 0x0000763204397816 */ /* 0x000fc60000000039 */
[----:B------:R-:W-:Y:S01]  /*46570*/  IMAD.WIDE R48, R50, 0x2, R44 ;  /* 0x0000000232307825 */ /* 0x000fe200078e022c */
[----:B------:R-:W-:Y:S01]  /*46580*/  ISETP.LT.AND P0, PT, R60, UR12, !P0 ;  /* 0x0000000c3c007c0c */ /* 0x000fe2000c701270 */
[----:B------:R-:W-:Y:S01]  /*46590*/  ULDC UR10, c[0x0][0x228] ;  /* 0x00008a00000a7ab9 */ /* 0x000fe20000000800 */
[----:B------:R-:W-:Y:S01]  /*465a0*/  ISETP.LT.AND P6, PT, R61, UR14, !P4 ;  /* 0x0000000e3d007c0c */ /* 0x000fe2000e7c1270 */
[----:B-1----:R-:W-:Y:S01]  /*465b0*/  VIADD R2, R50, UR6 ;  /* 0x0000000632027c36 */ /* 0x002fe20008000000 */
[----:B------:R0:W-:Y:S01]  /*465c0*/  @P5 STG.E.U16 desc[UR8][R48.64], R4 ;  /* 0x0000000430005986 */ /* 0x0001e2000c101508 */
[----:B------:R-:W-:Y:S01]  /*465d0*/  ISETP.LT.AND P4, PT, R60, UR16, !P4 ;  /* 0x000000103c007c0c */ /* 0x000fe2000e781270 */
[----:B------:R-:W-:Y:S01]  /*465e0*/  IMAD.WIDE R50, R50, 0x2, R46 ;  /* 0x0000000232327825 */ /* 0x000fe200078e022e */
[----:B------:R-:W-:Y:S01]  /*465f0*/  PRMT R58, R11, 0x7632, R58 ;  /* 0x000076320b3a7816 */ /* 0x000fe2000000003a */
[----:B------:R-:W-:Y:S01]  /*46600*/  ULDC UR4, c[0x0][0x22c] ;  /* 0x00008b0000047ab9 */ /* 0x000fe20000000800 */
[----:B------:R-:W-:Y:S01]  /*46610*/  ULDC UR6, c[0x0][0x22c] ;  /* 0x00008b0000067ab9 */ /* 0x000fe20000000800 */
[C---:B------:R-:W-:Y:S01]  /*46620*/  IMAD.WIDE R52, R2.reuse, 0x2, R44 ;  /* 0x0000000202347825 */ /* 0x040fe200078e022c */
[----:B------:R-:W-:Y:S01]  /*46630*/  ULDC UR12, c[0x0][0x228] ;  /* 0x00008a00000c7ab9 */ /* 0x000fe20000000800 */
[----:B------:R-:W-:Y:S01]  /*46640*/  ULDC UR14, c[0x0][0x228] ;  /* 0x00008a00000e7ab9 */ /* 0x000fe20000000800 */
[----:B0-----:R-:W3:Y:S01]  /*46650*/  LDL.LU R4, [R1+0x17c] ;  /* 0x00017c0001047983 */ /* 0x001ee20000300800 */
[----:B------:R-:W-:Y:S01]  /*46660*/  IMAD.WIDE R54, R2, 0x2, R46 ;  /* 0x0000000202367825 */ /* 0x000fe200078e022e */
[----:B------:R-:W-:-:S02]  /*46670*/  ULDC UR16, c[0x0][0x228] ;  /* 0x00008a0000107ab9 */ /* 0x000fc40000000800 */
[----:B------:R-:W3:Y:S01]  /*46680*/  LDL.LU R59, [R1+0x1a0] ;  /* 0x0001a000013b7983 */ /* 0x000ee20000300800 */
[----:B------:R-:W-:-:S03]  /*46690*/  VIADD R56, R3, 0x3b ;  /* 0x0000003b03387836 */ /* 0x000fc60000000000 */
[----:B------:R0:W-:Y:S04]  /*466a0*/  @P0 STG.E.U16 desc[UR8][R50.64], R57 ;  /* 0x0000003932000986 */ /* 0x0001e8000c101508 */
[----:B------:R-:W-:Y:S01]  /*466b0*/  @P6 STG.E.U16 desc[UR8][R52.64], R11 ;  /* 0x0000000b34006986 */ /* 0x000fe2000c101508 */
[----:B------:R-:W-:Y:S01]  /*466c0*/  ISETP.GE.AND P5, PT, R56, UR4, PT ;  /* 0x0000000438007c0c */ /* 0x000fe2000bfa6270 */
[----:B------:R-:W-:Y:S02]  /*466d0*/  ULDC UR4, c[0x0][0x248] ;  /* 0x0000920000047ab9 */ /* 0x000fe40000000800 */
[----:B------:R1:W-:Y:S01]  /*466e0*/  @P4 STG.E.U16 desc[UR8][R54.64], R58 ;  /* 0x0000003a36004986 */ /* 0x0003e2000c101508 */
[----:B------:R-:W-:Y:S01]  /*466f0*/  ISETP.LT.AND P4, PT, R61, UR10, !P2 ;  /* 0x0000000a3d007c0c */ /* 0x000fe2000d781270 */
[----:B------:R-:W-:-:S02]  /*46700*/  VIADD R48, R3, 0x3c ;  /* 0x0000003c03307836 */ /* 0x000fc40000000000 */
[----:B0-----:R-:W-:Y:S01]  /*46710*/  VIADD R50, R2, UR4 ;  /* 0x0000000402327c36 */ /* 0x001fe20008000000 */
[----:B------:R-:W-:Y:S01]  /*46720*/  ISETP.LT.AND P2, PT, R60, UR12, !P2 ;  /* 0x0000000c3c007c0c */ /* 0x000fe2000d741270 */
[----:B------:R-:W-:Y:S01]  /*46730*/  ULDC UR4, c[0x0][0x248] ;  /* 0x0000920000047ab9 */ /* 0x000fe20000000800 */
[----:B------:R-:W-:Y:S01]  /*46740*/  ISETP.GE.AND P0, PT, R48, UR6, PT ;  /* 0x0000000630007c0c */ /* 0x000fe2000bf06270 */
[----:B------:R-:W-:Y:S01]  /*46750*/  IMAD.WIDE R48, R50, 0x2, R44 ;  /* 0x0000000232307825 */ /* 0x000fe200078e022c */
[----:B------:R-:W-:Y:S01]  /*46760*/  ISETP.LT.AND P6, PT, R61, UR14, !P1 ;  /* 0x0000000e3d007c0c */ /* 0x000fe2000cfc1270 */
[----:B------:R-:W-:Y:S01]  /*46770*/  ULDC UR10, c[0x0][0x228] ;  /* 0x00008a00000a7ab9 */ /* 0x000fe20000000800 */
[----:B------:R-:W-:Y:S01]  /*46780*/  ULDC UR12, c[0x0][0x228] ;  /* 0x00008a00000c7ab9 */ /* 0x000fe20000000800 */
[----:B-1----:R-:W-:Y:S01]  /*46790*/  PRMT R55, R10, 0x7632, R55 ;  /* 0x000076320a377816 */ /* 0x002fe20000000037 */
[C---:B------:R-:W-:Y:S01]  /*467a0*/  VIADD R2, R50.reuse, UR4 ;  /* 0x0000000432027c36 */ /* 0x040fe20008000000 */
[----:B------:R0:W-:Y:S01]  /*467b0*/  @P4 STG.E.U16 desc[UR8][R48.64], R10 ;  /* 0x0000000a30004986 */ /* 0x0001e2000c101508 */
[----:B------:R-:W-:Y:S01]  /*467c0*/  IMAD.WIDE R50, R50, 0x2, R46 ;  /* 0x0000000232327825 */ /* 0x000fe200078e022e */
[----:B------:R-:W-:Y:S01]  /*467d0*/  ULDC UR4, c[0x0][0x22c] ;  /* 0x00008b0000047ab9 */ /* 0x000fe20000000800 */
[----:B------:R-:W-:Y:S01]  /*467e0*/  ULDC UR14, c[0x0][0x228] ;  /* 0x00008a00000e7ab9 */ /* 0x000fe20000000800 */
[----:B------:R-:W-:Y:S01]  /*467f0*/  ULDC UR6, c[0x0][0x22c] ;  /* 0x00008b0000067ab9 */ /* 0x000fe20000000800 */
[----:B------:R-:W-:Y:S01]  /*46800*/  IMAD.WIDE R52, R2, 0x2, R44 ;  /* 0x0000000202347825 */ /* 0x000fe200078e022c */
[----:B0-----:R-:W3:Y:S03]  /*46810*/  LDL.LU R10, [R1+0x190] ;  /* 0x00019000010a7983 */ /* 0x001ee60000300800 */
[C---:B------:R-:W-:Y:S01]  /*46820*/  VIADD R54, R3.reuse, 0x3d ;  /* 0x0000003d03367836 */ /* 0x040fe20000000000 */
[----:B------:R0:W-:Y:S01]  /*46830*/  @P2 STG.E.U16 desc[UR8][R50.64], R55 ;  /* 0x0000003732002986 */ /* 0x0001e2000c101508 */
[----:B------:R-:W-:Y:S01]  /*46840*/  ISETP.LT.AND P1, PT, R60, UR10, !P1 ;  /* 0x0000000a3c007c0c */ /* 0x000fe2000cf21270 */
[----:B------:R-:W-:Y:S01]  /*46850*/  VIADD R48, R3, 0x3e ;  /* 0x0000003e03307836 */ /* 0x000fe20000000000 */
[----:B----4-:R-:W-:Y:S01]  /*46860*/  PRMT R56, R9, 0x7632, R56 ;  /* 0x0000763209387816 */ /* 0x010fe20000000038 */
[----:B------:R1:W-:Y:S01]  /*46870*/  @P6 STG.E.U16 desc[UR8][R52.64], R9 ;  /* 0x0000000934006986 */ /* 0x0003e2000c101508 */
[----:B------:R-:W-:-:S02]  /*46880*/  ISETP.LT.AND P6, PT, R61, UR12, !P5 ;  /* 0x0000000c3d007c0c */ /* 0x000fc4000efc1270 */
[----:B------:R-:W-:Y:S01]  /*46890*/  ISETP.GE.AND P4, PT, R54, UR4, PT ;  /* 0x0000000436007c0c */ /* 0x000fe2000bf86270 */
[----:B------:R-:W-:Y:S01]  /*468a0*/  ULDC UR4, c[0x0][0x248] ;  /* 0x0000920000047ab9 */ /* 0x000fe20000000800 */
[----:B0-----:R-:W-:Y:S01]  /*468b0*/  VIADD R55, R3, 0x3f ;  /* 0x0000003f03377836 */ /* 0x001fe20000000000 */
[----:B------:R-:W-:Y:S01]  /*468c0*/  ULDC UR10, c[0x0][0x22c] ;  /* 0x00008b00000a7ab9 */ /* 0x000fe20000000800 */
[----:B-1----:R-:W4:Y:S01]  /*468d0*/  LDL.LU R9, [R1+0x1a4] ;  /* 0x0001a40001097983 */ /* 0x002f220000300800 */
        /* <DEDUP_REMOVED lines=8> */
[C---:B------:R-:W-:Y:S01]  /*46960*/  IMAD.WIDE R50, R54.reuse, 0x2, R44 ;  /* 0x0000000236327825 */ /* 0x040fe200078e022c */
[----:B------:R0:W-:Y:S03]  /*46970*/  @P1 STG.E.U16 desc[UR8][R48.64], R56 ;  /* 0x0000003830001986 */ /* 0x0001e6000c101508 */
[----:B------:R-:W-:Y:S01]  /*46980*/  IMAD.WIDE R52, R54, 0x2, R46 ;  /* 0x0000000236347825 */ /* 0x000fe200078e022e */
[----:B------:R-:W-:Y:S01]  /*46990*/  ISETP.GE.AND P1, PT, R55, UR4, PT ;  /* 0x0000000437007c0c */ /* 0x000fe2000bf26270 */
[----:B------:R-:W-:-:S02]  /*469a0*/  ULDC UR4, c[0x0][0x248] ;  /* 0x0000920000047ab9 */ /* 0x000fc40000000800 */
[----:B0-----:R-:W-:Y:S01]  /*469b0*/  VIADD R56, R3, 0x40 ;  /* 0x0000004003387836 */ /* 0x001fe20000000000 */
[----:B--2---:R-:W-:Y:S01]  /*469c0*/  PRMT R2, R8, 0x7632, R2 ;  /* 0x0000763208027816 */ /* 0x004fe20000000002 */
[----:B------:R0:W-:Y:S04]  /*469d0*/  @P6 STG.E.U16 desc[UR8][R50.64], R8 ;  /* 0x0000000832006986 */ /* 0x0001e8000c101508 */
[----:B------:R1:W-:Y:S01]  /*469e0*/  @P5 STG.E.U16 desc[UR8][R52.64], R2 ;  /* 0x0000000234005986 */ /* 0x0003e2000c101508 */
[----:B------:R-:W-:Y:S01]  /*469f0*/  ISETP.LT.AND P5, PT, R61, UR12, !P0 ;  /* 0x0000000c3d007c0c */ /* 0x000fe2000c7a1270 */
[----:B------:R-:W-:Y:S02]  /*46a00*/  ULDC UR12, c[0x0][0x228] ;  /* 0x00008a00000c7ab9 */ /* 0x000fe40000000800 */
[----:B0-----:R-:W2:Y:S01]  /*46a10*/  LDL.LU R8, [R1+0x194] ;  /* 0x0001940001087983 */ /* 0x001ea20000300800 */
[----:B------:R-:W-:Y:S01]  /*46a20*/  VIADD R50, R54, UR4 ;  /* 0x0000000436327c36 */ /* 0x000fe20008000000 */
[----:B------:R-:W-:Y:S01]  /*46a30*/  ISETP.LT.AND P0, PT, R60, UR14, !P0 ;  /* 0x0000000e3c007c0c */ /* 0x000fe2000c701270 */
[----:B------:R-:W-:Y:S01]  /*46a40*/  ULDC UR4, c[0x0][0x248] ;  /* 0x0000920000047ab9 */ /* 0x000fe20000000800 */
[----:B---3--:R-:W-:Y:S01]  /*46a50*/  PRMT R57, R7, 0x7632, R57 ;  /* 0x0000763207397816 */ /* 0x008fe20000000039 */
[----:B------:R-:W-:Y:S01]  /*46a60*/  IMAD.WIDE R48, R50, 0x2, R44 ;  /* 0x0000000232307825 */ /* 0x000fe200078e022c */
[----:B------:R-:W-:Y:S01]  /*46a70*/  ISETP.LT.AND P6, PT, R61, UR16, !P4 ;  /* 0x000000103d007c0c */ /* 0x000fe2000e7c1270 */
[----:B------:R-:W-:-:S03]  /*46a80*/  ULDC UR14, c[0x0][0x228] ;  /* 0x00008a00000e7ab9 */ /* 0x000fc60000000800 */
[----:B------:R0:W-:Y:S01]  /*46a90*/  @P5 STG.E.U16 desc[UR8][R48.64], R7 ;  /* 0x0000000730005986 */ /* 0x0001e2000c101508 */
[----:B-1----:R-:W-:Y:S01]  /*46aa0*/  VIADD R2, R50, UR6 ;  /* 0x0000000632027c36 */ /* 0x002fe20008000000 */
[----:B------:R-:W-:Y:S01]  /*46ab0*/  ISETP.LT.AND P4, PT, R60, UR18, !P4 ;  /* 0x000000123c007c0c */ /* 0x000fe2000e781270 */
[----:B------:R-:W-:Y:S01]  /*46ac0*/  ULDC UR16, c[0x0][0x228] ;  /* 0x00008a0000107ab9 */ /* 0x000fe20000000800 */
[----:B0-----:R-:W3:Y:S01]  /*46ad0*/  LDL.LU R7, [R1+0x1a8] ;  /* 0x0001a80001077983 */ /* 0x001ee20000300800 */
[----:B------:R-:W-:Y:S01]  /*46ae0*/  IMAD.WIDE R50, R50, 0x2, R46 ;  /* 0x0000000232327825 */ /* 0x000fe200078e022e */
[----:B------:R-:W-:Y:S01]  /*46af0*/  ISETP.GE.AND P5, PT, R56, UR10, PT ;  /* 0x0000000a38007c0c */ /* 0x000fe2000bfa6270 */
[----:B------:R-:W-:Y:S01]  /*46b00*/  ULDC UR10, c[0x0][0x228] ;  /* 0x00008a00000a7ab9 */ /* 0x000fe20000000800 */
[----:B------:R-:W-:Y:S01]  /*46b10*/  ULDC UR6, c[0x0][0x22c] ;  /* 0x00008b0000067ab9 */ /* 0x000fe20000000800 */
[----:B------:R-:W-:Y:S01]  /*46b20*/  IMAD.WIDE R52, R2, 0x2, R44 ;  /* 0x0000000202347825 */ /* 0x000fe200078e022c */
[----:B------:R-:W-:Y:S01]  /*46b30*/  @P0 STG.E.U16 desc[UR8][R50.64], R57 ;  /* 0x0000003932000986 */ /* 0x000fe2000c101508 */
[----:B------:R-:W-:Y:S01]  /*46b40*/  PRMT R58, R6, 0x7632, R58 ;  /* 0x00007632063a7816 */ /* 0x000fe2000000003a */
[----:B------:R-:W-:Y:S01]  /*46b50*/  ULDC UR18, c[0x0][0x228] ;  /* 0x00008a0000127ab9 */ /* 0x000fe20000000800 */
[----:B------:R-:W-:Y:S01]  /*46b60*/  IMAD.WIDE R54, R2, 0x2, R46 ;  /* 0x0000000202367825 */ /* 0x000fe200078e022e */
[----:B------:R0:W-:Y:S04]  /*46b70*/  @P6 STG.E.U16 desc[UR8][R52.64], R6 ;  /* 0x0000000634006986 */ /* 0x0001e8000c101508 */
[----:B------:R1:W-:Y:S01]  /*46b80*/  @P4 STG.E.U16 desc[UR8][R54.64], R58 ;  /* 0x0000003a36004986 */ /* 0x0003e2000c101508 */
[----:B------:R-:W-:Y:S01]  /*46b90*/  ISETP.LT.AND P4, PT, R61, UR10, !P2 ;  /* 0x0000000a3d007c0c */ /* 0x000fe2000d781270 */
[----:B------:R-:W-:-:S02]  /*46ba0*/  VIADD R48, R3, 0x41 ;  /* 0x0000004103307836 */ /* 0x000fc40000000000 */
[----:B0-----:R-:W3:Y:S01]  /*46bb0*/  LDL.LU R6, [R1+0x198] ;  /* 0x0001980001067983 */ /* 0x001ee20000300800 */
[----:B------:R-:W-:Y:S02]  /*46bc0*/  VIADD R50, R2, UR4 ;  /* 0x0000000402327c36 */ /* 0x000fe40008000000 */
[----:B------:R-:W-:Y:S01]  /*46bd0*/  ISETP.GE.AND P0, PT, R48, UR6, PT ;  /* 0x0000000630007c0c */ /* 0x000fe2000bf06270 */
[----:B------:R-:W-:Y:S01]  /*46be0*/  ULDC UR4, c[0x0][0x248] ;  /* 0x0000920000047ab9 */ /* 0x000fe20000000800 */
[----:B------:R-:W-:Y:S01]  /*46bf0*/  ISETP.LT.AND P2, PT, R60, UR12, !P2 ;  /* 0x0000000c3c007c0c */ /* 0x000fe2000d741270 */
[C---:B------:R-:W-:Y:S01]  /*46c00*/  IMAD.WIDE R48, R50.reuse, 0x2, R44 ;  /* 0x0000000232307825 */ /* 0x040fe200078e022c */
        /* <DEDUP_REMOVED lines=12> */
[----:B------:R-:W-:Y:S02]  /*46cd0*/  VIADD R49, R3, 0x43 ;  /* 0x0000004303317836 */ /* 0x000fe40000000000 */
[----:B------:R-:W-:Y:S01]  /*46ce0*/  IMAD.WIDE R52, R2, 0x2, R44 ;  /* 0x0000000202347825 */ /* 0x000fe200078e022c */
[----:B------:R-:W-:Y:S02]  /*46cf0*/  @P2 STG.E.U16 desc[UR8][R50.64], R55 ;  /* 0x0000003732002986 */ /* 0x000fe4000c101508 */
[----:B------:R-:W-:Y:S01]  /*46d00*/  ISETP.GE.AND P2, PT, R49, UR6, PT ;  /* 0x0000000631007c0c */ /* 0x000fe2000bf46270 */
[----:B------:R-:W-:Y:S01]  /*46d10*/  VIADD R56, R3, 0x44 ;  /* 0x0000004403387836 */ /* 0x000fe20000000000 */
[----:B------:R-:W-:Y:S01]  /*46d20*/  ISETP.LT.AND P1, PT, R60, UR10, !P1 ;  /* 0x0000000a3c007c0c */ /* 0x000fe2000cf21270 */
[----:B------:R-:W-:Y:S01]  /*46d30*/  ULDC UR10, c[0x0][0x228] ;  /* 0x00008a00000a7ab9 */ /* 0x000fe20000000800 */
[----:B------:R-:W-:Y:S01]  /*46d40*/  ISETP.GE.AND P4, PT, R54, UR4, PT ;  /* 0x0000000436007c0c */ /* 0x000fe2000bf86270 */
[----:B------:R-:W-:Y:S01]  /*46d50*/  ULDC UR4, c[0x0][0x248] ;  /* 0x0000920000047ab9 */ /* 0x000fe20000000800 */
[----:B------:R-:W-:Y:S01]  /*46d60*/  ULDC UR6, c[0x0][0x248] ;  /* 0x0000920000067ab9 */ /* 0x000fe20000000800 */
[----:B------:R0:W-:Y:S01]  /*46d70*/  @P6 STG.E.U16 desc[UR8][R52.64], R4 ;  /* 0x0000000434006986 */ /* 0x0001e2000c101508 */
[----:B------:R-:W-:-:S03]  /*46d80*/  PRMT R49, R4, 0x7632, R49 ;  /* 0x0000763204317816 */ /* 0x000fc60000000031 */
[----:B0-----:R-:W3:Y:S01]  /*46d90*/  LDL.LU R4, [R1+0x19c] ;  /* 0x00019c0001047983 */ /* 0x001ee20000300800 */
[----:B------:R-:W-:Y:S01]  /*46da0*/  ISETP.LT.AND P6, PT, R61, UR12, !P5 ;  /* 0x0000000c3d007c0c */ /* 0x000fe2000efc1270 */
[----:B------:R-:W-:Y:S01]  /*46db0*/  VIADD R48, R2, UR4 ;  /* 0x0000000402307c36 */ /* 0x000fe20008000000 */
[----:B------:R-:W-:Y:S01]  /*46dc0*/  ISETP.LT.AND P5, PT, R60, UR14, !P5 ;  /* 0x0000000e3c007c0c */ /* 0x000fe2000efa1270 */
[----:B------:R-:W-:Y:S01]  /*46dd0*/  IMAD.WIDE R50, R2, 0x2, R46 ;  /* 0x0000000202327825 */ /* 0x000fe200078e022e */
[----:B------:R-:W-:Y:S01]  /*46de0*/  PRMT R2, R59, 0x7632, R2 ;  /* 0x000076323b027816 */ /* 0x000fe20000000002 */
[----:B------:R-:W-:Y:S01]  /*46df0*/  ULDC UR4, c[0x0][0x22c] ;  /* 0x00008b0000047ab9 */ /* 0x000fe20000000800 */
[----:B------:R-:W-:Y:S01]  /*46e00*/  ULDC UR12, c[0x0][0x228] ;  /* 0x00008a00000c7ab9 */ /* 0x000fe20000000800 */
[C---:B------:R-:W-:Y:S01]  /*46e10*/  IMAD.WIDE R52, R48.reuse, 0x2, R44 ;  /* 0x0000000230347825 */ /* 0x040fe200078e022c */
[----:B------:R0:W-:Y:S03]  /*46e20*/  @P1 STG.E.U16 desc[UR8][R50.64], R49 ;  /* 0x0000003132001986 */ /* 0x0001e6000c101508 */
[----:B------:R-:W-:Y:S01]  /*46e30*/  IMAD.WIDE R54, R48, 0x2, R46 ;  /* 0x0000000230367825 */ /* 0x000fe200078e022e */
[----:B------:R-:W3:Y:S01]  /*46e40*/  LDL.LU R11, [R1+0x240] ;  /* 0x00024000010b7983 */ /* 0x000ee20000300800 */
[----:B------:R-:W-:Y:S01]  /*46e50*/  ISETP.GE.AND P1, PT, R56, UR4, PT ;  /* 0x0000000438007c0c */ /* 0x000fe2000bf26270 */
[----:B------:R-:W-:Y:S01]  /*46e60*/  ULDC UR4, c[0x0][0x248] ;  /* 0x0000920000047ab9 */ /* 0x000fe20000000800 */
[----:B------:R-:W-:Y:S01]  /*46e70*/  ULDC UR14, c[0x0][0x228] ;  /* 0x00008a00000e7ab9 */ /* 0x000fe20000000800 */
[----:B------:R-:W-:Y:S04]  /*46e80*/  @P6 STG.E.U16 desc[UR8][R52.64], R59 ;  /* 0x0000003b34006986 */ /* 0x000fe8000c101508 */
[----:B------:R1:W-:Y:S01]  /*46e90*/  @P5 STG.E.U16 desc[UR8][R54.64], R2 ;  /* 0x0000000236005986 */ /* 0x0003e2000c101508 */
[----:B------:R-:W-:Y:S01]  /*46ea0*/  ISETP.LT.AND P5, PT, R61, UR10, !P0 ;  /* 0x0000000a3d007c0c */ /* 0x000fe2000c7a1270 */
[----:B0-----:R-:W-:Y:S01]  /*46eb0*/  VIADD R50, R48, UR4 ;  /* 0x0000000430327c36 */ /* 0x001fe20008000000 */
[----:B------:R-:W-:-:S02]  /*46ec0*/  ISETP.LT.AND P0, PT, R60, UR12, !P0 ;  /* 0x0000000c3c007c0c */ /* 0x000fc4000c701270 */
[----:B------:R-:W-:Y:S01]  /*46ed0*/  PRMT R57, R10, 0x7632, R57 ;  /* 0x000076320a397816 */ /* 0x000fe20000000039 */
[----:B------:R-:W-:Y:S01]  /*46ee0*/  IMAD.WIDE R48, R50, 0x2, R44 ;  /* 0x0000000232307825 */ /* 0x000fe200078e022c */
[----:B------:R-:W-:Y:S01]  /*46ef0*/  ISETP.LT.AND P6, PT, R61, UR14, !P4 ;  /* 0x0000000e3d007c0c */ /* 0x000fe2000e7c1270 */
[----:B------:R-:W-:Y:S01]  /*46f00*/  ULDC UR10, c[0x0][0x228] ;  /* 0x00008a00000a7ab9 */ /* 0x000fe20000000800 */
[----:B------:R-:W-:Y:S01]  /*46f10*/  ISETP.LT.AND P4, PT, R60, UR16, !P4 ;  /* 0x000000103c007c0c */ /* 0x000fe2000e781270 */
[----:B-1----:R-:W-:-:S04]  /*46f20*/  VIADD R2, R50, UR6 ;  /* 0x0000000632027c36 */ /* 0x002fc80008000000 */
[----:B------:R0:W-:Y:S01]  /*46f30*/  @P5 STG.E.U16 desc[UR8][R48.64], R10 ;  /* 0x0000000a30005986 */ /* 0x0001e2000c101508 */
[----:B------:R-:W-:Y:S01]  /*46f40*/  IMAD.WIDE R50, R50, 0x2, R46 ;  /* 0x0000000232327825 */ /* 0x000fe200078e022e */
[----:B------:R-:W-:Y:S01]  /*46f50*/  ULDC UR4, c[0x0][0x22c] ;  /* 0x00008b0000047ab9 */ /* 0x000fe20000000800 */
[----:B------:R-:W-:Y:S01]  /*46f60*/  ULDC UR6, c[0x0][0x22c] ;  /* 0x00008b0000067ab9 */ /* 0x000fe20000000800 */
[----:B------:R-:W-:Y:S01]  /*46f70*/  ULDC UR12, c[0x0][0x228] ;  /* 0x00008a00000c7ab9 */ /* 0x000fe20000000800 */
[C---:B------:R-:W-:Y:S01]  /*46f80*/  IMAD.WIDE R52, R2.reuse, 0x2, R44 ;  /* 0x0000000202347825 */ /* 0x040fe200078e022c */
[----:B------:R-:W-:Y:S01]  /*46f90*/  ULDC UR14, c[0x0][0x228] ;  /* 0x00008a00000e7ab9 */ /* 0x000fe20000000800 */
[----:B------:R-:W-:Y:S01]  /*46fa0*/  ULDC UR16, c[0x0][0x228] ;  /* 0x00008a0000107ab9 */ /* 0x000fe20000000800 */
[----:B0-----:R-:W3:Y:S01]  /*46fb0*/  LDL.LU R10, [R1+0x1b0] ;  /* 0x0001b000010a7983 */ /* 0x001ee20000300800 */
[----:B------:R-:W-:-:S03]  /*46fc0*/  IMAD.WIDE R54, R2, 0x2, R46 ;  /* 0x0000000202367825 */ /* 0x000fc600078e022e */
[----:B------:R-:W-:Y:S01]  /*46fd0*/  @P0 STG.E.U16 desc[UR8][R50.64], R57 ;  /* 0x0000003932000986 */ /* 0x000fe2000c101508 */
[----:B------:R-:W-:Y:S01]  /*46fe0*/  VIADD R56, R3, 0x45 ;  /* 0x0000004503387836 */ /* 0x000fe20000000000 */
[----:B----4-:R-:W-:Y:S02]  /*46ff0*/  PRMT R58, R9, 0x7632, R58 ;  /* 0x00007632093a7816 */ /* 0x010fe4000000003a */
[----:B------:R0:W-:Y:S02]  /*47000*/  @P6 STG.E.U16 desc[UR8][R52.64], R9 ;  /* 0x0000000934006986 */ /* 0x0001e4000c101508 */
[----:B------:R-:W-:Y:S01]  /*47010*/  ISETP.GE.AND P5, PT, R56, UR4, PT ;  /* 0x0000000438007c0c */ /* 0x000fe2000bfa6270 */
[----:B------:R-:W-:Y:S01]  /*47020*/  ULDC UR4, c[0x0][0x248] ;  /* 0x0000920000047ab9 */ /* 0x000fe20000000800 */
[----:B------:R1:W-:Y:S01]  /*47030*/  @P4 STG.E.U16 desc[UR8][R54.64], R58 ;  /* 0x0000003a36004986 */ /* 0x0003e2000c101508 */
[----:B------:R-:W-:Y:S01]  /*47040*/  ISETP.LT.AND P4, PT, R61, UR10, !P2 ;  /* 0x0000000a3d007c0c */ /* 0x000fe2000d781270 */
[----:B------:R-:W-:-:S02]  /*47050*/  VIADD R48, R3, 0x46 ;  /* 0x0000004603307836 */ /* 0x000fc40000000000 */
[----:B0-----:R-:W4:Y:S01]  /*47060*/  LDL.LU R9, [R1+0x244] ;  /* 0x0002440001097983 */ /* 0x001f220000300800 */
        /* <DEDUP_REMOVED lines=8> */
[C---:B------:R-:W-:Y:S01]  /*470f0*/  VIADD R2, R50.reuse, UR4 ;  /* 0x0000000432027c36 */ /* 0x040fe20008000000 */
[----:B------:R-:W-:Y:S01]  /*47100*/  ULDC UR4, c[0x0][0x22c] ;  /* 0x00008b0000047ab9 */ /* 0x000fe20000000800 */
[----:B------:R-:W-:Y:S01]  /*47110*/  IMAD.WIDE R50, R50, 0x2, R46 ;  /* 0x0000000232327825 */ /* 0x000fe200078e022e */
[----:B------:R-:W-:Y:S01]  /*47120*/  ULDC UR14, c[0x0][0x228] ;  /* 0x00008a00000e7ab9 */ /* 0x000fe20000000800 */
[----:B------:R-:W-:-:S02]  /*47130*/  ULDC UR6, c[0x0][0x22c] ;  /* 0x00008b0000067ab9 */ /* 0x000fc40000000800 */
[----:B------:R-:W-:Y:S01]  /*47140*/  IMAD.WIDE R52, R2, 0x2, R44 ;  /* 0x0000000202347825 */ /* 0x000fe200078e022c */
[----:B------:R-:W-:Y:S01]  /*47150*/  ISETP.LT.AND P1, PT, R60, UR10, !P1 ;  /* 0x0000000a3c007c0c */ /* 0x000fe2000cf21270 */
[----:B------:R-:W-:Y:S02]  /*47160*/  ULDC UR10, c[0x0][0x22c] ;  /* 0x00008b00000a7ab9 */ /* 0x000fe40000000800 */
[C---:B-1----:R-:W-:Y:S01]  /*47170*/  VIADD R54, R3.reuse, 0x47 ;  /* 0x0000004703367836 */ /* 0x042fe20000000000 */
[----:B--2---:R-:W-:Y:S01]  /*47180*/  PRMT R55, R8, 0x7632, R55 ;  /* 0x0000763208377816 */ /* 0x004fe20000000037 */
[----:B------:R0:W-:Y:S04]  /*47190*/  @P4 STG.E.U16 desc[UR8][R48.64], R8 ;  /* 0x0000000830004986 */ /* 0x0001e8000c101508 */
[----:B0-----:R-:W2:Y:S04]  /*471a0*/  LDL.LU R8, [R1+0x1b4] ;  /* 0x0001b40001087983 */ /* 0x001ea80000300800 */
[----:B------:R-:W-:Y:S01]  /*471b0*/  @P2 STG.E.U16 desc[UR8][R50.64], R55 ;  /* 0x0000003732002986 */ /* 0x000fe2000c101508 */
[----:B------:R-:W-:Y:S01]  /*471c0*/  ISETP.GE.AND P4, PT, R54, UR4, PT ;  /* 0x0000000436007c0c */ /* 0x000fe2000bf86270 */
[----:B------:R-:W-:Y:S01]  /*471d0*/  VIADD R48, R3, 0x48 ;  /* 0x0000004803307836 */ /* 0x000fe20000000000 */
[----:B------:R-:W-:Y:S01]  /*471e0*/  ULDC UR4, c[0x0][0x248] ;  /* 0x0000920000047ab9 */ /* 0x000fe20000000800 */
[----:B---3--:R0:W-:Y:S01]  /*471f0*/  @P6 STG.E.U16 desc[UR8][R52.64], R7 ;  /* 0x0000000734006986 */ /* 0x0081e2000c101508 */
[----:B------:R-:W-:-:S02]  /*47200*/  PRMT R56, R7, 0x7632, R56 ;  /* 0x0000763207387816 */ /* 0x000fc40000000038 */
[----:B------:R-:W-:Y:S01]  /*47210*/  ISETP.LT.AND P6, PT, R61, UR12, !P5 ;  /* 0x0000000c3d007c0c */ /* 0x000fe2000efc1270 */
[----:B------:R-:W-:Y:S01]  /*47220*/  VIADD R54, R2, UR4 ;  /* 0x0000000402367c36 */ /* 0x000fe20008000000 */
[----:B0-----:R-:W3:Y:S01]  /*47230*/  LDL.LU R7, [R1+0x248] ;  /* 0x0002480001077983 */ /* 0x001ee20000300800 */
[----:B------:R-:W-:Y:S02]  /*47240*/  ISETP.LT.AND P5, PT, R60, UR14, !P5 ;  /* 0x0000000e3c007c0c */ /* 0x000fe4000efa1270 */
[----:B------:R-:W-:Y:S01]  /*47250*/  ISETP.GE.AND P2, PT, R48, UR6, PT ;  /* 0x0000000630007c0c */ /* 0x000fe2000bf46270 */
[----:B------:R-:W-:Y:S01]  /*47260*/  IMAD.WIDE R48, R2, 0x2, R46 ;  /* 0x0000000202307825 */ /* 0x000fe200078e022e */
[----:B------:R-:W-:Y:S01]  /*47270*/  ULDC UR12, c[0x0][0x228] ;  /* 0x00008a00000c7ab9 */ /* 0x000fe20000000800 */
[----:B------:R-:W-:Y:S01]  /*47280*/  ULDC UR4, c[0x0][0x22c] ;  /* 0x00008b0000047ab9 */ /* 0x000fe20000000800 */
[----:B------:R-:W-:Y:S01]  /*47290*/  ULDC UR14, c[0x0][0x228] ;  /* 0x00008a00000e7ab9 */ /* 0x000fe20000000800 */
[----:B------:R-:W-:Y:S01]  /*472a0*/  IMAD.WIDE R50, R54, 0x2, R44 ;  /* 0x0000000236327825 */ /* 0x000fe200078e022c */
[----:B------:R-:W-:Y:S01]  /*472b0*/  @P1 STG.E.U16 desc[UR8][R48.64], R56 ;  /* 0x0000003830001986 */ /* 0x000fe2000c101508 */
[----:B------:R-:W-:Y:S01]  /*472c0*/  PRMT R2, R6, 0x7632, R2 ;  /* 0x0000763206027816 */ /* 0x000fe20000000002 */
[----:B------:R-:W-:Y:S01]  /*472d0*/  ULDC UR6, c[0x0][0x248] ;  /* 0x0000920000067ab9 */ /* 0x000fe20000000800 */
[----:B------:R-:W-:Y:S01]  /*472e0*/  IMAD.WIDE R52, R54, 0x2, R46 ;  /* 0x0000000236347825 */ /* 0x000fe200078e022e */
[----:B------:R0:W-:Y:S03]  /*472f0*/  @P6 STG.E.U16 desc[UR8][R50.64], R6 ;  /* 0x0000000632006986 */ /* 0x0001e6000c101508 */
[----:B------:R-:W-:Y:S01]  /*47300*/  VIADD R55, R3, 0x49 ;  /* 0x0000004903377836 */ /* 0x000fe20000000000 */
[----:B------:R1:W-:Y:S01]  /*47310*/  @P5 STG.E.U16 desc[UR8][R52.64], R2 ;  /* 0x0000000234005986 */ /* 0x0003e2000c101508 */
[----:B------:R-:W-:Y:S01]  /*47320*/  ISETP.LT.AND P5, PT, R61, UR12, !P0 ;  /* 0x0000000c3d007c0c */ /* 0x000fe2000c7a1270 */
[----:B------:R-:W-:-:S02]  /*47330*/  ULDC UR12, c[0x0][0x228] ;  /* 0x00008a00000c7ab9 */ /* 0x000fc40000000800 */
[----:B0-----:R-:W3:Y:S01]  /*47340*/  LDL.LU R6, [R1+0x1b8] ;  /* 0x0001b80001067983 */ /* 0x001ee20000300800 */
[----:B------:R-:W-:Y:S01]  /*47350*/  ISETP.GE.AND P1, PT, R55, UR4, PT ;  /* 0x0000000437007c0c */ /* 0x000fe2000bf26270 */
[----:B------:R-:W-:Y:S02]  /*47360*/  ULDC UR4, c[0x0][0x248] ;  /* 0x0000920000047ab9 */ /* 0x000fe40000000800 */
[----:B------:R-:W-:Y:S01]  /*47370*/  VIADD R50, R54, UR4 ;  /* 0x0000000436327c36 */ /* 0x000fe20008000000 */
[----:B------:R-:W-:-:S03]  /*47380*/  PRMT R57, R5, 0x7632, R57 ;  /* 0x0000763205397816 */ /* 0x000fc60000000039 */
[----:B------:R-:W-:Y:S01]  /*47390*/  IMAD.WIDE R48, R50, 0x2, R44 ;  /* 0x0000000232307825 */ /* 0x000fe200078e022c */
[----:B------:R-:W-:Y:S01]  /*473a0*/  ISETP.LT.AND P0, PT, R60, UR14, !P0 ;  /* 0x0000000e3c007c0c */ /* 0x000fe2000c701270 */
[----:B------:R-:W-:Y:S01]  /*473b0*/  ULDC UR4, c[0x0][0x248] ;  /* 0x0000920000047ab9 */ /* 0x000fe20000000800 */
[----:B------:R-:W-:Y:S01]  /*473c0*/  ISETP.LT.AND P6, PT, R61, UR16, !P4 ;  /* 0x000000103d007c0c */ /* 0x000fe2000e7c1270 */
[C---:B-1----:R-:W-:Y:S01]  /*473d0*/  VIADD R2, R50.reuse, UR6 ;  /* 0x0000000632027c36 */ /* 0x042fe20008000000 */
[----:B------:R0:W-:Y:S01]  /*473e0*/  @P5 STG.E.U16 desc[UR8][R48.64], R5 ;  /* 0x0000000530005986 */ /* 0x0001e2000c101508 */
[----:B------:R-:W-:Y:S01]  /*473f0*/  IMAD.WIDE R50, R50, 0x2, R46 ;  /* 0x0000000232327825 */ /* 0x000fe200078e022e */
[----:B------:R-:W-:Y:S02]  /*47400*/  PRMT R58, R4, 0x7632, R58 ;  /* 0x00007632043a7816 */ /* 0x000fe4000000003a */
[----:B0-----:R-:W3:Y:S01]  /*47410*/  LDL.LU R5, [R1+0x24c] ;  /* 0x00024c0001057983 */ /* 0x001ee20000300800 */
[----:B------:R-:W-:Y:S01]  /*47420*/  IMAD.WIDE R52, R2, 0x2, R44 ;  /* 0x0000000202347825 */ /* 0x000fe200078e022c */
[----:B------:R-:W-:Y:S01]  /*47430*/  ISETP.LT.AND P4, PT, R60, UR18, !P4 ;  /* 0x000000123c007c0c */ /* 0x000fe2000e781270 */
[----:B------:R-:W-:-:S02]  /*47440*/  ULDC UR14, c[0x0][0x228] ;  /* 0x00008a00000e7ab9 */ /* 0x000fc40000000800 */
[----:B------:R-:W-:Y:S01]  /*47450*/  @P0 STG.E.U16 desc[UR8][R50.64], R57 ;  /* 0x0000003932000986 */ /* 0x000fe2000c101508 */
[----:B------:R-:W-:Y:S01]  /*47460*/  VIADD R56, R3, 0x4a ;  /* 0x0000004a03387836 */ /* 0x000fe20000000000 */
[----:B------:R-:W-:Y:S01]  /*47470*/  ULDC UR6, c[0x0][0x22c] ;  /* 0x00008b0000067ab9 */ /* 0x000fe20000000800 */
[----:B------:R-:W-:Y:S01]  /*47480*/  IMAD.WIDE R54, R2, 0x2, R46 ;  /* 0x0000000202367825 */ /* 0x000fe200078e022e */
[----:B------:R0:W-:Y:S01]  /*47490*/  @P6 STG.E.U16 desc[UR8][R52.64], R4 ;  /* 0x0000000434006986 */ /* 0x0001e2000c101508 */
[----:B------:R-:W-:Y:S01]  /*474a0*/  ULDC UR16, c[0x0][0x228] ;  /* 0x00008a0000107ab9 */ /* 0x000fe20000000800 */
[----:B------:R-:W-:Y:S02]  /*474b0*/  ULDC UR18, c[0x0][0x228] ;  /* 0x00008a0000127ab9 */ /* 0x000fe40000000800 */
[----:B0-----:R-:W3:Y:S01]  /*474c0*/  LDL.LU R4, [R1+0x1bc] ;  /* 0x0001bc0001047983 */ /* 0x001ee20000300800 */
[----:B------:R-:W-:Y:S01]  /*474d0*/  ISETP.GE.AND P5, PT, R56, UR10, PT ;  /* 0x0000000a38007c0c */ /* 0x000fe2000bfa6270 */
[----:B------:R-:W-:-:S02]  /*474e0*/  ULDC UR10, c[0x0][0x228] ;  /* 0x00008a00000a7ab9 */ /* 0x000fc40000000800 */
        /* <DEDUP_REMOVED lines=8> */
[C---:B------:R-:W-:Y:S01]  /*47570*/  IMAD.WIDE R48, R50.reuse, 0x2, R44 ;  /* 0x0000000232307825 */ /* 0x040fe200078e022c */
[----:B------:R-:W-:Y:S01]  /*47580*/  ULDC UR10, c[0x0][0x228] ;  /* 0x00008a00000a7ab9 */ /* 0x000fe20000000800 */
[----:B------:R-:W-:Y:S01]  /*47590*/  ULDC UR12, c[0x0][0x228] ;  /* 0x00008a00000c7ab9 */ /* 0x000fe20000000800 */
[----:B------:R-:W-:Y:S01]  /*475a0*/  ULDC UR14, c[0x0][0x228] ;  /* 0x00008a00000e7ab9 */ /* 0x000fe20000000800 */
[C---:B0-----:R-:W-:Y:S01]  /*475b0*/  VIADD R54, R50.reuse, UR4 ;  /* 0x0000000432367c36 */ /* 0x041fe20008000000 */
[----:B------:R-:W-:Y:S01]  /*475c0*/  PRMT R55, R11, 0x7632, R55 ;  /* 0x000076320b377816 */ /* 0x000fe20000000037 */
[----:B------:R-:W-:Y:S01]  /*475d0*/  IMAD.WIDE R50, R50, 0x2, R46 ;  /* 0x0000000232327825 */ /* 0x000fe200078e022e */
[----:B------:R0:W-:Y:S01]  /*475e0*/  @P4 STG.E.U16 desc[UR8][R48.64], R11 ;  /* 0x0000000b30004986 */ /* 0x0001e2000c101508 */
[----:B------:R-:W-:Y:S01]  /*475f0*/  ULDC UR4, c[0x0][0x22c] ;  /* 0x00008b0000047ab9 */ /* 0x000fe20000000800 */
[----:B------:R-:W-:Y:S01]  /*47600*/  ULDC UR6, c[0x0][0x22c] ;  /* 0x00008b0000067ab9 */ /* 0x000fe20000000800 */
[----:B------:R-:W-:Y:S01]  /*47610*/  IMAD.WIDE R52, R54, 0x2, R44 ;  /* 0x0000000236347825 */ /* 0x000fe200078e022c */
[----:B------:R-:W-:Y:S03]  /*47620*/  @P2 STG.E.U16 desc[UR8][R50.64], R55 ;  /* 0x0000003732002986 */ /* 0x000fe6000c101508 */
[----:B------:R-:W-:Y:S01]  /*47630*/  VIADD R2, R3, 0x4c ;  /* 0x0000004c03027836 */ /* 0x000fe20000000000 */
[----:B0-----:R-:W3:Y:S01]  /*47640*/  LDL.LU R11, [R1+0x250] ;  /* 0x00025000010b7983 */ /* 0x001ee20000300800 */
[----:B------:R-:W-:-:S02]  /*47650*/  ISETP.LT.AND P1, PT, R60, UR10, !P1 ;  /* 0x0000000a3c007c0c */ /* 0x000fc4000cf21270 */
[----:B------:R-:W-:Y:S01]  /*47660*/  PRMT R56, R10, 0x7632, R56 ;  /* 0x000076320a387816 */ /* 0x000fe20000000038 */
[----:B------:R0:W-:Y:S01]  /*47670*/  @P6 STG.E.U16 desc[UR8][R52.64], R10 ;  /* 0x0000000a34006986 */ /* 0x0001e2000c101508 */
[----:B------:R-:W-:Y:S01]  /*47680*/  ISETP.LT.AND P6, PT, R61, UR12, !P5 ;  /* 0x0000000c3d007c0c */ /* 0x000fe2000efc1270 */
[----:B------:R-:W-:Y:S01]  /*47690*/  VIADD R48, R3, 0x4d ;  /* 0x0000004d03307836 */ /* 0x000fe20000000000 */
[----:B------:R-:W-:Y:S01]  /*476a0*/  ISETP.GE.AND P4, PT, R2, UR4, PT ;  /* 0x0000000402007c0c */ /* 0x000fe2000bf86270 */
[----:B------:R-:W-:Y:S01]  /*476b0*/  ULDC UR4, c[0x0][0x248] ;  /* 0x0000920000047ab9 */ /* 0x000fe20000000800 */
[----:B------:R-:W-:Y:S01]  /*476c0*/  ISETP.LT.AND P5, PT, R60, UR14, !P5 ;  /* 0x0000000e3c007c0c */ /* 0x000fe2000efa1270 */
[----:B------:R-:W-:Y:S01]  /*476d0*/  VIADD R2, R54, UR4 ;  /* 0x0000000436027c36 */ /* 0x000fe20008000000 */
[----:B------:R-:W-:Y:S01]  /*476e0*/  ULDC UR10, c[0x0][0x228] ;  /* 0x00008a00000a7ab9 */ /* 0x000fe20000000800 */
[----:B0-----:R-:W3:Y:S01]  /*476f0*/  LDL.LU R10, [R1+0xb0] ;  /* 0x0000b000010a7983 */ /* 0x001ee20000300800 */
[----:B------:R-:W-:Y:S01]  /*47700*/  ISETP.GE.AND P2, PT, R48, UR6, PT ;  /* 0x0000000630007c0c */ /* 0x000fe2000bf46270 */
[----:B------:R-:W-:Y:S01]  /*47710*/  IMAD.WIDE R48, R54, 0x2, R46 ;  /* 0x0000000236307825 */ /* 0x000fe200078e022e */
[----:B----4-:R-:W-:Y:S01]  /*47720*/  PRMT R54, R9, 0x7632, R54 ;  /* 0x0000763209367816 */ /* 0x010fe20000000036 */
[----:B------:R-:W-:Y:S01]  /*47730*/  ULDC UR4, c[0x0][0x22c] ;  /* 0x00008b0000047ab9 */ /* 0x000fe20000000800 */
[----:B------:R-:W-:Y:S01]  /*47740*/  ULDC UR12, c[0x0][0x228] ;  /* 0x00008a00000c7ab9 */ /* 0x000fe20000000800 */
[C---:B------:R-:W-:Y:S01]  /*47750*/  IMAD.WIDE R50, R2.reuse, 0x2, R44 ;  /* 0x0000000202327825 */ /* 0x040fe200078e022c */
[----:B------:R-:W-:Y:S01]  /*47760*/  @P1 STG.E.U16 desc[UR8][R48.64], R56 ;  /* 0x0000003830001986 */ /* 0x000fe2000c101508 */
[----:B------:R-:W-:Y:S01]  /*47770*/  ULDC UR14, c[0x0][0x228] ;  /* 0x00008a00000e7ab9 */ /* 0x000fe20000000800 */
[----:B------:R-:W-:Y:S01]  /*47780*/  ULDC UR6, c[0x0][0x248] ;  /* 0x0000920000067ab9 */ /* 0x000fe20000000800 */
[----:B------:R-:W-:Y:S01]  /*47790*/  IMAD.WIDE R52, R2, 0x2, R46 ;  /* 0x0000000202347825 */ /* 0x000fe200078e022e */
[----:B------:R0:W-:Y:S03]  /*477a0*/  @P6 STG.E.U16 desc[UR8][R50.64], R9 ;  /* 0x0000000932006986 */ /* 0x0001e6000c101508 */
[----:B------:R-:W-:Y:S01]  /*477b0*/  VIADD R55, R3, 0x4e ;  /* 0x0000004e03377836 */ /* 0x000fe20000000000 */
[----:B------:R1:W-:Y:S01]  /*477c0*/  @P5 STG.E.U16 desc[UR8][R52.64], R54 ;  /* 0x0000003634005986 */ /* 0x0003e2000c101508 */
[----:B------:R-:W-:Y:S01]  /*477d0*/  ISETP.LT.AND P5, PT, R61, UR10, !P0 ;  /* 0x0000000a3d007c0c */ /* 0x000fe2000c7a1270 */
[----:B------:R-:W-:-:S02]  /*477e0*/  ULDC UR10, c[0x0][0x228] ;  /* 0x00008a00000a7ab9 */ /* 0x000fc40000000800 */
[----:B------:R-:W-:Y:S01]  /*477f0*/  ISETP.GE.AND P1, PT, R55, UR4, PT ;  /* 0x0000000437007c0c */ /* 0x000fe2000bf26270 */
[----:B------:R-:W-:Y:S02]  /*47800*/  ULDC UR4, c[0x0][0x248] ;  /* 0x0000920000047ab9 */ /* 0x000fe40000000800 */
[----:B0-----:R-:W-:Y:S01]  /*47810*/  VIADD R50, R2, UR4 ;  /* 0x0000000402327c36 */ /* 0x001fe20008000000 */
[----:B------:R-:W4:Y:S01]  /*47820*/  LDL.LU R9, [R1+0x254] ;  /* 0x0002540001097983 */ /* 0x000f220000300800 */
[----:B------:R-:W-:Y:S01]  /*47830*/  ISETP.LT.AND P0, PT, R60, UR12, !P0 ;  /* 0x0000000c3c007c0c */ /* 0x000fe2000c701270 */
[----:B------:R-:W-:Y:S01]  /*47840*/  VIADD R56, R3, 0x4f ;  /* 0x0000004f03387836 */ /* 0x000fe20000000000 */
[----:B------:R-:W-:Y:S01]  /*47850*/  ISETP.LT.AND P6, PT, R61, UR14, !P4 ;  /* 0x0000000e3d007c0c */ /* 0x000fe2000e7c1270 */
[----:B------:R-:W-:Y:S01]  /*47860*/  IMAD.WIDE R48, R50, 0x2, R44 ;  /* 0x0000000232307825 */ /* 0x000fe200078e022c */
        /* <DEDUP_REMOVED lines=8> */
[----:B-1----:R-:W-:-:S04]  /*478f0*/  IMAD.WIDE R52, R2, 0x2, R44 ;  /* 0x0000000202347825 */ /* 0x002fc800078e022c */
[----:B------:R-:W-:Y:S01]  /*47900*/  IMAD.WIDE R54, R2, 0x2, R46 ;  /* 0x0000000202367825 */ /* 0x000fe200078e022e */
[----:B--2---:R-:W-:Y:S01]  /*47910*/  PRMT R57, R8, 0x7632, R57 ;  /* 0x0000763208397816 */ /* 0x004fe20000000039 */
[----:B------:R0:W-:Y:S04]  /*47920*/  @P5 STG.E.U16 desc[UR8][R48.64], R8 ;  /* 0x0000000830005986 */ /* 0x0001e8000c101508 */
[----:B0-----:R-:W2:Y:S04]  /*47930*/  LDL.LU R8, [R1+0xb4] ;  /* 0x0000b40001087983 */ /* 0x001ea80000300800 */
[----:B------:R0:W-:Y:S01]  /*47940*/  @P0 STG.E.U16 desc[UR8][R50.64], R57 ;  /* 0x0000003932000986 */ /* 0x0001e2000c101508 */
[----:B------:R-:W-:Y:S01]  /*47950*/  ISETP.GE.AND P5, PT, R56, UR4, PT ;  /* 0x0000000438007c0c */ /* 0x000fe2000bfa6270 */
[----:B------:R-:W-:Y:S01]  /*47960*/  ULDC UR4, c[0x0][0x248] ;  /* 0x0000920000047ab9 */ /* 0x000fe20000000800 */
[----:B---3--:R-:W-:Y:S01]  /*47970*/  PRMT R58, R7, 0x7632, R58 ;  /* 0x00007632073a7816 */ /* 0x008fe2000000003a */
[----:B------:R1:W-:Y:S01]  /*47980*/  @P6 STG.E.U16 desc[UR8][R52.64], R7 ;  /* 0x0000000734006986 */ /* 0x0003e2000c101508 */
[----:B------:R-:W-:-:S03]  /*47990*/  VIADD R48, R3, 0x50 ;  /* 0x0000005003307836 */ /* 0x000fc60000000000 */
[----:B------:R3:W-:Y:S01]  /*479a0*/  @P4 STG.E.U16 desc[UR8][R54.64], R58 ;  /* 0x0000003a36004986 */ /* 0x0007e2000c101508 */
[C---:B------:R-:W-:Y:S01]  /*479b0*/  ISETP.LT.AND P4, PT, R61.reuse, UR10, !P2 ;  /* 0x0000000a3d007c0c */ /* 0x040fe2000d781270 */
[----:B0-----:R-:W-:Y:S02]  /*479c0*/  VIADD R50, R2, UR4 ;  /* 0x0000000402327c36 */ /* 0x001fe40008000000 */
[----:B-1----:R-:W2:Y:S01]  /*479d0*/  LDL.LU R7, [R1+0x258] ;  /* 0x0002580001077983 */ /* 0x002ea20000300800 */
[----:B------:R-:W-:Y:S01]  /*479e0*/  ISETP.GE.AND P0, PT, R48, UR6, PT ;  /* 0x0000000630007c0c */ /* 0x000fe2000bf06270 */
[----:B------:R-:W-:Y:S01]  /*479f0*/  IMAD.WIDE R48, R50, 0x2, R44 ;  /* 0x0000000232307825 */ /* 0x000fe200078e022c */
[----:B------:R-:W-:Y:S01]  /*47a00*/  ISETP.LT.AND P2, PT, R60, UR12, !P2 ;  /* 0x0000000c3c007c0c */ /* 0x000fe2000d741270 */
[----:B------:R-:W-:Y:S01]  /*47a10*/  ULDC UR4, c[0x0][0x248] ;  /* 0x0000920000047ab9 */ /* 0x000fe20000000800 */
[----:B------:R-:W-:Y:S02]  /*47a20*/  ISETP.LT.AND P6, PT, R61, UR14, !P1 ;  /* 0x0000000e3d007c0c */ /* 0x000fe4000cfc1270 */
[----:B---3--:R-:W-:-:S03]  /*47a30*/  PRMT R55, R6, 0x7632, R55 ;  /* 0x0000763206377816 */ /* 0x008fc60000000037 */
[----:B------:R0:W-:Y:S01]  /*47a40*/  @P4 STG.E.U16 desc[UR8][R48.64], R6 ;  /* 0x0000000630004986 */ /* 0x0001e2000c101508 */
[C---:B------:R-:W-:Y:S01]  /*47a50*/  VIADD R2, R50.reuse, UR4 ;  /* 0x0000000432027c36 */ /* 0x040fe20008000000 */
[----:B------:R-:W-:Y:S01]  /*47a60*/  ULDC UR10, c[0x0][0x228] ;  /* 0x00008a00000a7ab9 */ /* 0x000fe20000000800 */
[----:B------:R-:W-:Y:S01]  /*47a70*/  VIADD R54, R3, 0x51 ;  /* 0x0000005103367836 */ /* 0x000fe20000000000 */
[----:B------:R-:W-:Y:S01]  /*47a80*/  ULDC UR12, c[0x0][0x228] ;  /* 0x00008a00000c7ab9 */ /* 0x000fe20000000800 */
[----:B------:R-:W-:Y:S01]  /*47a90*/  ULDC UR6, c[0x0][0x22c] ;  /* 0x00008b0000067ab9 */ /* 0x000fe20000000800 */
[----:B------:R-:W-:Y:S01]  /*47aa0*/  ULDC UR14, c[0x0][0x228] ;  /* 0x00008a00000e7ab9 */ /* 0x000fe20000000800 */
[----:B0-----:R-:W3:Y:S01]  /*47ab0*/  LDL.LU R6, [R1+0xb8] ;  /* 0x0000b80001067983 */ /* 0x001ee20000300800 */
[----:B------:R-:W-:Y:S01]  /*47ac0*/  IMAD.WIDE R50, R50, 0x2, R46 ;  /* 0x0000000232327825 */ /* 0x000fe200078e022e */
[----:B------:R-:W-:-:S03]  /*47ad0*/  ULDC UR4, c[0x0][0x22c] ;  /* 0x00008b0000047ab9 */ /* 0x000fc60000000800 */
        /* <DEDUP_REMOVED lines=10> */
[----:B------:R1:W-:Y:S01]  /*47b80*/  @P6 STG.E.U16 desc[UR8][R52.64], R5 ;  /* 0x0000000534006986 */ /* 0x0003e2000c101508 */
[----:B0-----:R-:W-:Y:S01]  /*47b90*/  PRMT R55, R5, 0x7632, R55 ;  /* 0x0000763205377816 */ /* 0x001fe20000000037 */
[----:B------:R-:W-:Y:S01]  /*47ba0*/  IMAD.WIDE R48, R2, 0x2, R46 ;  /* 0x0000000202307825 */ /* 0x000fe200078e022e */
[----:B------:R-:W-:Y:S01]  /*47bb0*/  ISETP.LT.AND P6, PT, R61, UR12, !P5 ;  /* 0x0000000c3d007c0c */ /* 0x000fe2000efc1270 */
[----:B------:R-:W-:Y:S01]  /*47bc0*/  ULDC UR12, c[0x0][0x228] ;  /* 0x00008a00000c7ab9 */ /* 0x000fe20000000800 */
[----:B------:R-:W-:Y:S01]  /*47bd0*/  ULDC UR6, c[0x0][0x248] ;  /* 0x0000920000067ab9 */ /* 0x000fe20000000800 */
[----:B-1----:R-:W3:Y:S01]  /*47be0*/  LDL.LU R5, [R1+0x25c] ;  /* 0x00025c0001057983 */ /* 0x002ee20000300800 */
[----:B------:R-:W-:-:S03]  /*47bf0*/  IMAD.WIDE R50, R54, 0x2, R44 ;  /* 0x0000000236327825 */ /* 0x000fc600078e022c */
[----:B------:R-:W-:Y:S01]  /*47c00*/  @P1 STG.E.U16 desc[UR8][R48.64], R55 ;  /* 0x0000003730001986 */ /* 0x000fe2000c101508 */
[----:B------:R-:W-:-:S05]  /*47c10*/  PRMT R2, R4, 0x7632, R2 ;  /* 0x0000763204027816 */ /* 0x000fca0000000002 */
[----:B------:R0:W-:Y:S04]  /*47c20*/  @P6 STG.E.U16 desc[UR8][R50.64], R4 ;  /* 0x0000000432006986 */ /* 0x0001e8000c101508 */
[----:B0-----:R-:W3:Y:S01]  /*47c30*/  LDL.LU R4, [R1+0xbc] ;  /* 0x0000bc0001047983 */ /* 0x001ee20000300800 */
[----:B------:R-:W-:Y:S01]  /*47c40*/  ISETP.LT.AND P5, PT, R60, UR14, !P5 ;  /* 0x0000000e3c007c0c */ /* 0x000fe2000efa1270 */
[----:B------:R-:W-:Y:S01]  /*47c50*/  VIADD R56, R3, 0x53 ;  /* 0x0000005303387836 */ /* 0x000fe20000000000 */
[----:B------:R-:W-:Y:S01]  /*47c60*/  ULDC UR14, c[0x0][0x228] ;  /* 0x00008a00000e7ab9 */ /* 0x000fe20000000800 */
[----:B------:R-:W-:Y:S01]  /*47c70*/  IMAD.WIDE R52, R54, 0x2, R46 ;  /* 0x0000000236347825 */ /* 0x000fe200078e022e */
[----:B------:R-:W3:Y:S02]  /*47c80*/  LDL.LU R59, [R1+0xc0] ;  /* 0x0000c000013b7983 */ /* 0x000ee40000300800 */
[----:B------:R-:W-:Y:S01]  /*47c90*/  ISETP.GE.AND P1, PT, R56, UR4, PT ;  /* 0x0000000438007c0c */ /* 0x000fe2000bf26270 */
[----:B------:R-:W-:Y:S01]  /*47ca0*/  ULDC UR4, c[0x0][0x248] ;  /* 0x0000920000047ab9 */ /* 0x000fe20000000800 */
[----:B------:R-:W-:Y:S01]  /*47cb0*/  ISETP.LT.AND P6, PT, R61, UR14, !P4 ;  /* 0x0000000e3d007c0c */ /* 0x000fe2000e7c1270 */
[----:B------:R-:W-:-:S04]  /*47cc0*/  VIADD R50, R54, UR4 ;  /* 0x0000000436327c36 */ /* 0x000fc80008000000 */
[----:B------:R0:W-:Y:S01]  /*47cd0*/  @P5 STG.E.U16 desc[UR8][R52.64], R2 ;  /* 0x0000000234005986 */ /* 0x0001e2000c101508 */
[----:B------:R-:W-:Y:S01]  /*47ce0*/  ISETP.LT.AND P5, PT, R61, UR10, !P0 ;  /* 0x0000000a3d007c0c */ /* 0x000fe2000c7a1270 */
[----:B------:R-:W-:Y:S01]  /*47cf0*/  IMAD.WIDE R48, R50, 0x2, R44 ;  /* 0x0000000232307825 */ /* 0x000fe200078e022c */
[C---:B------:R-:W-:Y:S01]  /*47d00*/  ISETP.LT.AND P0, PT, R60.reuse, UR12, !P0 ;  /* 0x0000000c3c007c0c */ /* 0x040fe2000c701270 */
[----:B------:R-:W-:Y:S01]  /*47d10*/  ULDC UR10, c[0x0][0x228] ;  /* 0x00008a00000a7ab9 */ /* 0x000fe20000000800 */
[----:B------:R-:W-:Y:S02]  /*47d20*/  ISETP.LT.AND P4, PT, R60, UR16, !P4 ;  /* 0x000000103c007c0c */ /* 0x000fe4000e781270 */
[----:B------:R-:W-:Y:S01]  /*47d30*/  PRMT R57, R11, 0x7632, R57 ;  /* 0x000076320b397816 */ /* 0x000fe20000000039 */
[----:B------:R-:W-:Y:S01]  /*47d40*/  VIADD R56, R3, 0x54 ;  /* 0x0000005403387836 */ /* 0x000fe20000000000 */
[----:B------:R-:W-:Y:S01]  /*47d50*/  ULDC UR4, c[0x0][0x22c] ;  /* 0x00008b0000047ab9 */ /* 0x000fe20000000800 */
[----:B------:R-:W-:Y:S01]  /*47d60*/  ULDC UR12, c[0x0][0x228] ;  /* 0x00008a00000c7ab9 */ /* 0x000fe20000000800 */
[----:B------:R-:W-:Y:S01]  /*47d70*/  ULDC UR14, c[0x0][0x228] ;  /* 0x00008a00000e7ab9 */ /* 0x000fe20000000800 */
[C---:B0-----:R-:W-:Y:S01]  /*47d80*/  VIADD R2, R50.reuse, UR6 ;  /* 0x0000000632027c36 */ /* 0x041fe20008000000 */
[----:B------:R-:W-:Y:S01]  /*47d90*/  ULDC UR6, c[0x0][0x22c] ;  /* 0x00008b0000067ab9 */ /* 0x000fe20000000800 */
[----:B------:R-:W-:Y:S01]  /*47da0*/  IMAD.WIDE R50, R50, 0x2, R46 ;  /* 0x0000000232327825 */ /* 0x000fe200078e022e */
[----:B------:R0:W-:Y:S01]  /*47db0*/  @P5 STG.E.U16 desc[UR8][R48.64], R11 ;  /* 0x0000000b30005986 */ /* 0x0001e2000c101508 */
[----:B------:R-:W-:-:S02]  /*47dc0*/  ULDC UR16, c[0x0][0x228] ;  /* 0x00008a0000107ab9 */ /* 0x000fc40000000800 */
[----:B------:R-:W-:Y:S01]  /*47dd0*/  IMAD.WIDE R52, R2, 0x2, R44 ;  /* 0x0000000202347825 */ /* 0x000fe200078e022c */
[----:B------:R-:W-:Y:S01]  /*47de0*/  @P0 STG.E.U16 desc[UR8][R50.64], R57 ;  /* 0x0000003932000986 */ /* 0x000fe2000c101508 */
[----:B------:R-:W-:Y:S02]  /*47df0*/  PRMT R58, R10, 0x7632, R58 ;  /* 0x000076320a3a7816 */ /* 0x000fe4000000003a */
[----:B------:R-:W-:Y:S01]  /*47e00*/  IMAD.WIDE R54, R2, 0x2, R46 ;  /* 0x0000000202367825 */ /* 0x000fe200078e022e */
[----:B------:R1:W-:Y:S01]  /*47e10*/  @P6 STG.E.U16 desc[UR8][R52.64], R10 ;  /* 0x0000000a34006986 */ /* 0x0003e2000c101508 */
[----:B------:R-:W-:Y:S01]  /*47e20*/  ISETP.GE.AND P5, PT, R56, UR4, PT ;  /* 0x0000000438007c0c */ /* 0x000fe2000bfa6270 */
[----:B------:R-:W-:Y:S02]  /*47e30*/  ULDC UR4, c[0x0][0x248] ;  /* 0x0000920000047ab9 */ /* 0x000fe40000000800 */
[----:B------:R4:W-:Y:S01]  /*47e40*/  @P4 STG.E.U16 desc[UR8][R54.64], R58 ;  /* 0x0000003a36004986 */ /* 0x0009e2000c101508 */
[----:B------:R-:W-:Y:S01]  /*47e50*/  ISETP.LT.AND P4, PT, R61, UR10, !P2 ;  /* 0x0000000a3d007c0c */ /* 0x000fe2000d781270 */
[----:B0-----:R-:W-:-:S02]  /*47e60*/  VIADD R48, R3, 0x55 ;  /* 0x0000005503307836 */ /* 0x001fc40000000000 */
[----:B-1----:R-:W3:Y:S01]  /*47e70*/  LDL.LU R10, [R1+0xd0] ;  /* 0x0000d000010a7983 */ /* 0x002ee20000300800 */
        /* <DEDUP_REMOVED lines=8> */
[----:B----4-:R-:W-:Y:S01]  /*47f00*/  PRMT R55, R9, 0x7632, R55 ;  /* 0x0000763209377816 */ /* 0x010fe20000000037 */
[----:B------:R0:W-:Y:S01]  /*47f10*/  @P4 STG.E.U16 desc[UR8][R48.64], R9 ;  /* 0x0000000930004986 */ /* 0x0001e2000c101508 */
[C---:B------:R-:W-:Y:S01]  /*47f20*/  VIADD R2, R50.reuse, UR4 ;  /* 0x0000000432027c36 */ /* 0x040fe20008000000 */
[----:B------:R-:W-:Y:S01]  /*47f30*/  ULDC UR4, c[0x0][0x22c] ;  /* 0x00008b0000047ab9 */ /* 0x000fe20000000800 */
[----:B------:R-:W-:Y:S01]  /*47f40*/  IMAD.WIDE R50, R50, 0x2, R46 ;  /* 0x0000000232327825 */ /* 0x000fe200078e022e */
[----:B------:R-:W-:Y:S01]  /*47f50*/  ULDC UR14, c[0x0][0x228] ;  /* 0x00008a00000e7ab9 */ /* 0x000fe20000000800 */
[----:B------:R-:W-:-:S02]  /*47f60*/  ULDC UR6, c[0x0][0x22c] ;  /* 0x00008b0000067ab9 */ /* 0x000fc40000000800 */
[----:B------:R-:W-:Y:S01]  /*47f70*/  IMAD.WIDE R52, R2, 0x2, R44 ;  /* 0x0000000202347825 */ /* 0x000fe200078e022c */
[----:B0-----:R-:W4:Y:S03]  /*47f80*/  LDL.LU R9, [R1+0xc4] ;  /* 0x0000c40001097983 */ /* 0x001f260000300800 */
[C---:B------:R-:W-:Y:S01]  /*47f90*/  VIADD R54, R3.reuse, 0x56 ;  /* 0x0000005603367836 */ /* 0x040fe20000000000 */
[----:B------:R0:W-:Y:S01]  /*47fa0*/  @P2 STG.E.U16 desc[UR8][R50.64], R55 ;  /* 0x0000003732002986 */ /* 0x0001e2000c101508 */
[----:B------:R-:W-:Y:S01]  /*47fb0*/  ISETP.LT.AND P1, PT, R60, UR10, !P1 ;  /* 0x0000000a3c007c0c */ /* 0x000fe2000cf21270 */
[C---:B------:R-:W-:Y:S02]  /*47fc0*/  VIADD R48, R3.reuse, 0x57 ;  /* 0x0000005703307836 */ /* 0x040fe40000000000 */
[----:B------:R-:W-:Y:S01]  /*47fd0*/  ISETP.GE.AND P4, PT, R54, UR4, PT ;  /* 0x0000000436007c0c */ /* 0x000fe2000bf86270 */
[----:B------:R-:W-:Y:S01]  /*47fe0*/  ULDC UR4, c[0x0][0x248] ;  /* 0x0000920000047ab9 */ /* 0x000fe20000000800 */
[----:B------:R-:W-:Y:S01]  /*47ff0*/  VIADD R56, R3, 0x58 ;  /* 0x0000005803387836 */ /* 0x000fe20000000000 */
[----:B------:R-:W-:Y:S01]  /*48000*/  ULDC UR10, c[0x0][0x22c] ;  /* 0x00008b00000a7ab9 */ /* 0x000fe20000000800 */
[----:B------:R-:W-:Y:S01]  /*48010*/  VIADD R54, R2, UR4 ;  /* 0x0000000402367c36 */ /* 0x000fe20008000000 */
[----:B------:R-:W-:Y:S01]  /*48020*/  ISETP.GE.AND P2, PT, R48, UR6, PT ;  /* 0x0000000630007c0c */ /* 0x000fe2000bf46270 */
[----:B------:R-:W-:Y:S01]  /*48030*/  IMAD.WIDE R48, R2, 0x2, R46 ;  /* 0x0000000202307825 */ /* 0x000fe200078e022e */
[----:B------:R-:W-:Y:S01]  /*48040*/  ULDC UR4, c[0x0][0x22c] ;  /* 0x00008b0000047ab9 */ /* 0x000fe20000000800 */
[----:B------:R-:W-:-:S02]  /*48050*/  ULDC UR6, c[0x0][0x248] ;  /* 0x0000920000067ab9 */ /* 0x000fc40000000800 */
[----:B0-----:R-:W-:Y:S01]  /*48060*/  IMAD.WIDE R50, R54, 0x2, R44 ;  /* 0x0000000236327825 */ /* 0x001fe200078e022c */
        /* <DEDUP_REMOVED lines=9> */
[----:B------:R-:W-:Y:S01]  /*48100*/  ISETP.GE.AND P1, PT, R56, UR4, PT ;  /* 0x0000000438007c0c */ /* 0x000fe2000bf26270 */
[----:B------:R-:W-:Y:S01]  /*48110*/  ULDC UR4, c[0x0][0x248] ;  /* 0x0000920000047ab9 */ /* 0x000fe20000000800 */
[----:B------:R-:W-:-:S04]  /*48120*/  PRMT R2, R7, 0x7632, R2 ;  /* 0x0000763207027816 */ /* 0x000fc80000000002 */
[----:B------:R0:W-:Y:S04]  /*48130*/  @P6 STG.E.U16 desc[UR8][R50.64], R7 ;  /* 0x0000000732006986 */ /* 0x0001e8000c101508 */
[----:B------:R-:W-:Y:S01]  /*48140*/  @P5 STG.E.U16 desc[UR8][R52.64], R2 ;  /* 0x0000000234005986 */ /* 0x000fe2000c101508 */
[C---:B------:R-:W-:Y:S01]  /*48150*/  ISETP.LT.AND P5, PT, R61.reuse, UR12, !P0 ;  /* 0x0000000c3d007c0c */ /* 0x040fe2000c7a1270 */
[----:B------:R-:W-:Y:S02]  /*48160*/  ULDC UR12, c[0x0][0x228] ;  /* 0x00008a00000c7ab9 */ /* 0x000fe40000000800 */
[----:B0-----:R-:W2:Y:S01]  /*48170*/  LDL.LU R7, [R1+0xc8] ;  /* 0x0000c80001077983 */ /* 0x001ea20000300800 */
[----:B------:R-:W-:Y:S01]  /*48180*/  VIADD R50, R54, UR4 ;  /* 0x0000000436327c36 */ /* 0x000fe20008000000 */
[----:B------:R-:W-:Y:S01]  /*48190*/  ISETP.LT.AND P0, PT, R60, UR14, !P0 ;  /* 0x0000000e3c007c0c */ /* 0x000fe2000c701270 */
[----:B------:R-:W-:Y:S01]  /*481a0*/  ULDC UR4, c[0x0][0x248] ;  /* 0x0000920000047ab9 */ /* 0x000fe20000000800 */
[----:B------:R-:W-:Y:S01]  /*481b0*/  ISETP.LT.AND P6, PT, R61, UR16, !P4 ;  /* 0x000000103d007c0c */ /* 0x000fe2000e7c1270 */
[----:B------:R-:W-:Y:S01]  /*481c0*/  IMAD.WIDE R48, R50, 0x2, R44 ;  /* 0x0000000232307825 */ /* 0x000fe200078e022c */
[----:B------:R-:W-:Y:S01]  /*481d0*/  ULDC UR14, c[0x0][0x228] ;  /* 0x00008a00000e7ab9 */ /* 0x000fe20000000800 */
[----:B------:R-:W-:Y:S01]  /*481e0*/  ULDC UR16, c[0x0][0x228] ;  /* 0x00008a0000107ab9 */ /* 0x000fe20000000800 */
[----:B---3--:R-:W-:-:S02]  /*481f0*/  PRMT R58, R6, 0x7632, R58 ;  /* 0x00007632063a7816 */ /* 0x008fc4000000003a */
[----:B------:R0:W-:Y:S01]  /*48200*/  @P5 STG.E.U16 desc[UR8][R48.64], R6 ;  /* 0x0000000630005986 */ /* 0x0001e2000c101508 */
[----:B------:R-:W-:Y:S01]  /*48210*/  VIADD R56, R50, UR6 ;  /* 0x0000000632387c36 */ /* 0x000fe20008000000 */
[----:B------:R-:W-:Y:S02]  /*48220*/  ISETP.LT.AND P4, PT, R60, UR18, !P4 ;  /* 0x000000123c007c0c */ /* 0x000fe4000e781270 */
[----:B0-----:R-:W3:Y:S01]  /*48230*/  LDL.LU R6, [R1+0xd8] ;  /* 0x0000d80001067983 */ /* 0x001ee20000300800 */
[----:B------:R-:W-:Y:S01]  /*48240*/  IMAD.WIDE R50, R50, 0x2, R46 ;  /* 0x0000000232327825 */ /* 0x000fe200078e022e */
[----:B------:R-:W-:Y:S01]  /*48250*/  ULDC UR6, c[0x0][0x22c] ;  /* 0x00008b0000067ab9 */ /* 0x000fe20000000800 */
[----:B------:R-:W-:Y:S02]  /*48260*/  ULDC UR18, c[0x0][0x228] ;  /* 0x00008a0000127ab9 */ /* 0x000fe40000000800 */
[----:B------:R-:W-:Y:S01]  /*48270*/  IMAD.WIDE R52, R56, 0x2, R44 ;  /* 0x0000000238347825 */ /* 0x000fe200078e022c */
[----:B------:R0:W-:Y:S03]  /*48280*/  @P0 STG.E.U16 desc[UR8][R50.64], R58 ;  /* 0x0000003a32000986 */ /* 0x0001e6000c101508 */
[----:B------:R-:W-:-:S02]  /*48290*/  VIADD R2, R3, 0x59 ;  /* 0x0000005903027836 */ /* 0x000fc40000000000 */
[----:B------:R-:W-:-:S03]  /*482a0*/  IMAD.WIDE R54, R56, 0x2, R46 ;  /* 0x0000000238367825 */ /* 0x000fc600078e022e */
[----:B------:R-:W-:Y:S01]  /*482b0*/  ISETP.GE.AND P5, PT, R2, UR10, PT ;  /* 0x0000000a02007c0c */ /* 0x000fe2000bfa6270 */
[----:B------:R-:W-:Y:S01]  /*482c0*/  ULDC UR10, c[0x0][0x228] ;  /* 0x00008a00000a7ab9 */ /* 0x000fe20000000800 */
[----:B------:R-:W-:Y:S01]  /*482d0*/  PRMT R57, R5, 0x7632, R57 ;  /* 0x0000763205397816 */ /* 0x000fe20000000039 */
[----:B------:R1:W-:Y:S04]  /*482e0*/  @P6 STG.E.U16 desc[UR8][R52.64], R5 ;  /* 0x0000000534006986 */ /* 0x0003e8000c101508 */
[----:B------:R1:W-:Y:S01]  /*482f0*/  @P4 STG.E.U16 desc[UR8][R54.64], R57 ;  /* 0x0000003936004986 */ /* 0x0003e2000c101508 */
[----:B------:R-:W-:Y:S01]  /*48300*/  ISETP.LT.AND P4, PT, R61, UR10, !P2 ;  /* 0x0000000a3d007c0c */ /* 0x000fe2000d781270 */
[----:B0-----:R-:W-:Y:S02]  /*48310*/  VIADD R50, R56, UR4 ;  /* 0x0000000438327c36 */ /* 0x001fe40008000000 */
[----:B-1----:R-:W3:Y:S02]  /*48320*/  LDL.LU R5, [R1+0xcc] ;  /* 0x0000cc0001057983 */ /* 0x002ee40000300800 */
[----:B------:R-:W-:Y:S01]  /*48330*/  IMAD.WIDE R48, R50, 0x2, R44 ;  /* 0x0000000232307825 */ /* 0x000fe200078e022c */
[----:B------:R-:W-:-:S07]  /*48340*/  PRMT R55, R4, 0x7632, R55 ;  /* 0x0000763204377816 */ /* 0x000fce0000000037 */
[----:B------:R0:W-:Y:S01]  /*48350*/  @P4 STG.E.U16 desc[UR8][R48.64], R4 ;  /* 0x0000000430004986 */ /* 0x0001e2000c101508 */
[----:B------:R-:W-:Y:S01]  /*48360*/  VIADD R2, R3, 0x5a ;  /* 0x0000005a03027836 */ /* 0x000fe20000000000 */
[----:B------:R-:W-:Y:S01]  /*48370*/  ISETP.LT.AND P2, PT, R60, UR12, !P2 ;  /* 0x0000000c3c007c0c */ /* 0x000fe2000d741270 */
[----:B------:R-:W-:Y:S01]  /*48380*/  ULDC UR4, c[0x0][0x248] ;  /* 0x0000920000047ab9 */ /* 0x000fe20000000800 */
[----:B------:R-:W-:Y:S01]  /*48390*/  ISETP.LT.AND P6, PT, R61, UR14, !P1 ;  /* 0x0000000e3d007c0c */ /* 0x000fe2000cfc1270 */
[C---:B------:R-:W-:Y:S01]  /*483a0*/  VIADD R54, R3.reuse, 0x5b ;  /* 0x0000005b03367836 */ /* 0x040fe20000000000 */
[----:B------:R-:W-:Y:S01]  /*483b0*/  ULDC UR10, c[0x0][0x228] ;  /* 0x00008a00000a7ab9 */ /* 0x000fe20000000800 */
[----:B0-----:R-:W3:Y:S01]  /*483c0*/  LDL.LU R4, [R1+0xdc] ;  /* 0x0000dc0001047983 */ /* 0x001ee20000300800 */
[----:B------:R-:W-:Y:S01]  /*483d0*/  ISETP.GE.AND P0, PT, R2, UR6, PT ;  /* 0x0000000602007c0c */ /* 0x000fe2000bf06270 */
[C---:B------:R-:W-:Y:S01]  /*483e0*/  VIADD R2, R50.reuse, UR4 ;  /* 0x0000000432027c36 */ /* 0x040fe20008000000 */
[----:B------:R-:W-:Y:S01]  /*483f0*/  ULDC UR12, c[0x0][0x228] ;  /* 0x00008a00000c7ab9 */ /* 0x000fe20000000800 */
[----:B------:R-:W-:Y:S01]  /*48400*/  IMAD.WIDE R50, R50, 0x2, R46 ;  /* 0x0000000232327825 */ /* 0x000fe200078e022e */
[----:B------:R-:W-:Y:S01]  /*48410*/  ULDC UR4, c[0x0][0x22c] ;  /* 0x00008b0000047ab9 */ /* 0x000fe20000000800 */
[----:B------:R-:W-:Y:S01]  /*48420*/  ULDC UR14, c[0x0][0x228] ;  /* 0x00008a00000e7ab9 */ /* 0x000fe20000000800 */
[----:B------:R-:W-:Y:S01]  /*48430*/  ISETP.LT.AND P1, PT, R60, UR10, !P1 ;  /* 0x0000000a3c007c0c */ /* 0x000fe2000cf21270 */
[----:B------:R-:W-:Y:S01]  /*48440*/  IMAD.WIDE R52, R2, 0x2, R44 ;  /* 0x0000000202347825 */ /* 0x000fe200078e022c */
[----:B------:R0:W-:Y:S01]  /*48450*/  @P2 STG.E.U16 desc[UR8][R50.64], R55 ;  /* 0x0000003732002986 */ /* 0x0001e2000c101508 */
[----:B------:R-:W-:Y:S01]  /*48460*/  ISETP.GE.AND P4, PT, R54, UR4, PT ;  /* 0x0000000436007c0c */ /* 0x000fe2000bf86270 */
[----:B------:R-:W-:Y:S01]  /*48470*/  ULDC UR4, c[0x0][0x248] ;  /* 0x0000920000047ab9 */ /* 0x000fe20000000800 */
[----:B------:R-:W-:Y:S01]  /*48480*/  VIADD R48, R3, 0x5c ;  /* 0x0000005c03307836 */ /* 0x000fe20000000000 */
[----:B------:R1:W-:Y:S01]  /*48490*/  @P6 STG.E.U16 desc[UR8][R52.64], R59 ;  /* 0x0000003b34006986 */ /* 0x0003e2000c101508 */
[----:B------:R-:W-:Y:S01]  /*484a0*/  ISETP.LT.AND P6, PT, R61, UR12, !P5 ;  /* 0x0000000c3d007c0c */ /* 0x000fe2000efc1270 */
[----:B------:R-:W-:Y:S01]  /*484b0*/  ULDC UR6, c[0x0][0x22c] ;  /* 0x00008b0000067ab9 */ /* 0x000fe20000000800 */
[----:B------:R-:W-:Y:S01]  /*484c0*/  ISETP.LT.AND P5, PT, R60, UR14, !P5 ;  /* 0x0000000e3c007c0c */ /* 0x000fe2000efa1270 */
[----:B------:R-:W3:Y:S01]  /*484d0*/  LDL.LU R11, [R1+0x260] ;  /* 0x00026000010b7983 */ /* 0x000ee20000300800 */
[----:B------:R-:W-:Y:S01]  /*484e0*/  VIADD R54, R2, UR4 ;  /* 0x0000000402367c36 */ /* 0x000fe20008000000 */
[----:B------:R-:W-:Y:S01]  /*484f0*/  ISETP.GE.AND P2, PT, R48, UR6, PT ;  /* 0x0000000630007c0c */ /* 0x000fe2000bf46270 */
[----:B------:R-:W-:Y:S01]  /*48500*/  IMAD.WIDE R48, R2, 0x2, R46 ;  /* 0x0000000202307825 */ /* 0x000fe200078e022e */
[----:B------:R-:W-:Y:S01]  /*48510*/  PRMT R56, R59, 0x7632, R56 ;  /* 0x000076323b387816 */ /* 0x000fe20000000038 */
[----:B------:R-:W-:Y:S01]  /*48520*/  ULDC UR10, c[0x0][0x228] ;  /* 0x00008a00000a7ab9 */ /* 0x000fe20000000800 */
[----:B------:R-:W-:Y:S01]  /*48530*/  ULDC UR4, c[0x0][0x22c] ;  /* 0x00008b0000047ab9 */ /* 0x000fe20000000800 */
[----:B0-----:R-:W-:Y:S01]  /*48540*/  IMAD.WIDE R50, R54, 0x2, R44 ;  /* 0x0000000236327825 */ /* 0x001fe200078e022c */
[----:B------:R-:W-:Y:S01]  /*48550*/  ULDC UR12, c[0x0][0x228] ;  /* 0x00008a00000c7ab9 */ /* 0x000fe20000000800 */
[----:B------:R-:W-:-:S02]  /*48560*/  ULDC UR14, c[0x0][0x228] ;  /* 0x00008a00000e7ab9 */ /* 0x000fc40000000800 */
[----:B-1----:R-:W-:Y:S01]  /*48570*/  IMAD.WIDE R52, R54, 0x2, R46 ;  /* 0x0000000236347825 */ /* 0x002fe200078e022e */
[----:B------:R0:W-:Y:S01]  /*48580*/  @P1 STG.E.U16 desc[UR8][R48.64], R56 ;  /* 0x0000003830001986 */ /* 0x0001e2000c101508 */
[----:B------:R-:W-:Y:S02]  /*48590*/  ULDC UR6, c[0x0][0x248] ;  /* 0x0000920000067ab9 */ /* 0x000fe40000000800 */
[----:B------:R-:W-:Y:S01]  /*485a0*/  VIADD R55, R3, 0x5d ;  /* 0x0000005d03377836 */ /* 0x000fe20000000000 */
[----:B------:R-:W-:Y:S01]  /*485b0*/  PRMT R2, R10, 0x7632, R2 ;  /* 0x000076320a027816 */ /* 0x000fe20000000002 */
[----:B------:R1:W-:Y:S03]  /*485c0*/  @P6 STG.E.U16 desc[UR8][R50.64], R10 ;  /* 0x0000000a32006986 */ /* 0x0003e6000c101508 */
[----:B------:R-:W-:Y:S01]  /*485d0*/  ISETP.GE.AND P1, PT, R55, UR4, PT ;  /* 0x0000000437007c0c */ /* 0x000fe2000bf26270 */
[----:B------:R-:W-:Y:S01]  /*485e0*/  ULDC UR4, c[0x0][0x248] ;  /* 0x0000920000047ab9 */ /* 0x000fe20000000800 */
[----:B------:R4:W-:Y:S01]  /*485f0*/  @P5 STG.E.U16 desc[UR8][R52.64], R2 ;  /* 0x0000000234005986 */ /* 0x0009e2000c101508 */
[----:B------:R-:W-:Y:S01]  /*48600*/  ISETP.LT.AND P5, PT, R61, UR10, !P0 ;  /* 0x0000000a3d007c0c */ /* 0x000fe2000c7a1270 */
[----:B0-----:R-:W-:Y:S01]  /*48610*/  VIADD R56, R3, 0x5e ;  /* 0x0000005e03387836 */ /* 0x001fe20000000000 */
[----:B------:R-:W-:Y:S01]  /*48620*/  ISETP.LT.AND P0, PT, R60, UR12, !P0 ;  /* 0x0000000c3c007c0c */ /* 0x000fe2000c701270 */
[----:B------:R-:W-:Y:S01]  /*48630*/  ULDC UR10, c[0x0][0x228] ;  /* 0x00008a00000a7ab9 */ /* 0x000fe20000000800 */
[----:B-1----:R-:W3:Y:S01]  /*48640*/  LDL.LU R10, [R1+0xe0] ;  /* 0x0000e000010a7983 */ /* 0x002ee20000300800 */
[----:B------:R-:W-:Y:S01]  /*48650*/  VIADD R50, R54, UR4 ;  /* 0x0000000436327c36 */ /* 0x000fe20008000000 */
[----:B------:R-:W-:Y:S01]  /*48660*/  ISETP.LT.AND P6, PT, R61, UR14, !P4 ;  /* 0x0000000e3d007c0c */ /* 0x000fe2000e7c1270 */
[----:B------:R-:W-:Y:S01]  /*48670*/  ULDC UR4, c[0x0][0x22c] ;  /* 0x00008b0000047ab9 */ /* 0x000fe20000000800 */
[----:B------:R-:W-:Y:S01]  /*48680*/  ULDC UR12, c[0x0][0x228] ;  /* 0x00008a00000c7ab9 */ /* 0x000fe20000000800 */
[----:B------:R-:W-:Y:S01]  /*48690*/  IMAD.WIDE R48, R50, 0x2, R44 ;  /* 0x0000000232307825 */ /* 0x000fe200078e022c */
[----:B------:R-:W-:Y:S01]  /*486a0*/  ISETP.LT.AND P4, PT, R60, UR16, !P4 ;  /* 0x000000103c007c0c */ /* 0x000fe2000e781270 */
[----:B------:R-:W-:Y:S01]  /*486b0*/  ULDC UR14, c[0x0][0x228] ;  /* 0x00008a00000e7ab9 */ /* 0x000fe20000000800 */
[----:B------:R-:W-:Y:S01]  /*486c0*/  ULDC UR16, c[0x0][0x228] ;  /* 0x00008a0000107ab9 */ /* 0x000fe20000000800 */
[----:B----4-:R-:W-:Y:S01]  /*486d0*/  PRMT R57, R9, 0x7632, R57 ;  /* 0x0000763209397816 */ /* 0x010fe20000000039 */
[----:B------:R0:W-:Y:S01]  /*486e0*/  @P5 STG.E.U16 desc[UR8][R48.64], R9 ;  /* 0x0000000930005986 */ /* 0x0001e2000c101508 */
[----:B------:R-:W-:-:S03]  /*486f0*/  VIADD R2, R50, UR6 ;  /* 0x0000000632027c36 */ /* 0x000fc60008000000 */
[----:B0-----:R-:W4:Y:S01]  /*48700*/  LDL.LU R9, [R1+0x264] ;  /* 0x0002640001097983 */ /* 0x001f220000300800 */
[----:B------:R-:W-:Y:S01]  /*48710*/  IMAD.WIDE R50, R50, 0x2, R46 ;  /* 0x0000000232327825 */ /* 0x000fe200078e022e */
[----:B------:R-:W-:Y:S01]  /*48720*/  ISETP.GE.AND P5, PT, R56, UR4, PT ;  /* 0x0000000438007c0c */ /* 0x000fe2000bfa6270 */
[----:B------:R-:W-:Y:S01]  /*48730*/  ULDC UR4, c[0x0][0x248] ;  /* 0x0000920000047ab9 */ /* 0x000fe20000000800 */
[----:B------:R-:W-:Y:S01]  /*48740*/  ULDC UR6, c[0x0][0x22c] ;  /* 0x00008b0000067ab9 */ /* 0x000fe20000000800 */
[C---:B------:R-:W-:Y:S01]  /*48750*/  IMAD.WIDE R52, R2.reuse, 0x2, R44 ;  /* 0x0000000202347825 */ /* 0x040fe200078e022c */
[----:B------:R0:W-:Y:S03]  /*48760*/  @P0 STG.E.U16 desc[UR8][R50.64], R57 ;  /* 0x0000003932000986 */ /* 0x0001e6000c101508 */
[----:B------:R-:W-:-:S04]  /*48770*/  IMAD.WIDE R54, R2, 0x2, R46 ;  /* 0x0000000202367825 */ /* 0x000fc800078e022e */
        /* <DEDUP_REMOVED lines=20> */
[----:B-1----:R-:W-:-:S05]  /*488c0*/  PRMT R55, R7, 0x7632, R55 ;  /* 0x0000763207377816 */ /* 0x002fca0000000037 */
[----:B------:R0:W-:Y:S01]  /*488d0*/  @P4 STG.E.U16 desc[UR8][R48.64], R7 ;  /* 0x0000000730004986 */ /* 0x0001e2000c101508 */
[C---:B------:R-:W-:Y:S01]  /*488e0*/  VIADD R54, R3.reuse, 0x60 ;  /* 0x0000006003367836 */ /* 0x040fe20000000000 */
[----:B------:R-:W-:Y:S02]  /*488f0*/  ULDC UR14, c[0x0][0x228] ;  /* 0x00008a00000e7ab9 */ /* 0x000fe40000000800 */
[----:B0-----:R-:W2:Y:S04]  /*48900*/  LDL.LU R7, [R1+0x268] ;  /* 0x0002680001077983 */ /* 0x001ea80000300800 */
[----:B------:R0:W-:Y:S01]  /*48910*/  @P2 STG.E.U16 desc[UR8][R50.64], R55 ;  /* 0x0000003732002986 */ /* 0x0001e2000c101508 */
[----:B------:R-:W-:Y:S01]  /*48920*/  ISETP.LT.AND P1, PT, R60, UR6, !P1 ;  /* 0x000000063c007c0c */ /* 0x000fe2000cf21270 */
[----:B------:R-:W-:Y:S01]  /*48930*/  VIADD R48, R3, 0x61 ;  /* 0x0000006103307836 */ /* 0x000fe20000000000 */
[----:B------:R-:W-:Y:S01]  /*48940*/  ISETP.GE.AND P4, PT, R54, UR4, PT ;  /* 0x0000000436007c0c */ /* 0x000fe2000bf86270 */
[----:B------:R-:W-:Y:S01]  /*48950*/  ULDC UR4, c[0x0][0x248] ;  /* 0x0000920000047ab9 */ /* 0x000fe20000000800 */
[----:B------:R-:W-:Y:S01]  /*48960*/  ULDC UR6, c[0x0][0x22c] ;  /* 0x00008b0000067ab9 */ /* 0x000fe20000000800 */
[----:B---3--:R1:W-:Y:S01]  /*48970*/  @P6 STG.E.U16 desc[UR8][R52.64], R6 ;  /* 0x0000000634006986 */ /* 0x0083e2000c101508 */
        /* <DEDUP_REMOVED lines=11> */
[----:B------:R-:W-:Y:S03]  /*48a30*/  @P1 STG.E.U16 desc[UR8][R48.64], R55 ;  /* 0x0000003730001986 */ /* 0x000fe6000c101508 */
[----:B------:R-:W-:Y:S01]  /*48a40*/  IMAD.WIDE R52, R54, 0x2, R46 ;  /* 0x0000000236347825 */ /* 0x000fe200078e022e */
[----:B------:R-:W-:Y:S01]  /*48a50*/  ISETP.GE.AND P1, PT, R56, UR4, PT ;  /* 0x0000000438007c0c */ /* 0x000fe2000bf26270 */
[----:B------:R-:W-:Y:S01]  /*48a60*/  ULDC UR4, c[0x0][0x248] ;  /* 0x0000920000047ab9 */ /* 0x000fe20000000800 */
[----:B------:R-:W-:Y:S01]  /*48a70*/  ULDC UR6, c[0x0][0x248] ;  /* 0x0000920000067ab9 */ /* 0x000fe20000000800 */
[----:B------:R-:W-:Y:S01]  /*48a80*/  PRMT R2, R5, 0x7632, R2 ;  /* 0x0000763205027816 */ /* 0x000fe20000000002 */
[----:B------:R0:W-:Y:S04]  /*48a90*/  @P6 STG.E.U16 desc[UR8][R50.64], R5 ;  /* 0x0000000532006986 */ /* 0x0001e8000c101508 */
[----:B------:R1:W-:Y:S01]  /*48aa0*/  @P5 STG.E.U16 desc[UR8][R52.64], R2 ;  /* 0x0000000234005986 */ /* 0x0003e2000c101508 */
[----:B------:R-:W-:-:S02]  /*48ab0*/  ISETP.LT.AND P5, PT, R61, UR10, !P0 ;  /* 0x0000000a3d007c0c */ /* 0x000fc4000c7a1270 */
[----:B------:R-:W-:Y:S01]  /*48ac0*/  PRMT R57, R4, 0x7632, R57 ;  /* 0x0000763204397816 */ /* 0x000fe20000000039 */
        /* <DEDUP_REMOVED lines=8> */
[----:B------:R-:W-:Y:S01]  /*48b50*/  ULDC UR12, c[0x0][0x228] ;  /* 0x00008a00000c7ab9 */ /* 0x000fe20000000800 */
[----:B-1----:R-:W-:Y:S01]  /*48b60*/  VIADD R2, R50, UR6 ;  /* 0x0000000632027c36 */ /* 0x002fe20008000000 */
[----:B------:R0:W-:Y:S01]  /*48b70*/  @P5 STG.E.U16 desc[UR8][R48.64], R4 ;  /* 0x0000000430005986 */ /* 0x0001e2000c101508 */
[----:B------:R-:W-:Y:S01]  /*48b80*/  ISETP.LT.AND P4, PT, R60, UR16, !P4 ;  /* 0x000000103c007c0c */ /* 0x000fe2000e781270 */
[----:B------:R-:W-:Y:S01]  /*48b90*/  IMAD.WIDE R50, R50, 0x2, R46 ;  /* 0x0000000232327825 */ /* 0x000fe200078e022e */
[----:B------:R-:W-:Y:S01]  /*48ba0*/  ULDC UR6, c[0x0][0x22c] ;  /* 0x00008b0000067ab9 */ /* 0x000fe20000000800 */
[----:B------:R-:W-:Y:S01]  /*48bb0*/  ULDC UR14, c[0x0][0x228] ;  /* 0x00008a00000e7ab9 */ /* 0x000fe20000000800 */
[----:B0-----:R-:W3:Y:S01]  /*48bc0*/  LDL.LU R4, [R1+0xec] ;  /* 0x0000ec0001047983 */ /* 0x001ee20000300800 */
[C---:B------:R-:W-:Y:S01]  /*48bd0*/  IMAD.WIDE R52, R2.reuse, 0x2, R44 ;  /* 0x0000000202347825 */ /* 0x040fe200078e022c */
[----:B------:R-:W-:Y:S01]  /*48be0*/  PRMT R58, R11, 0x7632, R58 ;  /* 0x000076320b3a7816 */ /* 0x000fe2000000003a */
[----:B------:R-:W-:Y:S01]  /*48bf0*/  ULDC UR16, c[0x0][0x228] ;  /* 0x00008a0000107ab9 */ /* 0x000fe20000000800 */
[----:B------:R-:W3:Y:S01]  /*48c00*/  LDL.LU R59, [R1+0x100] ;  /* 0x00010000013b7983 */ /* 0x000ee20000300800 */
[----:B------:R-:W-:-:S03]  /*48c10*/  IMAD.WIDE R54, R2, 0x2, R46 ;  /* 0x0000000202367825 */ /* 0x000fc600078e022e */
[----:B------:R0:W-:Y:S01]  /*48c20*/  @P0 STG.E.U16 desc[UR8][R50.64], R57 ;  /* 0x0000003932000986 */ /* 0x0001e2000c101508 */
[----:B------:R-:W-:Y:S01]  /*48c30*/  ISETP.GE.AND P5, PT, R56, UR4, PT ;  /* 0x0000000438007c0c */ /* 0x000fe2000bfa6270 */
[----:B------:R-:W-:Y:S02]  /*48c40*/  ULDC UR4, c[0x0][0x248] ;  /* 0x0000920000047ab9 */ /* 0x000fe40000000800 */
[----:B------:R-:W-:Y:S01]  /*48c50*/  @P6 STG.E.U16 desc[UR8][R52.64], R11 ;  /* 0x0000000b34006986 */ /* 0x000fe2000c101508 */
[----:B------:R-:W-:-:S03]  /*48c60*/  VIADD R48, R3, 0x64 ;  /* 0x0000006403307836 */ /* 0x000fc60000000000 */
[----:B------:R1:W-:Y:S01]  /*48c70*/  @P4 STG.E.U16 desc[UR8][R54.64], R58 ;  /* 0x0000003a36004986 */ /* 0x0003e2000c101508 */
[C---:B------:R-:W-:Y:S01]  /*48c80*/  ISETP.LT.AND P4, PT, R61.reuse, UR10, !P2 ;  /* 0x0000000a3d007c0c */ /* 0x040fe2000d781270 */
[----:B------:R-:W-:Y:S01]  /*48c90*/  ULDC UR10, c[0x0][0x228] ;  /* 0x00008a00000a7ab9 */ /* 0x000fe20000000800 */
[----:B0-----:R-:W-:Y:S01]  /*48ca0*/  VIADD R50, R2, UR4 ;  /* 0x0000000402327c36 */ /* 0x001fe20008000000 */
        /* <DEDUP_REMOVED lines=8> */
[----:B------:R-:W-:-:S02]  /*48d30*/  VIADD R2, R50, UR4 ;  /* 0x0000000432027c36 */ /* 0x000fc40008000000 */
[----:B------:R0:W-:Y:S01]  /*48d40*/  @P4 STG.E.U16 desc[UR8][R48.64], R10 ;  /* 0x0000000a30004986 */ /* 0x0001e2000c101508 */
[----:B------:R-:W-:Y:S01]  /*48d50*/  IMAD.WIDE R50, R50, 0x2, R46 ;  /* 0x0000000232327825 */ /* 0x000fe200078e022e */
[----:B------:R-:W-:Y:S01]  /*48d60*/  ULDC UR4, c[0x0][0x22c] ;  /* 0x00008b0000047ab9 */ /* 0x000fe20000000800 */
[----:B------:R-:W-:Y:S02]  /*48d70*/  ULDC UR6, c[0x0][0x22c] ;  /* 0x00008b0000067ab9 */ /* 0x000fe40000000800 */
[----:B------:R-:W-:Y:S01]  /*48d80*/  IMAD.WIDE R52, R2, 0x2, R44 ;  /* 0x0000000202347825 */ /* 0x000fe200078e022c */
[----:B0-----:R-:W3:Y:S03]  /*48d90*/  LDL.LU R10, [R1+0xf0] ;  /* 0x0000f000010a7983 */ /* 0x001ee60000300800 */
[C---:B------:R-:W-:Y:S01]  /*48da0*/  VIADD R54, R3.reuse, 0x65 ;  /* 0x0000006503367836 */ /* 0x040fe20000000000 */
[----:B------:R-:W-:Y:S01]  /*48db0*/  ISETP.LT.AND P1, PT, R60, UR10, !P1 ;  /* 0x0000000a3c007c0c */ /* 0x000fe2000cf21270 */
[----:B------:R-:W-:Y:S01]  /*48dc0*/  VIADD R48, R3, 0x66 ;  /* 0x0000006603307836 */ /* 0x000fe20000000000 */
[----:B------:R-:W-:Y:S01]  /*48dd0*/  @P2 STG.E.U16 desc[UR8][R50.64], R55 ;  /* 0x0000003732002986 */ /* 0x000fe2000c101508 */
[----:B------:R-:W-:Y:S01]  /*48de0*/  ULDC UR10, c[0x0][0x22c] ;  /* 0x00008b00000a7ab9 */ /* 0x000fe20000000800 */
[----:B----4-:R-:W-:-:S02]  /*48df0*/  PRMT R56, R9, 0x7632, R56 ;  /* 0x0000763209387816 */ /* 0x010fc40000000038 */
[----:B------:R0:W-:Y:S01]  /*48e00*/  @P6 STG.E.U16 desc[UR8][R52.64], R9 ;  /* 0x0000000934006986 */ /* 0x0001e2000c101508 */
[----:B------:R-:W-:Y:S01]  /*48e10*/  ISETP.LT.AND P6, PT, R61, UR12, !P5 ;  /* 0x0000000c3d007c0c */ /* 0x000fe2000efc1270 */
[----:B------:R-:W-:Y:S01]  /*48e20*/  ULDC UR12, c[0x0][0x228] ;  /* 0x00008a00000c7ab9 */ /* 0x000fe20000000800 */
[----:B------:R-:W-:Y:S01]  /*48e30*/  ISETP.GE.AND P4, PT, R54, UR4, PT ;  /* 0x0000000436007c0c */ /* 0x000fe2000bf86270 */
[----:B------:R-:W-:Y:S01]  /*48e40*/  ULDC UR4, c[0x0][0x248] ;  /* 0x0000920000047ab9 */ /* 0x000fe20000000800 */
[----:B------:R-:W-:Y:S01]  /*48e50*/  ISETP.LT.AND P5, PT, R60, UR14, !P5 ;  /* 0x0000000e3c007c0c */ /* 0x000fe2000efa1270 */
[----:B------:R-:W-:Y:S01]  /*48e60*/  VIADD R54, R2, UR4 ;  /* 0x0000000402367c36 */ /* 0x000fe20008000000 */
[----:B------:R-:W-:Y:S01]  /*48e70*/  ISETP.GE.AND P2, PT, R48, UR6, PT ;  /* 0x0000000630007c0c */ /* 0x000fe2000bf46270 */
[----:B0-----:R-:W4:Y:S01]  /*48e80*/  LDL.LU R9, [R1+0x104] ;  /* 0x0001040001097983 */ /* 0x001f220000300800 */
[----:B------:R-:W-:Y:S01]  /*48e90*/  IMAD.WIDE R48, R2, 0x2, R46 ;  /* 0x0000000202307825 */ /* 0x000fe200078e022e */
[----:B------:R-:W-:Y:S01]  /*48ea0*/  ULDC UR4, c[0x0][0x22c] ;  /* 0x00008b0000047ab9 */ /* 0x000fe20000000800 */
[----:B------:R-:W-:Y:S01]  /*48eb0*/  ULDC UR14, c[0x0][0x228] ;  /* 0x00008a00000e7ab9 */ /* 0x000fe20000000800 */
[----:B------:R-:W-:Y:S01]  /*48ec0*/  ULDC UR6, c[0x0][0x248] ;  /* 0x0000920000067ab9 */ /* 0x000fe20000000800 */
[C---:B------:R-:W-:Y:S01]  /*48ed0*/  IMAD.WIDE R50, R54.reuse, 0x2, R44 ;  /* 0x0000000236327825 */ /* 0x040fe200078e022c */
[----:B------:R0:W-:Y:S03]  /*48ee0*/  @P1 STG.E.U16 desc[UR8][R48.64], R56 ;  /* 0x0000003830001986 */ /* 0x0001e6000c101508 */
[----:B------:R-:W-:-:S04]  /*48ef0*/  IMAD.WIDE R52, R54, 0x2, R46 ;  /* 0x0000000236347825 */ /* 0x000fc800078e022e */
[----:B------:R-:W-:-:S05]  /*48f00*/  VIADD R55, R3, 0x67 ;  /* 0x0000006703377836 */ /* 0x000fca0000000000 */
[----:B------:R-:W-:Y:S01]  /*48f10*/  ISETP.GE.AND P1, PT, R55, UR4, PT ;  /* 0x0000000437007c0c */ /* 0x000fe2000bf26270 */
[----:B------:R-:W-:Y:S01]  /*48f20*/  ULDC UR4, c[0x0][0x248] ;  /* 0x0000920000047ab9 */ /* 0x000fe20000000800 */
[----:B0-----:R-:W-:Y:S01]  /*48f30*/  VIADD R56, R3, 0x68 ;  /* 0x0000006803387836 */ /* 0x001fe20000000000 */
[----:B--2---:R-:W-:Y:S01]  /*48f40*/  PRMT R2, R8, 0x7632, R2 ;  /* 0x0000763208027816 */ /* 0x004fe20000000002 */
[----:B------:R0:W-:Y:S04]  /*48f50*/  @P6 STG.E.U16 desc[UR8][R50.64], R8 ;  /* 0x0000000832006986 */ /* 0x0001e8000c101508 */
[----:B------:R1:W-:Y:S01]  /*48f60*/  @P5 STG.E.U16 desc[UR8][R52.64], R2 ;  /* 0x0000000234005986 */ /* 0x0003e2000c101508 */
[C---:B------:R-:W-:Y:S01]  /*48f70*/  ISETP.LT.AND P5, PT, R61.reuse, UR12, !P0 ;  /* 0x0000000c3d007c0c */ /* 0x040fe2000c7a1270 */
[----:B------:R-:W-:Y:S01]  /*48f80*/  ULDC UR12, c[0x0][0x228] ;  /* 0x00008a00000c7ab9 */ /* 0x000fe20000000800 */
[----:B0-----:R-:W-:Y:S01]  /*48f90*/  VIADD R50, R54, UR4 ;  /* 0x0000000436327c36 */ /* 0x001fe20008000000 */
[----:B------:R-:W2:Y:S01]  /*48fa0*/  LDL.LU R8, [R1+0xf4] ;  /* 0x0000f40001087983 */ /* 0x000ea20000300800 */
[----:B------:R-:W-:Y:S01]  /*48fb0*/  ISETP.LT.AND P0, PT, R60, UR14, !P0 ;  /* 0x0000000e3c007c0c */ /* 0x000fe2000c701270 */
[----:B------:R-:W-:Y:S01]  /*48fc0*/  ULDC UR4, c[0x0][0x248] ;  /* 0x0000920000047ab9 */ /* 0x000fe20000000800 */
[----:B------:R-:W-:Y:S01]  /*48fd0*/  IMAD.WIDE R48, R50, 0x2, R44 ;  /* 0x0000000232307825 */ /* 0x000fe200078e022c */
[----:B------:R-:W-:Y:S01]  /*48fe0*/  ISETP.LT.AND P6, PT, R61, UR16, !P4 ;  /* 0x000000103d007c0c */ /* 0x000fe2000e7c1270 */
[----:B------:R-:W-:Y:S01]  /*48ff0*/  ULDC UR14, c[0x0][0x228] ;  /* 0x00008a00000e7ab9 */ /* 0x000fe20000000800 */
[----:B------:R-:W-:-:S04]  /*49000*/  PRMT R57, R7, 0x7632, R57 ;  /* 0x0000763207397816 */ /* 0x000fc80000000039 */
[----:B------:R0:W-:Y:S01]  /*49010*/  @P5 STG.E.U16 desc[UR8][R48.64], R7 ;  /* 0x0000000730005986 */ /* 0x0001e2000c101508 */
[----:B-1----:R-:W-:Y:S01]  /*49020*/  VIADD R2, R50, UR6 ;  /* 0x0000000632027c36 */ /* 0x002fe20008000000 */
[----:B------:R-:W-:Y:S01]  /*49030*/  ISETP.LT.AND P4, PT, R60, UR18, !P4 ;  /* 0x000000123c007c0c */ /* 0x000fe2000e781270 */
[----:B------:R-:W-:Y:S01]  /*49040*/  ULDC UR16, c[0x0][0x228] ;  /* 0x00008a0000107ab9 */ /* 0x000fe20000000800 */
[----:B0-----:R-:W2:Y:S01]  /*49050*/  LDL.LU R7, [R1+0x108] ;  /* 0x0001080001077983 */ /* 0x001ea20000300800 */
[----:B------:R-:W-:Y:S01]  /*49060*/  IMAD.WIDE R50, R50, 0x2, R46 ;  /* 0x0000000232327825 */ /* 0x000fe200078e022e */
[----:B------:R-:W-:Y:S01]  /*49070*/  ISETP.GE.AND P5, PT, R56, UR10, PT ;  /* 0x0000000a38007c0c */ /* 0x000fe2000bfa6270 */
[----:B------:R-:W-:Y:S01]  /*49080*/  ULDC UR10, c[0x0][0x228] ;  /* 0x00008a00000a7ab9 */ /* 0x000fe20000000800 */
[----:B------:R-:W-:Y:S01]  /*49090*/  ULDC UR6, c[0x0][0x22c] ;  /* 0x00008b0000067ab9 */ /* 0x000fe20000000800 */
[----:B------:R-:W-:Y:S01]  /*490a0*/  IMAD.WIDE R52, R2, 0x2, R44 ;  /* 0x0000000202347825 */ /* 0x000fe200078e022c */
[----:B------:R0:W-:Y:S01]  /*490b0*/  @P0 STG.E.U16 desc[UR8][R50.64], R57 ;  /* 0x0000003932000986 */ /* 0x0001e2000c101508 */
[----:B------:R-:W-:-:S02]  /*490c0*/  ULDC UR18, c[0x0][0x228] ;  /* 0x00008a0000127ab9 */ /* 0x000fc40000000800 */
[----:B------:R-:W-:Y:S01]  /*490d0*/  IMAD.WIDE R54, R2, 0x2, R46 ;  /* 0x0000000202367825 */ /* 0x000fe200078e022e */
[----:B---3--:R-:W-:Y:S01]  /*490e0*/  PRMT R58, R6, 0x7632, R58 ;  /* 0x00007632063a7816 */ /* 0x008fe2000000003a */
[----:B------:R1:W-:Y:S02]  /*490f0*/  @P6 STG.E.U16 desc[UR8][R52.64], R6 ;  /* 0x0000000634006986 */ /* 0x0003e4000c101508 */
[----:B------:R-:W-:Y:S02]  /*49100*/  VIADD R48, R3, 0x69 ;  /* 0x0000006903307836 */ /* 0x000fe40000000000 */
        /* <DEDUP_REMOVED lines=8> */
[----:B------:R-:W-:Y:S01]  /*49190*/  ISETP.LT.AND P6, PT, R61, UR14, !P1 ;  /* 0x0000000e3d007c0c */ /* 0x000fe2000cfc1270 */
[C---:B------:R-:W-:Y:S01]  /*491a0*/  VIADD R2, R50.reuse, UR4 ;  /* 0x0000000432027c36 */ /* 0x040fe20008000000 */
[----:B------:R-:W-:Y:S01]  /*491b0*/  ULDC UR6, c[0x0][0x22c] ;  /* 0x00008b0000067ab9 */ /* 0x000fe20000000800 */
[----:B------:R-:W-:Y:S01]  /*491c0*/  IMAD.WIDE R50, R50, 0x2, R46 ;  /* 0x0000000232327825 */ /* 0x000fe200078e022e */
[----:B------:R-:W-:Y:S01]  /*491d0*/  ULDC UR10, c[0x0][0x228] ;  /* 0x00008a00000a7ab9 */ /* 0x000fe20000000800 */
[----:B------:R-:W-:Y:S01]  /*491e0*/  ULDC UR12, c[0x0][0x228] ;  /* 0x00008a00000c7ab9 */ /* 0x000fe20000000800 */
[----:B------:R-:W-:Y:S01]  /*491f0*/  ULDC UR4, c[0x0][0x22c] ;  /* 0x00008b0000047ab9 */ /* 0x000fe20000000800 */
[----:B------:R-:W-:Y:S01]  /*49200*/  IMAD.WIDE R52, R2, 0x2, R44 ;  /* 0x0000000202347825 */ /* 0x000fe200078e022c */
[----:B------:R-:W-:Y:S01]  /*49210*/  ULDC UR14, c[0x0][0x228] ;  /* 0x00008a00000e7ab9 */ /* 0x000fe20000000800 */
[----:B---3--:R-:W-:Y:S01]  /*49220*/  PRMT R55, R5, 0x7632, R55 ;  /* 0x0000763205377816 */ /* 0x008fe20000000037 */
[----:B------:R0:W-:Y:S04]  /*49230*/  @P4 STG.E.U16 desc[UR8][R48.64], R5 ;  /* 0x0000000530004986 */ /* 0x0001e8000c101508 */
[----:B0-----:R-:W3:Y:S01]  /*49240*/  LDL.LU R5, [R1+0x10c] ;  /* 0x00010c0001057983 */ /* 0x001ee20000300800 */
[----:B------:R-:W-:-:S03]  /*49250*/  VIADD R49, R3, 0x6b ;  /* 0x0000006b03317836 */ /* 0x000fc60000000000 */
[----:B------:R-:W-:Y:S02]  /*49260*/  @P2 STG.E.U16 desc[UR8][R50.64], R55 ;  /* 0x0000003732002986 */ /* 0x000fe4000c101508 */
[----:B------:R-:W-:Y:S01]  /*49270*/  ISETP.GE.AND P2, PT, R49, UR6, PT ;  /* 0x0000000631007c0c */ /* 0x000fe2000bf46270 */
[C---:B------:R-:W-:Y:S01]  /*49280*/  VIADD R54, R3.reuse, 0x6a ;  /* 0x0000006a03367836 */ /* 0x040fe20000000000 */
[----:B------:R-:W-:Y:S01]  /*49290*/  ISETP.LT.AND P1, PT, R60, UR10, !P1 ;  /* 0x0000000a3c007c0c */ /* 0x000fe2000cf21270 */
[----:B------:R0:W-:Y:S01]  /*492a0*/  @P6 STG.E.U16 desc[UR8][R52.64], R4 ;  /* 0x0000000434006986 */ /* 0x0001e2000c101508 */
[----:B------:R-:W-:Y:S01]  /*492b0*/  PRMT R49, R4, 0x7632, R49 ;  /* 0x0000763204317816 */ /* 0x000fe20000000031 */
[----:B------:R-:W-:Y:S01]  /*492c0*/  VIADD R56, R3, 0x6c ;  /* 0x0000006c03387836 */ /* 0x000fe20000000000 */
[----:B------:R-:W-:Y:S01]  /*492d0*/  ISETP.GE.AND P4, PT, R54, UR4, PT ;  /* 0x0000000436007c0c */ /* 0x000fe2000bf86270 */
[----:B------:R-:W-:Y:S01]  /*492e0*/  ULDC UR4, c[0x0][0x248] ;  /* 0x0000920000047ab9 */ /* 0x000fe20000000800 */
[----:B------:R-:W-:Y:S01]  /*492f0*/  ULDC UR10, c[0x0][0x228] ;  /* 0x00008a00000a7ab9 */ /* 0x000fe20000000800 */
[----:B------:R-:W-:Y:S01]  /*49300*/  ULDC UR6, c[0x0][0x248] ;  /* 0x0000920000067ab9 */ /* 0x000fe20000000800 */
        /* <DEDUP_REMOVED lines=35> */
[----:B------:R-:W-:Y:S01]  /*49540*/  IMAD.WIDE R54, R2, 0x2, R46 ;  /* 0x0000000202367825 */ /* 0x000fe200078e022e */
[----:B----4-:R-:W-:-:S02]  /*49550*/  PRMT R58, R9, 0x7632, R58 ;  /* 0x00007632093a7816 */ /* 0x010fc4000000003a */
[----:B------:R-:W-:Y:S01]  /*49560*/  @P0 STG.E.U16 desc[UR8][R50.64], R57 ;  /* 0x0000003932000986 */ /* 0x000fe2000c101508 */
[----:B------:R-:W-:-:S03]  /*49570*/  VIADD R56, R3, 0x6d ;  /* 0x0000006d03387836 */ /* 0x000fc60000000000 */
[----:B------:R0:W-:Y:S01]  /*49580*/  @P6 STG.E.U16 desc[UR8][R52.64], R9 ;  /* 0x0000000934006986 */ /* 0x0001e2000c101508 */
[----:B------:R-:W-:Y:S01]  /*49590*/  VIADD R48, R3, 0x6e ;  /* 0x0000006e03307836 */ /* 0x000fe20000000000 */
[----:B------:R-:W-:Y:S01]  /*495a0*/  ISETP.GE.AND P5, PT, R56, UR4, PT ;  /* 0x0000000438007c0c */ /* 0x000fe2000bfa6270 */
[----:B------:R-:W-:Y:S01]  /*495b0*/  ULDC UR4, c[0x0][0x248] ;  /* 0x0000920000047ab9 */ /* 0x000fe20000000800 */
[----:B------:R1:W-:Y:S01]  /*495c0*/  @P4 STG.E.U16 desc[UR8][R54.64], R58 ;  /* 0x0000003a36004986 */ /* 0x0003e2000c101508 */
[C---:B------:R-:W-:Y:S01]  /*495d0*/  ISETP.LT.AND P4, PT, R61.reuse, UR10, !P2 ;  /* 0x0000000a3d007c0c */ /* 0x040fe2000d781270 */
[----:B------:R-:W-:Y:S02]  /*495e0*/  ULDC UR10, c[0x0][0x228] ;  /* 0x00008a00000a7ab9 */ /* 0x000fe40000000800 */
[----:B0-----:R-:W4:Y:S01]  /*495f0*/  LDL.LU R9, [R1+0x124] ;  /* 0x0001240001097983 */ /* 0x001f220000300800 */
[----:B------:R-:W-:Y:S01]  /*49600*/  VIADD R50, R2, UR4 ;  /* 0x0000000402327c36 */ /* 0x000fe20008000000 */
        /* <DEDUP_REMOVED lines=10> */
[----:B------:R-:W-:-:S03]  /*496b0*/  ULDC UR14, c[0x0][0x228] ;  /* 0x00008a00000e7ab9 */ /* 0x000fc60000000800 */
[----:B------:R-:W-:Y:S01]  /*496c0*/  IMAD.WIDE R52, R2, 0x2, R44 ;  /* 0x0000000202347825 */ /* 0x000fe200078e022c */
[----:B------:R-:W-:Y:S01]  /*496d0*/  ISETP.LT.AND P1, PT, R60, UR10, !P1 ;  /* 0x0000000a3c007c0c */ /* 0x000fe2000cf21270 */
[----:B------:R-:W-:Y:S02]  /*496e0*/  ULDC UR10, c[0x0][0x22c] ;  /* 0x00008b00000a7ab9 */ /* 0x000fe40000000800 */
[C---:B-1----:R-:W-:Y:S01]  /*496f0*/  VIADD R54, R3.reuse, 0x6f ;  /* 0x0000006f03367836 */ /* 0x042fe20000000000 */
[----:B--2---:R-:W-:Y:S01]  /*49700*/  PRMT R55, R8, 0x7632, R55 ;  /* 0x0000763208377816 */ /* 0x004fe20000000037 */
[----:B------:R0:W-:Y:S04]  /*49710*/  @P4 STG.E.U16 desc[UR8][R48.64], R8 ;  /* 0x0000000830004986 */ /* 0x0001e8000c101508 */
[----:B------:R-:W-:Y:S04]  /*49720*/  @P2 STG.E.U16 desc[UR8][R50.64], R55 ;  /* 0x0000003732002986 */ /* 0x000fe8000c101508 */
[----:B0-----:R-:W2:Y:S01]  /*49730*/  LDL.LU R8, [R1+0x114] ;  /* 0x0001140001087983 */ /* 0x001ea20000300800 */
[----:B------:R-:W-:Y:S01]  /*49740*/  ISETP.GE.AND P4, PT, R54, UR4, PT ;  /* 0x0000000436007c0c */ /* 0x000fe2000bf86270 */
[----:B------:R-:W-:Y:S01]  /*49750*/  VIADD R48, R3, 0x70 ;  /* 0x0000007003307836 */ /* 0x000fe20000000000 */
[----:B------:R-:W-:Y:S01]  /*49760*/  ULDC UR4, c[0x0][0x248] ;  /* 0x0000920000047ab9 */ /* 0x000fe20000000800 */
[----:B------:R0:W-:Y:S01]  /*49770*/  @P6 STG.E.U16 desc[UR8][R52.64], R7 ;  /* 0x0000000734006986 */ /* 0x0001e2000c101508 */
[----:B------:R-:W-:-:S02]  /*49780*/  PRMT R56, R7, 0x7632, R56 ;  /* 0x0000763207387816 */ /* 0x000fc40000000038 */
[----:B------:R-:W-:Y:S01]  /*49790*/  ISETP.LT.AND P6, PT, R61, UR12, !P5 ;  /* 0x0000000c3d007c0c */ /* 0x000fe2000efc1270 */
[----:B------:R-:W-:Y:S01]  /*497a0*/  VIADD R54, R2, UR4 ;  /* 0x0000000402367c36 */ /* 0x000fe20008000000 */
[----:B0-----:R-:W2:Y:S01]  /*497b0*/  LDL.LU R7, [R1+0x128] ;  /* 0x0001280001077983 */ /* 0x001ea20000300800 */
        /* <DEDUP_REMOVED lines=8> */
[----:B------:R-:W-:-:S02]  /*49840*/  ULDC UR6, c[0x0][0x248] ;  /* 0x0000920000067ab9 */ /* 0x000fc40000000800 */
[----:B------:R-:W-:Y:S01]  /*49850*/  IMAD.WIDE R52, R54, 0x2, R46 ;  /* 0x0000000236347825 */ /* 0x000fe200078e022e */
[----:B------:R-:W-:Y:S01]  /*49860*/  PRMT R2, R6, 0x7632, R2 ;  /* 0x0000763206027816 */ /* 0x000fe20000000002 */
[----:B------:R0:W-:Y:S02]  /*49870*/  @P6 STG.E.U16 desc[UR8][R50.64], R6 ;  /* 0x0000000632006986 */ /* 0x0001e4000c101508 */
[----:B------:R-:W-:Y:S02]  /*49880*/  VIADD R55, R3, 0x71 ;  /* 0x0000007103377836 */ /* 0x000fe40000000000 */
[----:B------:R1:W-:Y:S01]  /*49890*/  @P5 STG.E.U16 desc[UR8][R52.64], R2 ;  /* 0x0000000234005986 */ /* 0x0003e2000c101508 */
[----:B------:R-:W-:Y:S01]  /*498a0*/  ISETP.LT.AND P5, PT, R61, UR12, !P0 ;  /* 0x0000000c3d007c0c */ /* 0x000fe2000c7a1270 */
[----:B------:R-:W-:Y:S02]  /*498b0*/  ULDC UR12, c[0x0][0x228] ;  /* 0x00008a00000c7ab9 */ /* 0x000fe40000000800 */
[----:B0-----:R-:W2:Y:S01]  /*498c0*/  LDL.LU R6, [R1+0x118] ;  /* 0x0001180001067983 */ /* 0x001ea20000300800 */
[----:B------:R-:W-:Y:S01]  /*498d0*/  ISETP.GE.AND P1, PT, R55, UR4, PT ;  /* 0x0000000437007c0c */ /* 0x000fe2000bf26270 */
[----:B------:R-:W-:-:S02]  /*498e0*/  ULDC UR4, c[0x0][0x248] ;  /* 0x0000920000047ab9 */ /* 0x000fc40000000800 */
[----:B------:R-:W-:Y:S01]  /*498f0*/  VIADD R50, R54, UR4 ;  /* 0x0000000436327c36 */ /* 0x000fe20008000000 */
[----:B------:R-:W-:Y:S02]  /*49900*/  ISETP.LT.AND P0, PT, R60, UR14, !P0 ;  /* 0x0000000e3c007c0c */ /* 0x000fe4000c701270 */
[----:B---3--:R-:W-:Y:S01]  /*49910*/  PRMT R57, R5, 0x7632, R57 ;  /* 0x0000763205397816 */ /* 0x008fe20000000039 */
[C---:B------:R-:W-:Y:S01]  /*49920*/  IMAD.WIDE R48, R50.reuse, 0x2, R44 ;  /* 0x0000000232307825 */ /* 0x040fe200078e022c */
[----:B------:R-:W-:Y:S01]  /*49930*/  ISETP.LT.AND P6, PT, R61, UR16, !P4 ;  /* 0x000000103d007c0c */ /* 0x000fe2000e7c1270 */
[----:B------:R-:W-:Y:S01]  /*49940*/  ULDC UR4, c[0x0][0x248] ;  /* 0x0000920000047ab9 */ /* 0x000fe20000000800 */
[----:B------:R-:W-:Y:S02]  /*49950*/  ULDC UR14, c[0x0][0x228] ;  /* 0x00008a00000e7ab9 */ /* 0x000fe40000000800 */
[----:B------:R0:W-:Y:S01]  /*49960*/  @P5 STG.E.U16 desc[UR8][R48.64], R5 ;  /* 0x0000000530005986 */ /* 0x0001e2000c101508 */
[----:B-1----:R-:W-:Y:S01]  /*49970*/  VIADD R2, R50, UR6 ;  /* 0x0000000632027c36 */ /* 0x002fe20008000000 */
[----:B------:R-:W-:-:S02]  /*49980*/  PRMT R58, R4, 0x7632, R58 ;  /* 0x00007632043a7816 */ /* 0x000fc4000000003a */
[----:B0-----:R-:W3:Y:S01]  /*49990*/  LDL.LU R5, [R1+0x12c] ;  /* 0x00012c0001057983 */ /* 0x001ee20000300800 */
[----:B------:R-:W-:Y:S01]  /*499a0*/  IMAD.WIDE R50, R50, 0x2, R46 ;  /* 0x0000000232327825 */ /* 0x000fe200078e022e */
[----:B------:R-:W-:Y:S01]  /*499b0*/  ISETP.LT.AND P4, PT, R60, UR18, !P4 ;  /* 0x000000123c007c0c */ /* 0x000fe2000e781270 */
[----:B------:R-:W-:Y:S01]  /*499c0*/  ULDC UR6, c[0x0][0x22c] ;  /* 0x00008b0000067ab9 */ /* 0x000fe20000000800 */
[----:B------:R-:W-:Y:S01]  /*499d0*/  ULDC UR16, c[0x0][0x228] ;  /* 0x00008a0000107ab9 */ /* 0x000fe20000000800 */
[----:B------:R-:W-:Y:S01]  /*499e0*/  IMAD.WIDE R52, R2, 0x2, R44 ;  /* 0x0000000202347825 */ /* 0x000fe200078e022c */
[----:B------:R-:W-:Y:S01]  /*499f0*/  @P0 STG.E.U16 desc[UR8][R50.64], R57 ;  /* 0x0000003932000986 */ /* 0x000fe2000c101508 */
[----:B------:R-:W-:-:S03]  /*49a00*/  ULDC UR18, c[0x0][0x228] ;  /* 0x00008a0000127ab9 */ /* 0x000fc60000000800 */
[----:B------:R0:W-:Y:S04]  /*49a10*/  @P6 STG.E.U16 desc[UR8][R52.64], R4 ;  /* 0x0000000434006986 */ /* 0x0001e8000c101508 */
[----:B0-----:R-:W3:Y:S01]  /*49a20*/  LDL.LU R4, [R1+0x11c] ;  /* 0x00011c0001047983 */ /* 0x001ee20000300800 */
[----:B------:R-:W-:Y:S02]  /*49a30*/  VIADD R56, R3, 0x72 ;  /* 0x0000007203387836 */ /* 0x000fe40000000000 */
[----:B------:R-:W-:-:S03]  /*49a40*/  IMAD.WIDE R54, R2, 0x2, R46 ;  /* 0x0000000202367825 */ /* 0x000fc600078e022e */
[----:B------:R-:W-:Y:S01]  /*49a50*/  ISETP.GE.AND P5, PT, R56, UR10, PT ;  /* 0x0000000a38007c0c */ /* 0x000fe2000bfa6270 */
[----:B------:R-:W-:Y:S01]  /*49a60*/  ULDC UR10, c[0x0][0x228] ;  /* 0x00008a00000a7ab9 */ /* 0x000fe20000000800 */
        /* <DEDUP_REMOVED lines=17> */
[----:B------:R-:W-:Y:S01]  /*49b80*/  PRMT R56, R10, 0x7632, R56 ;  /* 0x000076320a387816 */ /* 0x000fe20000000038 */
[----:B------:R-:W-:Y:S01]  /*49b90*/  IMAD.WIDE R52, R54, 0x2, R44 ;  /* 0x0000000236347825 */ /* 0x000fe200078e022c */
[----:B------:R1:W-:Y:S03]  /*49ba0*/  @P2 STG.E.U16 desc[UR8][R50.64], R55 ;  /* 0x0000003732002986 */ /* 0x0003e6000c101508 */
[C---:B------:R-:W-:Y:S01]  /*49bb0*/  VIADD R2, R3.reuse, 0x74 ;  /* 0x0000007403027836 */ /* 0x040fe20000000000 */
[----:B------:R-:W-:Y:S01]  /*49bc0*/  ULDC UR6, c[0x0][0x22c] ;  /* 0x00008b0000067ab9 */ /* 0x000fe20000000800 */
[----:B0-----:R-:W3:Y:S01]  /*49bd0*/  LDL.LU R11, [R1+0x140] ;  /* 0x00014000010b7983 */ /* 0x001ee20000300800 */
[----:B------:R-:W-:Y:S01]  /*49be0*/  ISETP.LT.AND P1, PT, R60, UR10, !P1 ;  /* 0x0000000a3c007c0c */ /* 0x000fe2000cf21270 */
[----:B------:R-:W-:-:S02]  /*49bf0*/  VIADD R48, R3, 0x75 ;  /* 0x0000007503307836 */ /* 0x000fc40000000000 */
[----:B------:R0:W-:Y:S01]  /*49c00*/  @P6 STG.E.U16 desc[UR8][R52.64], R10 ;  /* 0x0000000a34006986 */ /* 0x0001e2000c101508 */
[----:B------:R-:W-:Y:S01]  /*49c10*/  ISETP.LT.AND P6, PT, R61, UR12, !P5 ;  /* 0x0000000c3d007c0c */ /* 0x000fe2000efc1270 */
[----:B-1----:R-:W-:Y:S01]  /*49c20*/  VIADD R55, R3, 0x76 ;  /* 0x0000007603377836 */ /* 0x002fe20000000000 */
[----:B------:R-:W-:Y:S01]  /*49c30*/  ISETP.GE.AND P4, PT, R2, UR4, PT ;  /* 0x0000000402007c0c */ /* 0x000fe2000bf86270 */
[----:B------:R-:W-:Y:S01]  /*49c40*/  ULDC UR4, c[0x0][0x248] ;  /* 0x0000920000047ab9 */ /* 0x000fe20000000800 */
[----:B------:R-:W-:Y:S01]  /*49c50*/  ISETP.LT.AND P5, PT, R60, UR14, !P5 ;  /* 0x0000000e3c007c0c */ /* 0x000fe2000efa1270 */
[----:B------:R-:W-:Y:S01]  /*49c60*/  VIADD R2, R54, UR4 ;  /* 0x0000000436027c36 */ /* 0x000fe20008000000 */
[----:B------:R-:W-:Y:S01]  /*49c70*/  ISETP.GE.AND P2, PT, R48, UR6, PT ;  /* 0x0000000630007c0c */ /* 0x000fe2000bf46270 */
[----:B------:R-:W-:Y:S01]  /*49c80*/  ULDC UR10, c[0x0][0x228] ;  /* 0x00008a00000a7ab9 */ /* 0x000fe20000000800 */
[----:B0-----:R-:W3:Y:S01]  /*49c90*/  LDL.LU R10, [R1+0x130] ;  /* 0x00013000010a7983 */ /* 0x001ee20000300800 */
[----:B------:R-:W-:Y:S01]  /*49ca0*/  IMAD.WIDE R48, R54, 0x2, R46 ;  /* 0x0000000236307825 */ /* 0x000fe200078e022e */
[----:B----4-:R-:W-:Y:S01]  /*49cb0*/  PRMT R54, R9, 0x7632, R54 ;  /* 0x0000763209367816 */ /* 0x010fe20000000036 */
[----:B------:R-:W-:Y:S01]  /*49cc0*/  ULDC UR4, c[0x0][0x22c] ;  /* 0x00008b0000047ab9 */ /* 0x000fe20000000800 */
[----:B------:R-:W-:Y:S01]  /*49cd0*/  ULDC UR12, c[0x0][0x228] ;  /* 0x00008a00000c7ab9 */ /* 0x000fe20000000800 */
[C---:B------:R-:W-:Y:S01]  /*49ce0*/  IMAD.WIDE R50, R2.reuse, 0x2, R44 ;  /* 0x0000000202327825 */ /* 0x040fe200078e022c */
[----:B------:R0:W-:Y:S01]  /*49cf0*/  @P1 STG.E.U16 desc[UR8][R48.64], R56 ;  /* 0x0000003830001986 */ /* 0x0001e2000c101508 */
[----:B------:R-:W-:Y:S01]  /*49d00*/  ULDC UR14, c[0x0][0x228] ;  /* 0x00008a00000e7ab9 */ /* 0x000fe20000000800 */
[----:B------:R-:W-:Y:S01]  /*49d10*/  ULDC UR6, c[0x0][0x248] ;  /* 0x0000920000067ab9 */ /* 0x000fe20000000800 */
[----:B------:R-:W-:Y:S01]  /*49d20*/  IMAD.WIDE R52, R2, 0x2, R46 ;  /* 0x0000000202347825 */ /* 0x000fe200078e022e */
[----:B------:R1:W-:Y:S01]  /*49d30*/  @P6 STG.E.U16 desc[UR8][R50.64], R9 ;  /* 0x0000000932006986 */ /* 0x0003e2000c101508 */
[----:B------:R-:W-:Y:S01]  /*49d40*/  ISETP.GE.AND P1, PT, R55, UR4, PT ;  /* 0x0000000437007c0c */ /* 0x000fe2000bf26270 */
[----:B------:R-:W-:-:S02]  /*49d50*/  ULDC UR4, c[0x0][0x248] ;  /* 0x0000920000047ab9 */ /* 0x000fc40000000800 */
[----:B------:R4:W-:Y:S01]  /*49d60*/  @P5 STG.E.U16 desc[UR8][R52.64], R54 ;  /* 0x0000003634005986 */ /* 0x0009e2000c101508 */
[----:B------:R-:W-:Y:S01]  /*49d70*/  ISETP.LT.AND P5, PT, R61, UR10, !P0 ;  /* 0x0000000a3d007c0c */ /* 0x000fe2000c7a1270 */
[----:B------:R-:W-:Y:S01]  /*49d80*/  ULDC UR10, c[0x0][0x228] ;  /* 0x00008a00000a7ab9 */ /* 0x000fe20000000800 */
[----:B------:R-:W-:Y:S01]  /*49d90*/  ISETP.LT.AND P0, PT, R60, UR12, !P0 ;  /* 0x0000000c3c007c0c */ /* 0x000fe2000c701270 */
[----:B0-----:R-:W-:Y:S01]  /*49da0*/  VIADD R56, R3, 0x77 ;  /* 0x0000007703387836 */ /* 0x001fe20000000000 */
        /* <DEDUP_REMOVED lines=9> */
[C---:B------:R-:W-:Y:S01]  /*49e40*/  VIADD R2, R50.reuse, UR6 ;  /* 0x0000000632027c36 */ /* 0x040fe20008000000 */
[----:B------:R-:W-:Y:S01]  /*49e50*/  ULDC UR6, c[0x0][0x22c] ;  /* 0x00008b0000067ab9 */ /* 0x000fe20000000800 */
[----:B------:R-:W-:-:S04]  /*49e60*/  IMAD.WIDE R50, R50, 0x2, R46 ;  /* 0x0000000232327825 */ /* 0x000fc800078e022e */
[----:B----4-:R-:W-:-:S04]  /*49e70*/  IMAD.WIDE R52, R2, 0x2, R44 ;  /* 0x0000000202347825 */ /* 0x010fc800078e022c */
[----:B------:R-:W-:Y:S01]  /*49e80*/  IMAD.WIDE R54, R2, 0x2, R46 ;  /* 0x0000000202367825 */ /* 0x000fe200078e022e */
[----:B--2---:R-:W-:Y:S01]  /*49e90*/  PRMT R57, R8, 0x7632, R57 ;  /* 0x0000763208397816 */ /* 0x004fe20000000039 */
[----:B------:R0:W-:Y:S04]  /*49ea0*/  @P5 STG.E.U16 desc[UR8][R48.64], R8 ;  /* 0x0000000830005986 */ /* 0x0001e8000c101508 */
[----:B------:R1:W-:Y:S04]  /*49eb0*/  @P0 STG.E.U16 desc[UR8][R50.64], R57 ;  /* 0x0000003932000986 */ /* 0x0003e8000c101508 */
[----:B0-----:R-:W2:Y:S01]  /*49ec0*/  LDL.LU R8, [R1+0x134] ;  /* 0x0001340001087983 */ /* 0x001ea20000300800 */
[----:B------:R-:W-:Y:S01]  /*49ed0*/  ISETP.GE.AND P5, PT, R56, UR4, PT ;  /* 0x0000000438007c0c */ /* 0x000fe2000bfa6270 */
[----:B------:R-:W-:Y:S01]  /*49ee0*/  ULDC UR4, c[0x0][0x248] ;  /* 0x0000920000047ab9 */ /* 0x000fe20000000800 */
[----:B------:R-:W-:Y:S01]  /*49ef0*/  VIADD R48, R3, 0x78 ;  /* 0x0000007803307836 */ /* 0x000fe20000000000 */
[----:B------:R-:W-:Y:S01]  /*49f00*/  PRMT R58, R7, 0x7632, R58 ;  /* 0x00007632073a7816 */ /* 0x000fe2000000003a */
[----:B------:R0:W-:Y:S04]  /*49f10*/  @P6 STG.E.U16 desc[UR8][R52.64], R7 ;  /* 0x0000000734006986 */ /* 0x0001e8000c101508 */
[----:B------:R4:W-:Y:S01]  /*49f20*/  @P4 STG.E.U16 desc[UR8][R54.64], R58 ;  /* 0x0000003a36004986 */ /* 0x0009e2000c101508 */
[----:B------:R-:W-:Y:S01]  /*49f30*/  ISETP.LT.AND P4, PT, R61, UR10, !P2 ;  /* 0x0000000a3d007c0c */ /* 0x000fe2000d781270 */
[----:B-1----:R-:W-:-:S02]  /*49f40*/  VIADD R50, R2, UR4 ;  /* 0x0000000402327c36 */ /* 0x002fc40008000000 */
[----:B0-----:R-:W2:Y:S01]  /*49f50*/  LDL.LU R7, [R1+0x148] ;  /* 0x0001480001077983 */ /* 0x001ea20000300800 */
[----:B------:R-:W-:Y:S01]  /*49f60*/  ISETP.GE.AND P0, PT, R48, UR6, PT ;  /* 0x0000000630007c0c */ /* 0x000fe2000bf06270 */
[----:B------:R-:W-:Y:S01]  /*49f70*/  IMAD.WIDE R48, R50, 0x2, R44 ;  /* 0x0000000232307825 */ /* 0x000fe200078e022c */
[----:B------:R-:W-:Y:S01]  /*49f80*/  ISETP.LT.AND P2, PT, R60, UR12, !P2 ;  /* 0x0000000c3c007c0c */ /* 0x000fe2000d741270 */
[----:B------:R-:W-:Y:S01]  /*49f90*/  ULDC UR4, c[0x0][0x248] ;  /* 0x0000920000047ab9 */ /* 0x000fe20000000800 */
[----:B------:R-:W-:Y:S02]  /*49fa0*/  ISETP.LT.AND P6, PT, R61, UR14, !P1 ;  /* 0x0000000e3d007c0c */ /* 0x000fe4000cfc1270 */
[----:B----4-:R-:W-:-:S03]  /*49fb0*/  PRMT R55, R6, 0x7632, R55 ;  /* 0x0000763206377816 */ /* 0x010fc60000000037 */
[----:B------:R0:W-:Y:S01]  /*49fc0*/  @P4 STG.E.U16 desc[UR8][R48.64], R6 ;  /* 0x0000000630004986 */ /* 0x0001e2000c101508 */
[C---:B------:R-:W-:Y:S01]  /*49fd0*/  VIADD R2, R50.reuse, UR4 ;  /* 0x0000000432027c36 */ /* 0x040fe20008000000 */
[----:B------:R-:W-:Y:S01]  /*49fe0*/  ULDC UR10, c[0x0][0x228] ;  /* 0x00008a00000a7ab9 */ /* 0x000fe20000000800 */
[----:B------:R-:W-:Y:S01]  /*49ff0*/  VIADD R54, R3, 0x79 ;  /* 0x0000007903367836 */ /* 0x000fe20000000000 */
[----:B------:R-:W-:Y:S01]  /*4a000*/  ULDC UR12, c[0x0][0x228] ;  /* 0x00008a00000c7ab9 */ /* 0x000fe20000000800 */
[----:B------:R-:W-:Y:S01]  /*4a010*/  ULDC UR6, c[0x0][0x22c] ;  /* 0x00008b0000067ab9 */ /* 0x000fe20000000800 */
[----:B------:R-:W-:Y:S01]  /*4a020*/  ULDC UR14, c[0x0][0x228] ;  /* 0x00008a00000e7ab9 */ /* 0x000fe20000000800 */
[----:B0-----:R-:W4:Y:S01]  /*4a030*/  LDL.LU R6, [R1+0x138] ;  /* 0x0001380001067983 */ /* 0x001f220000300800 */
        /* <DEDUP_REMOVED lines=14> */
[----:B0-----:R-:W-:Y:S01]  /*4a120*/  IMAD.WIDE R50, R54, 0x2, R44 ;  /* 0x0000000236327825 */ /* 0x001fe200078e022c */
[----:B---3--:R0:W-:Y:S01]  /*4a130*/  @P6 STG.E.U16 desc[UR8][R52.64], R5 ;  /* 0x0000000534006986 */ /* 0x0081e2000c101508 */
[----:B------:R-:W-:Y:S02]  /*4a140*/  PRMT R55, R5, 0x7632, R55 ;  /* 0x0000763205377816 */ /* 0x000fe40000000037 */
[----:B------:R-:W-:Y:S01]  /*4a150*/  ISETP.LT.AND P6, PT, R61, UR12, !P5 ;  /* 0x0000000c3d007c0c */ /* 0x000fe2000efc1270 */
[----:B------:R-:W-:Y:S01]  /*4a160*/  VIADD R56, R3, 0x7b ;  /* 0x0000007b03387836 */ /* 0x000fe20000000000 */
[----:B0-----:R-:W3:Y:S04]  /*4a170*/  LDL.LU R5, [R1+0x14c] ;  /* 0x00014c0001057983 */ /* 0x001ee80000300800 */
[----:B------:R-:W-:Y:S01]  /*4a180*/  @P1 STG.E.U16 desc[UR8][R48.64], R55 ;  /* 0x0000003730001986 */ /* 0x000fe2000c101508 */
[----:B------:R-:W-:-:S06]  /*4a190*/  PRMT R2, R4, 0x7632, R2 ;  /* 0x0000763204027816 */ /* 0x000fcc0000000002 */
[----:B------:R0:W-:Y:S01]  /*4a1a0*/  @P6 STG.E.U16 desc[UR8][R50.64], R4 ;  /* 0x0000000432006986 */ /* 0x0001e2000c101508 */
[----:B------:R-:W-:Y:S01]  /*4a1b0*/  IMAD.WIDE R52, R54, 0x2, R46 ;  /* 0x0000000236347825 */ /* 0x000fe200078e022e */
[----:B------:R-:W-:Y:S02]  /*4a1c0*/  ULDC UR12, c[0x0][0x228] ;  /* 0x00008a00000c7ab9 */ /* 0x000fe40000000800 */
[----:B0-----:R-:W3:Y:S01]  /*4a1d0*/  LDL.LU R4, [R1+0x13c] ;  /* 0x00013c0001047983 */ /* 0x001ee20000300800 */
[----:B------:R-:W-:Y:S01]  /*4a1e0*/  ISETP.LT.AND P5, PT, R60, UR14, !P5 ;  /* 0x0000000e3c007c0c */ /* 0x000fe2000efa1270 */
[----:B------:R-:W-:Y:S01]  /*4a1f0*/  ULDC UR14, c[0x0][0x228] ;  /* 0x00008a00000e7ab9 */ /* 0x000fe20000000800 */
[----:B------:R-:W-:Y:S01]  /*4a200*/  ISETP.GE.AND P1, PT, R56, UR4, PT ;  /* 0x0000000438007c0c */ /* 0x000fe2000bf26270 */
[----:B------:R-:W-:Y:S01]  /*4a210*/  ULDC UR4, c[0x0][0x248] ;  /* 0x0000920000047ab9 */ /* 0x000fe20000000800 */
[C---:B------:R-:W-:Y:S01]  /*4a220*/  ISETP.LT.AND P6, PT, R61.reuse, UR14, !P4 ;  /* 0x0000000e3d007c0c */ /* 0x040fe2000e7c1270 */
[----:B------:R-:W-:Y:S01]  /*4a230*/  VIADD R50, R54, UR4 ;  /* 0x0000000436327c36 */ /* 0x000fe20008000000 */
[----:B------:R-:W3:Y:S07]  /*4a240*/  LDL.LU R59, [R1+0x150] ;  /* 0x00015000013b7983 */ /* 0x000eee0000300800 */
[----:B------:R0:W-:Y:S01]  /*4a250*/  @P5 STG.E.U16 desc[UR8][R52.64], R2 ;  /* 0x0000000234005986 */ /* 0x0001e2000c101508 */
[----:B------:R-:W-:Y:S01]  /*4a260*/  ISETP.LT.AND P5, PT, R61, UR10, !P0 ;  /* 0x0000000a3d007c0c */ /* 0x000fe2000c7a1270 */
[----:B------:R-:W-:Y:S01]  /*4a270*/  IMAD.WIDE R48, R50, 0x2, R44 ;  /* 0x0000000232307825 */ /* 0x000fe200078e022c */
[C---:B------:R-:W-:Y:S01]  /*4a280*/  ISETP.LT.AND P0, PT, R60.reuse, UR12, !P0 ;  /* 0x0000000c3c007c0c */ /* 0x040fe2000c701270 */
[----:B------:R-:W-:Y:S01]  /*4a290*/  ULDC UR10, c[0x0][0x228] ;  /* 0x00008a00000a7ab9 */ /* 0x000fe20000000800 */
[----:B------:R-:W-:-:S02]  /*4a2a0*/  ISETP.LT.AND P4, PT, R60, UR16, !P4 ;  /* 0x000000103c007c0c */ /* 0x000fc4000e781270 */
[----:B------:R-:W-:Y:S01]  /*4a2b0*/  PRMT R57, R11, 0x7632, R57 ;  /* 0x000076320b397816 */ /* 0x000fe20000000039 */
[----:B------:R-:W-:Y:S01]  /*4a2c0*/  VIADD R56, R3, 0x7c ;  /* 0x0000007c03387836 */ /* 0x000fe20000000000 */
[----:B------:R-:W-:Y:S01]  /*4a2d0*/  ULDC UR4, c[0x0][0x22c] ;  /* 0x00008b0000047ab9 */ /* 0x000fe20000000800 */
[----:B------:R-:W-:Y:S01]  /*4a2e0*/  ULDC UR12, c[0x0][0x228] ;  /* 0x00008a00000c7ab9 */ /* 0x000fe20000000800 */
[C---:B0-----:R-:W-:Y:S01]  /*4a2f0*/  VIADD R2, R50.reuse, UR6 ;  /* 0x0000000632027c36 */ /* 0x041fe20008000000 */
[----:B------:R-:W-:Y:S01]  /*4a300*/  ULDC UR6, c[0x0][0x22c] ;  /* 0x00008b0000067ab9 */ /* 0x000fe20000000800 */
[----:B------:R-:W-:Y:S01]  /*4a310*/  IMAD.WIDE R50, R50, 0x2, R46 ;  /* 0x0000000232327825 */ /* 0x000fe200078e022e */
[----:B------:R-:W-:Y:S01]  /*4a320*/  @P5 STG.E.U16 desc[UR8][R48.64], R11 ;  /* 0x0000000b30005986 */ /* 0x000fe2000c101508 */
[----:B------:R-:W-:Y:S01]  /*4a330*/  ULDC UR14, c[0x0][0x228] ;  /* 0x00008a00000e7ab9 */ /* 0x000fe20000000800 */
[----:B------:R-:W-:Y:S01]  /*4a340*/  ULDC UR16, c[0x0][0x228] ;  /* 0x00008a0000107ab9 */ /* 0x000fe20000000800 */
[C---:B------:R-:W-:Y:S01]  /*4a350*/  IMAD.WIDE R52, R2.reuse, 0x2, R44 ;  /* 0x0000000202347825 */ /* 0x040fe200078e022c */
[----:B------:R-:W-:Y:S03]  /*4a360*/  @P0 STG.E.U16 desc[UR8][R50.64], R57 ;  /* 0x0000003932000986 */ /* 0x000fe6000c101508 */
[----:B------:R-:W-:Y:S01]  /*4a370*/  IMAD.WIDE R54, R2, 0x2, R46 ;  /* 0x0000000202367825 */ /* 0x000fe200078e022e */
[----:B------:R-:W-:Y:S01]  /*4a380*/  PRMT R58, R10, 0x7632, R58 ;  /* 0x000076320a3a7816 */ /* 0x000fe2000000003a */
[----:B------:R0:W-:Y:S01]  /*4a390*/  @P6 STG.E.U16 desc[UR8][R52.64], R10 ;  /* 0x0000000a34006986 */ /* 0x0001e2000c101508 */
[----:B------:R-:W-:Y:S01]  /*4a3a0*/  ISETP.GE.AND P5, PT, R56, UR4, PT ;  /* 0x0000000438007c0c */ /* 0x000fe2000bfa6270 */
[----:B------:R-:W-:-:S02]  /*4a3b0*/  ULDC UR4, c[0x0][0x248] ;  /* 0x0000920000047ab9 */ /* 0x000fc40000000800 */
[----:B------:R1:W-:Y:S01]  /*4a3c0*/  @P4 STG.E.U16 desc[UR8][R54.64], R58 ;  /* 0x0000003a36004986 */ /* 0x0003e2000c101508 */
[----:B------:R-:W-:-:S03]  /*4a3d0*/  ISETP.LT.AND P4, PT, R61, UR10, !P2 ;  /* 0x0000000a3d007c0c */ /* 0x000fc6000d781270 */
[----:B0-----:R-:W3:Y:S01]  /*4a3e0*/  LDL.LU R10, [R1+0x1c0] ;  /* 0x0001c000010a7983 */ /* 0x001ee20000300800 */
[----:B------:R-:W-:Y:S02]  /*4a3f0*/  VIADD R48, R3, 0x7d ;  /* 0x0000007d03307836 */ /* 0x000fe40000000000 */
[----:B------:R-:W-:Y:S01]  /*4a400*/  VIADD R50, R2, UR4 ;  /* 0x0000000402327c36 */ /* 0x000fe20008000000 */
[----:B------:R-:W-:Y:S01]  /*4a410*/  ISETP.LT.AND P2, PT, R60, UR12, !P2 ;  /* 0x0000000c3c007c0c */ /* 0x000fe2000d741270 */
[----:B------:R-:W-:Y:S01]  /*4a420*/  ULDC UR4, c[0x0][0x248] ;  /* 0x0000920000047ab9 */ /* 0x000fe20000000800 */
[----:B------:R-:W-:Y:S01]  /*4a430*/  ISETP.GE.AND P0, PT, R48, UR6, PT ;  /* 0x0000000630007c0c */ /* 0x000fe2000bf06270 */
[C---:B------:R-:W-:Y:S01]  /*4a440*/  IMAD.WIDE R48, R50.reuse, 0x2, R44 ;  /* 0x0000000232307825 */ /* 0x040fe200078e022c */
[----:B------:R-:W-:Y:S01]  /*4a450*/  ISETP.LT.AND P6, PT, R61, UR14, !P1 ;  /* 0x0000000e3d007c0c */ /* 0x000fe2000cfc1270 */
        /* <DEDUP_REMOVED lines=9> */
[----:B------:R-:W-:Y:S01]  /*4a4f0*/  ULDC UR6, c[0x0][0x22c] ;  /* 0x00008b0000067ab9 */ /* 0x000fe20000000800 */
[----:B0-----:R-:W3:Y:S02]  /*4a500*/  LDL.LU R9, [R1+0x154] ;  /* 0x0001540001097983 */ /* 0x001ee40000300800 */
[C---:B------:R-:W-:Y:S01]  /*4a510*/  VIADD R54, R3.reuse, 0x7e ;  /* 0x0000007e03367836 */ /* 0x040fe20000000000 */
[----:B------:R-:W-:Y:S01]  /*4a520*/  ISETP.LT.AND P1, PT, R60, UR10, !P1 ;  /* 0x0000000a3c007c0c */ /* 0x000fe2000cf21270 */
[C---:B------:R-:W-:Y:S01]  /*4a530*/  VIADD R48, R3.reuse, 0x7f ;  /* 0x0000007f03307836 */ /* 0x040fe20000000000 */
[----:B------:R0:W-:Y:S01]  /*4a540*/  @P2 STG.E.U16 desc[UR8][R50.64], R55 ;  /* 0x0000003732002986 */ /* 0x0001e2000c101508 */
[----:B------:R-:W-:Y:S01]  /*4a550*/  VIADD R56, R3, 0x80 ;  /* 0x0000008003387836 */ /* 0x000fe20000000000 */
[----:B------:R-:W-:Y:S01]  /*4a560*/  ISETP.GE.AND P4, PT, R54, UR4, PT ;  /* 0x0000000436007c0c */ /* 0x000fe2000bf86270 */
[----:B------:R-:W-:Y:S01]  /*4a570*/  ULDC UR4, c[0x0][0x248] ;  /* 0x0000920000047ab9 */ /* 0x000fe20000000800 */
        /* <DEDUP_REMOVED lines=11> */
[----:B------:R-:W-:Y:S01]  /*4a630*/  ISETP.LT.AND P5, PT, R60, UR14, !P5 ;  /* 0x0000000e3c007c0c */ /* 0x000fe2000efa1270 */
[----:B0-----:R-:W2:Y:S01]  /*4a640*/  LDL.LU R8, [R1+0x1c4] ;  /* 0x0001c40001087983 */ /* 0x001ea20000300800 */
[----:B------:R-:W-:Y:S01]  /*4a650*/  IMAD.WIDE R52, R54, 0x2, R46 ;  /* 0x0000000236347825 */ /* 0x000fe200078e022e */
[----:B------:R-:W-:Y:S02]  /*4a660*/  ULDC UR14, c[0x0][0x228] ;  /* 0x00008a00000e7ab9 */ /* 0x000fe40000000800 */
[----:B------:R-:W-:Y:S01]  /*4a670*/  @P1 STG.E.U16 desc[UR8][R48.64], R55 ;  /* 0x0000003730001986 */ /* 0x000fe2000c101508 */
[----:B------:R-:W-:Y:S01]  /*4a680*/  ISETP.GE.AND P1, PT, R56, UR4, PT ;  /* 0x0000000438007c0c */ /* 0x000fe2000bf26270 */
[----:B------:R-:W-:Y:S01]  /*4a690*/  ULDC UR4, c[0x0][0x248] ;  /* 0x0000920000047ab9 */ /* 0x000fe20000000800 */
[----:B------:R-:W-:-:S03]  /*4a6a0*/  PRMT R2, R7, 0x7632, R2 ;  /* 0x0000763207027816 */ /* 0x000fc60000000002 */
        /* <DEDUP_REMOVED lines=11> */
[----:B----4-:R-:W-:-:S04]  /*4a760*/  PRMT R58, R6, 0x7632, R58 ;  /* 0x00007632063a7816 */ /* 0x010fc8000000003a */
[----:B------:R0:W-:Y:S01]  /*4a770*/  @P5 STG.E.U16 desc[UR8][R48.64], R6 ;  /* 0x0000000630005986 */ /* 0x0001e2000c101508 */
[----:B------:R-:W-:Y:S01]  /*4a780*/  VIADD R56, R50, UR6 ;  /* 0x0000000632387c36 */ /* 0x000fe20008000000 */
[----:B------:R-:W-:Y:S01]  /*4a790*/  ISETP.LT.AND P4, PT, R60, UR18, !P4 ;  /* 0x000000123c007c0c */ /* 0x000fe2000e781270 */
[----:B-1----:R-:W-:Y:S01]  /*4a7a0*/  VIADD R2, R3, 0x81 ;  /* 0x0000008103027836 */ /* 0x002fe20000000000 */
[----:B------:R-:W-:Y:S01]  /*4a7b0*/  ULDC UR6, c[0x0][0x22c] ;  /* 0x00008b0000067ab9 */ /* 0x000fe20000000800 */
[----:B------:R-:W-:Y:S01]  /*4a7c0*/  ULDC UR16, c[0x0][0x228] ;  /* 0x00008a0000107ab9 */ /* 0x000fe20000000800 */
[----:B0-----:R-:W4:Y:S01]  /*4a7d0*/  LDL.LU R6, [R1+0x1c8] ;  /* 0x0001c80001067983 */ /* 0x001f220000300800 */
[----:B------:R-:W-:-:S04]  /*4a7e0*/  IMAD.WIDE R50, R50, 0x2, R46 ;  /* 0x0000000232327825 */ /* 0x000fc800078e022e */
[C---:B------:R-:W-:Y:S01]  /*4a7f0*/  IMAD.WIDE R52, R56.reuse, 0x2, R44 ;  /* 0x0000000238347825 */ /* 0x040fe200078e022c */
[----:B------:R0:W-:Y:S03]  /*4a800*/  @P0 STG.E.U16 desc[UR8][R50.64], R58 ;  /* 0x0000003a32000986 */ /* 0x0001e6000c101508 */
[----:B------:R-:W-:Y:S01]  /*4a810*/  IMAD.WIDE R54, R56, 0x2, R46 ;  /* 0x0000000238367825 */ /* 0x000fe200078e022e */
[----:B------:R-:W-:Y:S01]  /*4a820*/  ISETP.GE.AND P5, PT, R2, UR10, PT ;  /* 0x0000000a02007c0c */ /* 0x000fe2000bfa6270 */
[----:B------:R-:W-:Y:S01]  /*4a830*/  ULDC UR10, c[0x0][0x228] ;  /* 0x00008a00000a7ab9 */ /* 0x000fe20000000800 */
[----:B------:R-:W-:Y:S01]  /*4a840*/  ULDC UR18, c[0x0][0x228] ;  /* 0x00008a0000127ab9 */ /* 0x000fe20000000800 */
[----:B0-----:R-:W-:Y:S01]  /*4a850*/  VIADD R50, R56, UR4 ;  /* 0x0000000438327c36 */ /* 0x001fe20008000000 */
[----:B------:R-:W-:-:S03]  /*4a860*/  ULDC UR4, c[0x0][0x248] ;  /* 0x0000920000047ab9 */ /* 0x000fc60000000800 */
[----:B------:R-:W-:Y:S01]  /*4a870*/  IMAD.WIDE R48, R50, 0x2, R44 ;  /* 0x0000000232307825 */ /* 0x000fe200078e022c */
[----:B---3--:R-:W-:Y:S01]  /*4a880*/  PRMT R57, R5, 0x7632, R57 ;  /* 0x0000763205397816 */ /* 0x008fe20000000039 */
[----:B------:R0:W-:Y:S04]  /*4a890*/  @P6 STG.E.U16 desc[UR8][R52.64], R5 ;  /* 0x0000000534006986 */ /* 0x0001e8000c101508 */
[----:B------:R1:W-:Y:S01]  /*4a8a0*/  @P4 STG.E.U16 desc[UR8][R54.64], R57 ;  /* 0x0000003936004986 */ /* 0x0003e2000c101508 */
[----:B------:R-:W-:Y:S01]  /*4a8b0*/  ISETP.LT.AND P4, PT, R61, UR10, !P2 ;  /* 0x0000000a3d007c0c */ /* 0x000fe2000d781270 */
[----:B------:R-:W-:Y:S02]  /*4a8c0*/  VIADD R2, R3, 0x82 ;  /* 0x0000008203027836 */ /* 0x000fe40000000000 */
[----:B0-----:R-:W3:Y:S01]  /*4a8d0*/  LDL.LU R5, [R1+0x15c] ;  /* 0x00015c0001057983 */ /* 0x001ee20000300800 */
[----:B------:R-:W-:Y:S01]  /*4a8e0*/  ISETP.LT.AND P6, PT, R61, UR14, !P1 ;  /* 0x0000000e3d007c0c */ /* 0x000fe2000cfc1270 */
[----:B------:R-:W-:Y:S01]  /*4a8f0*/  ULDC UR10, c[0x0][0x228] ;  /* 0x00008a00000a7ab9 */ /* 0x000fe20000000800 */
[----:B-1----:R-:W-:-:S07]  /*4a900*/  PRMT R55, R4, 0x7632, R55 ;  /* 0x0000763204377816 */ /* 0x002fce0000000037 */
[----:B------:R0:W-:Y:S01]  /*4a910*/  @P4 STG.E.U16 desc[UR8][R48.64], R4 ;  /* 0x0000000430004986 */ /* 0x0001e2000c101508 */
[----:B------:R-:W-:Y:S01]  /*4a920*/  ISETP.LT.AND P2, PT, R60, UR12, !P2 ;  /* 0x0000000c3c007c0c */ /* 0x000fe2000d741270 */
[----:B------:R-:W-:Y:S01]  /*4a930*/  VIADD R54, R3, 0x83 ;  /* 0x0000008303367836 */ /* 0x000fe20000000000 */
[----:B------:R-:W-:Y:S01]  /*4a940*/  ISETP.GE.AND P0, PT, R2, UR6, PT ;  /* 0x0000000602007c0c */ /* 0x000fe2000bf06270 */
[----:B------:R-:W-:Y:S01]  /*4a950*/  ULDC UR14, c[0x0][0x228] ;  /* 0x00008a00000e7ab9 */ /* 0x000fe20000000800 */
[----:B0-----:R-:W3:Y:S01]  /*4a960*/  LDL.LU R4, [R1+0x1cc] ;  /* 0x0001cc0001047983 */ /* 0x001ee20000300800 */
[C---:B------:R-:W-:Y:S01]  /*4a970*/  VIADD R2, R50.reuse, UR4 ;  /* 0x0000000432027c36 */ /* 0x040fe20008000000 */
[----:B------:R-:W-:Y:S01]  /*4a980*/  ULDC UR12, c[0x0][0x228] ;  /* 0x00008a00000c7ab9 */ /* 0x000fe20000000800 */
[----:B------:R-:W-:Y:S01]  /*4a990*/  IMAD.WIDE R50, R50, 0x2, R46 ;  /* 0x0000000232327825 */ /* 0x000fe200078e022e */
[----:B------:R-:W-:Y:S01]  /*4a9a0*/  ULDC UR4, c[0x0][0x22c] ;  /* 0x00008b0000047ab9 */ /* 0x000fe20000000800 */
[----:B------:R-:W-:Y:S01]  /*4a9b0*/  ISETP.LT.AND P1, PT, R60, UR10, !P1 ;  /* 0x0000000a3c007c0c */ /* 0x000fe2000cf21270 */
[----:B------:R-:W3:Y:S01]  /*4a9c0*/  LDL.LU R11, [R1+0x1e0] ;  /* 0x0001e000010b7983 */ /* 0x000ee20000300800 */
[----:B------:R-:W-:Y:S01]  /*4a9d0*/  IMAD.WIDE R52, R2, 0x2, R44 ;  /* 0x0000000202347825 */ /* 0x000fe200078e022c */
[----:B------:R-:W-:-:S02]  /*4a9e0*/  ULDC UR6, c[0x0][0x22c] ;  /* 0x00008b0000067ab9 */ /* 0x000fc40000000800 */
[----:B------:R0:W-:Y:S01]  /*4a9f0*/  @P2 STG.E.U16 desc[UR8][R50.64], R55 ;  /* 0x0000003732002986 */ /* 0x0001e2000c101508 */
[----:B------:R-:W-:Y:S01]  /*4aa00*/  ISETP.GE.AND P4, PT, R54, UR4, PT ;  /* 0x0000000436007c0c */ /* 0x000fe2000bf86270 */
[----:B------:R-:W-:Y:S01]  /*4aa10*/  VIADD R48, R3, 0x84 ;  /* 0x0000008403307836 */ /* 0x000fe20000000000 */
[----:B------:R-:W-:Y:S01]  /*4aa20*/  ULDC UR4, c[0x0][0x248] ;  /* 0x0000920000047ab9 */ /* 0x000fe20000000800 */
[----:B------:R1:W-:Y:S01]  /*4aa30*/  @P6 STG.E.U16 desc[UR8][R52.64], R59 ;  /* 0x0000003b34006986 */ /* 0x0003e2000c101508 */
        /* <DEDUP_REMOVED lines=9> */
[----:B0-----:R-:W-:Y:S01]  /*4aad0*/  IMAD.WIDE R50, R54, 0x2, R44 ;  /* 0x0000000236327825 */ /* 0x001fe200078e022c */
[----:B------:R-:W-:-:S03]  /*4aae0*/  ULDC UR14, c[0x0][0x228] ;  /* 0x00008a00000e7ab9 */ /* 0x000fc60000000800 */
        /* <DEDUP_REMOVED lines=24> */
[----:B------:R-:W-:Y:S01]  /*4ac70*/  PRMT R57, R9, 0x7632, R57 ;  /* 0x0000763209397816 */ /* 0x000fe20000000039 */
[----:B------:R0:W-:Y:S01]  /*4ac80*/  @P5 STG.E.U16 desc[UR8][R48.64], R9 ;  /* 0x0000000930005986 */ /* 0x0001e2000c101508 */
[----:B------:R-:W-:-:S04]  /*4ac90*/  IMAD.WIDE R50, R50, 0x2, R46 ;  /* 0x0000000232327825 */ /* 0x000fc800078e022e */
[C---:B------:R-:W-:Y:S01]  /*4aca0*/  IMAD.WIDE R52, R2.reuse, 0x2, R44 ;  /* 0x0000000202347825 */ /* 0x040fe200078e022c */
[----:B0-----:R-:W3:Y:S03]  /*4acb0*/  LDL.LU R9, [R1+0x1e4] ;  /* 0x0001e40001097983 */ /* 0x001ee60000300800 */
[----:B------:R-:W-:Y:S01]  /*4acc0*/  IMAD.WIDE R54, R2, 0x2, R46 ;  /* 0x0000000202367825 */ /* 0x000fe200078e022e */
[----:B------:R0:W-:Y:S01]  /*4acd0*/  @P0 STG.E.U16 desc[UR8][R50.64], R57 ;  /* 0x0000003932000986 */ /* 0x0001e2000c101508 */
[----:B------:R-:W-:Y:S01]  /*4ace0*/  ISETP.GE.AND P5, PT, R56, UR4, PT ;  /* 0x0000000438007c0c */ /* 0x000fe2000bfa6270 */
[----:B------:R-:W-:Y:S01]  /*4acf0*/  ULDC UR4, c[0x0][0x248] ;  /* 0x0000920000047ab9 */ /* 0x000fe20000000800 */
[----:B------:R-:W-:-:S05]  /*4ad00*/  VIADD R48, R3, 0x87 ;  /* 0x0000008703307836 */ /* 0x000fca0000000000 */
[----:B------:R-:W-:Y:S01]  /*4ad10*/  ISETP.GE.AND P0, PT, R48, UR6, PT ;  /* 0x0000000630007c0c */ /* 0x000fe2000bf06270 */
[----:B------:R-:W-:Y:S01]  /*4ad20*/  ULDC UR6, c[0x0][0x228] ;  /* 0x00008a0000067ab9 */ /* 0x000fe20000000800 */
[----:B0-----:R-:W-:Y:S01]  /*4ad30*/  VIADD R50, R2, UR4 ;  /* 0x0000000402327c36 */ /* 0x001fe20008000000 */
[----:B------:R-:W-:-:S03]  /*4ad40*/  ULDC UR4, c[0x0][0x248] ;  /* 0x0000920000047ab9 */ /* 0x000fc60000000800 */
        /* <DEDUP_REMOVED lines=19> */
[----:B------:R1:W-:Y:S04]  /*4ae80*/  @P2 STG.E.U16 desc[UR8][R50.64], R55 ;  /* 0x0000003732002986 */ /* 0x0003e8000c101508 */
[----:B0-----:R-:W2:Y:S01]  /*4ae90*/  LDL.LU R7, [R1+0x1e8] ;  /* 0x0001e80001077983 */ /* 0x001ea20000300800 */
[----:B------:R-:W-:Y:S01]  /*4aea0*/  ISETP.LT.AND P1, PT, R60, UR6, !P1 ;  /* 0x000000063c007c0c */ /* 0x000fe2000cf21270 */
[----:B------:R-:W-:Y:S01]  /*4aeb0*/  VIADD R48, R3, 0x89 ;  /* 0x0000008903307836 */ /* 0x000fe20000000000 */
[----:B------:R-:W-:Y:S01]  /*4aec0*/  ISETP.GE.AND P4, PT, R54, UR4, PT ;  /* 0x0000000436007c0c */ /* 0x000fe2000bf86270 */
[----:B------:R-:W-:Y:S01]  /*4aed0*/  ULDC UR4, c[0x0][0x248] ;  /* 0x0000920000047ab9 */ /* 0x000fe20000000800 */
[----:B------:R-:W-:Y:S01]  /*4aee0*/  ULDC UR6, c[0x0][0x22c] ;  /* 0x00008b0000067ab9 */ /* 0x000fe20000000800 */
[----:B----4-:R0:W-:Y:S01]  /*4aef0*/  @P6 STG.E.U16 desc[UR8][R52.64], R6 ;  /* 0x0000000634006986 */ /* 0x0101e2000c101508 */
[----:B-1----:R-:W-:-:S02]  /*4af00*/  PRMT R55, R6, 0x7632, R55 ;  /* 0x0000763206377816 */ /* 0x002fc40000000037 */
[----:B------:R-:W-:Y:S01]  /*4af10*/  ISETP.LT.AND P6, PT, R61, UR10, !P5 ;  /* 0x0000000a3d007c0c */ /* 0x000fe2000efc1270 */
[----:B------:R-:W-:Y:S01]  /*4af20*/  VIADD R54, R2, UR4 ;  /* 0x0000000402367c36 */ /* 0x000fe20008000000 */
[----:B0-----:R-:W4:Y:S01]  /*4af30*/  LDL.LU R6, [R1+0x1d8] ;  /* 0x0001d80001067983 */ /* 0x001f220000300800 */
        /* <DEDUP_REMOVED lines=12> */
[----:B---3--:R-:W-:Y:S01]  /*4b000*/  PRMT R2, R5, 0x7632, R2 ;  /* 0x0000763205027816 */ /* 0x008fe20000000002 */
        /* <DEDUP_REMOVED lines=10> */
[----:B------:R-:W-:Y:S01]  /*4b0b0*/  PRMT R58, R11, 0x7632, R58 ;  /* 0x000076320b3a7816 */ /* 0x000fe2000000003a */
        /* <DEDUP_REMOVED lines=8> */
[----:B------:R-:W-:Y:S01]  /*4b140*/  ULDC UR14, c[0x0][0x228] ;  /* 0x00008a00000e7ab9 */ /* 0x000fe20000000800 */
[----:B0-----:R-:W3:Y:S01]  /*4b150*/  LDL.LU R4, [R1+0x1dc] ;  /* 0x0001dc0001047983 */ /* 0x001ee20000300800 */
[----:B------:R-:W-:-:S04]  /*4b160*/  IMAD.WIDE R52, R2, 0x2, R44 ;  /* 0x0000000202347825 */ /* 0x000fc800078e022c */
[----:B------:R-:W-:Y:S01]  /*4b170*/  IMAD.WIDE R54, R2, 0x2, R46 ;  /* 0x0000000202367825 */ /* 0x000fe200078e022e */
[----:B------:R-:W3:Y:S01]  /*4b180*/  LDL.LU R59, [R1+0x200] ;  /* 0x00020000013b7983 */ /* 0x000ee20000300800 */
[----:B------:R-:W-:Y:S01]  /*4b190*/  ISETP.GE.AND P5, PT, R56, UR4, PT ;  /* 0x0000000438007c0c */ /* 0x000fe2000bfa6270 */
[----:B------:R-:W-:Y:S01]  /*4b1a0*/  ULDC UR4, c[0x0][0x248] ;  /* 0x0000920000047ab9 */ /* 0x000fe20000000800 */
[----:B------:R-:W-:Y:S01]  /*4b1b0*/  VIADD R48, R3, 0x8c ;  /* 0x0000008c03307836 */ /* 0x000fe20000000000 */
[----:B------:R0:W-:Y:S01]  /*4b1c0*/  @P0 STG.E.U16 desc[UR8][R50.64], R57 ;  /* 0x0000003932000986 */ /* 0x0001e2000c101508 */
[----:B------:R-:W-:-:S03]  /*4b1d0*/  ULDC UR16, c[0x0][0x228] ;  /* 0x00008a0000107ab9 */ /* 0x000fc60000000800 */
[----:B------:R-:W-:Y:S04]  /*4b1e0*/  @P6 STG.E.U16 desc[UR8][R52.64], R11 ;  /* 0x0000000b34006986 */ /* 0x000fe8000c101508 */
[----:B------:R1:W-:Y:S01]  /*4b1f0*/  @P4 STG.E.U16 desc[UR8][R54.64], R58 ;  /* 0x0000003a36004986 */ /* 0x0003e2000c101508 */
[C---:B------:R-:W-:Y:S01]  /*4b200*/  ISETP.LT.AND P4, PT, R61.reuse, UR10, !P2 ;  /* 0x0000000a3d007c0c */ /* 0x040fe2000d781270 */
[----:B------:R-:W-:Y:S01]  /*4b210*/  ULDC UR10, c[0x0][0x228] ;  /* 0x00008a00000a7ab9 */ /* 0x000fe20000000800 */
[----:B0-----:R-:W-:Y:S01]  /*4b220*/  VIADD R50, R2, UR4 ;  /* 0x0000000402327c36 */ /* 0x001fe20008000000 */
[----:B------:R-:W-:Y:S01]  /*4b230*/  ISETP.GE.AND P0, PT, R48, UR6, PT ;  /* 0x0000000630007c0c */ /* 0x000fe2000bf06270 */
[----:B------:R-:W-:Y:S01]  /*4b240*/  ULDC UR4, c[0x0][0x248] ;  /* 0x0000920000047ab9 */ /* 0x000fe20000000800 */
[----:B------:R-:W-:Y:S01]  /*4b250*/  ISETP.LT.AND P2, PT, R60, UR12, !P2 ;  /* 0x0000000c3c007c0c */ /* 0x000fe2000d741270 */
[C---:B------:R-:W-:Y:S01]  /*4b260*/  IMAD.WIDE R48, R50.reuse, 0x2, R44 ;  /* 0x0000000232307825 */ /* 0x040fe200078e022c */
[----:B------:R-:W-:Y:S01]  /*4b270*/  ISETP.LT.AND P6, PT, R61, UR14, !P1 ;  /* 0x0000000e3d007c0c */ /* 0x000fe2000cfc1270 */
[----:B------:R-:W-:Y:S01]  /*4b280*/  ULDC UR12, c[0x0][0x228] ;  /* 0x00008a00000c7ab9 */ /* 0x000fe20000000800 */
[----:B------:R-:W-:Y:S01]  /*4b290*/  ULDC UR14, c[0x0][0x228] ;  /* 0x00008a00000e7ab9 */ /* 0x000fe20000000800 */
[----:B------:R-:W-:Y:S01]  /*4b2a0*/  VIADD R2, R50, UR4 ;  /* 0x0000000432027c36 */ /* 0x000fe20008000000 */
[----:B-1----:R-:W-:-:S02]  /*4b2b0*/  PRMT R55, R10, 0x7632, R55 ;  /* 0x000076320a377816 */ /* 0x002fc40000000037 */
        /* <DEDUP_REMOVED lines=11> */
[----:B------:R-:W-:Y:S01]  /*4b370*/  ISETP.GE.AND P4, PT, R54, UR4, PT ;  /* 0x0000000436007c0c */ /* 0x000fe2000bf86270 */
[----:B------:R-:W-:Y:S01]  /*4b380*/  ULDC UR4, c[0x0][0x248] ;  /* 0x0000920000047ab9 */ /* 0x000fe20000000800 */
[----:B------:R0:W-:Y:S01]  /*4b390*/  @P6 STG.E.U16 desc[UR8][R52.64], R9 ;  /* 0x0000000934006986 */ /* 0x0001e2000c101508 */
[----:B------:R-:W-:-:S02]  /*4b3a0*/  PRMT R56, R9, 0x7632, R56 ;  /* 0x0000763209387816 */ /* 0x000fc40000000038 */
[----:B------:R-:W-:Y:S01]  /*4b3b0*/  ISETP.LT.AND P6, PT, R61, UR12, !P5 ;  /* 0x0000000c3d007c0c */ /* 0x000fe2000efc1270 */
[----:B------:R-:W-:Y:S01]  /*4b3c0*/  VIADD R54, R2, UR4 ;  /* 0x0000000402367c36 */ /* 0x000fe20008000000 */
[----:B------:R-:W-:Y:S01]  /*4b3d0*/  ISETP.LT.AND P5, PT, R60, UR14, !P5 ;  /* 0x0000000e3c007c0c */ /* 0x000fe2000efa1270 */
[----:B------:R-:W-:Y:S01]  /*4b3e0*/  ULDC UR12, c[0x0][0x228] ;  /* 0x00008a00000c7ab9 */ /* 0x000fe20000000800 */
[----:B------:R-:W-:Y:S01]  /*4b3f0*/  ISETP.GE.AND P2, PT, R48, UR6, PT ;  /* 0x0000000630007c0c */ /* 0x000fe2000bf46270 */
[----:B0-----:R-:W3:Y:S01]  /*4b400*/  LDL.LU R9, [R1+0x204] ;  /* 0x0002040001097983 */ /* 0x001ee20000300800 */
        /* <DEDUP_REMOVED lines=16> */
[----:B------:R-:W-:Y:S01]  /*4b510*/  ISETP.LT.AND P0, PT, R60, UR14, !P0 ;  /* 0x0000000e3c007c0c */ /* 0x000fe2000c701270 */
        /* <DEDUP_REMOVED lines=8> */
[----:B------:R-:W-:Y:S01]  /*4b5a0*/  ULDC UR18, c[0x0][0x228] ;  /* 0x00008a0000127ab9 */ /* 0x000fe20000000800 */
[C---:B-1----:R-:W-:Y:S01]  /*4b5b0*/  VIADD R2, R50.reuse, UR6 ;  /* 0x0000000632027c36 */ /* 0x042fe20008000000 */
[----:B------:R-:W-:Y:S01]  /*4b5c0*/  ULDC UR6, c[0x0][0x22c] ;  /* 0x00008b0000067ab9 */ /* 0x000fe20000000800 */
[----:B------:R-:W-:Y:S01]  /*4b5d0*/  PRMT R57, R7, 0x7632, R57 ;  /* 0x0000763207397816 */ /* 0x000fe20000000039 */
[----:B------:R0:W-:Y:S01]  /*4b5e0*/  @P5 STG.E.U16 desc[UR8][R48.64], R7 ;  /* 0x0000000730005986 */ /* 0x0001e2000c101508 */
[----:B------:R-:W-:-:S04]  /*4b5f0*/  IMAD.WIDE R50, R50, 0x2, R46 ;  /* 0x0000000232327825 */ /* 0x000fc800078e022e */
[C---:B------:R-:W-:Y:S01]  /*4b600*/  IMAD.WIDE R52, R2.reuse, 0x2, R44 ;  /* 0x0000000202347825 */ /* 0x040fe200078e022c */
[----:B0-----:R-:W2:Y:S03]  /*4b610*/  LDL.LU R7, [R1+0x208] ;  /* 0x0002080001077983 */ /* 0x001ea60000300800 */
[----:B------:R-:W-:Y:S01]  /*4b620*/  IMAD.WIDE R54, R2, 0x2, R46 ;  /* 0x0000000202367825 */ /* 0x000fe200078e022e */
[----:B------:R0:W-:Y:S01]  /*4b630*/  @P0 STG.E.U16 desc[UR8][R50.64], R57 ;  /* 0x0000003932000986 */ /* 0x0001e2000c101508 */
[----:B------:R-:W-:Y:S01]  /*4b640*/  ISETP.GE.AND P5, PT, R56, UR10, PT ;  /* 0x0000000a38007c0c */ /* 0x000fe2000bfa6270 */
[----:B------:R-:W-:Y:S01]  /*4b650*/  ULDC UR10, c[0x0][0x228] ;  /* 0x00008a00000a7ab9 */ /* 0x000fe20000000800 */
[----:B----4-:R-:W-:Y:S01]  /*4b660*/  PRMT R58, R6, 0x7632, R58 ;  /* 0x00007632063a7816 */ /* 0x010fe2000000003a */
[----:B------:R1:W-:Y:S01]  /*4b670*/  @P6 STG.E.U16 desc[UR8][R52.64], R6 ;  /* 0x0000000634006986 */ /* 0x0003e2000c101508 */
[----:B------:R-:W-:-:S03]  /*4b680*/  VIADD R48, R3, 0x91 ;  /* 0x0000009103307836 */ /* 0x000fc60000000000 */
[----:B------:R3:W-:Y:S01]  /*4b690*/  @P4 STG.E.U16 desc[UR8][R54.64], R58 ;  /* 0x0000003a36004986 */ /* 0x0007e2000c101508 */
[C---:B------:R-:W-:Y:S01]  /*4b6a0*/  ISETP.LT.AND P4, PT, R61.reuse, UR10, !P2 ;  /* 0x0000000a3d007c0c */ /* 0x040fe2000d781270 */
[----:B0-----:R-:W-:Y:S02]  /*4b6b0*/  VIADD R50, R2, UR4 ;  /* 0x0000000402327c36 */ /* 0x001fe40008000000 */
[----:B-1----:R-:W4:Y:S01]  /*4b6c0*/  LDL.LU R6, [R1+0x1f8] ;  /* 0x0001f80001067983 */ /* 0x002f220000300800 */
        /* <DEDUP_REMOVED lines=35> */
[----:B------:R-:W3:Y:S01]  /*4b900*/  LDL.LU R11, [R1+0x220] ;  /* 0x00022000010b7983 */ /* 0x000ee20000300800 */
[----:B------:R-:W-:Y:S01]  /*4b910*/  IMAD.WIDE R52, R48, 0x2, R44 ;  /* 0x0000000230347825 */ /* 0x000fe200078e022c */
[----:B------:R-:W-:Y:S01]  /*4b920*/  ULDC UR12, c[0x0][0x228] ;  /* 0x00008a00000c7ab9 */ /* 0x000fe20000000800 */
[----:B------:R-:W-:-:S02]  /*4b930*/  ULDC UR14, c[0x0][0x228] ;  /* 0x00008a00000e7ab9 */ /* 0x000fc40000000800 */
[----:B------:R-:W-:Y:S01]  /*4b940*/  IMAD.WIDE R54, R48, 0x2, R46 ;  /* 0x0000000230367825 */ /* 0x000fe200078e022e */
[----:B------:R0:W-:Y:S01]  /*4b950*/  @P1 STG.E.U16 desc[UR8][R50.64], R49 ;  /* 0x0000003132001986 */ /* 0x0001e2000c101508 */
[----:B------:R-:W-:Y:S01]  /*4b960*/  ISETP.GE.AND P1, PT, R56, UR4, PT ;  /* 0x0000000438007c0c */ /* 0x000fe2000bf26270 */
[----:B------:R-:W-:Y:S02]  /*4b970*/  ULDC UR4, c[0x0][0x248] ;  /* 0x0000920000047ab9 */ /* 0x000fe40000000800 */
[----:B------:R-:W-:Y:S04]  /*4b980*/  @P6 STG.E.U16 desc[UR8][R52.64], R59 ;  /* 0x0000003b34006986 */ /* 0x000fe8000c101508 */
[----:B------:R1:W-:Y:S01]  /*4b990*/  @P5 STG.E.U16 desc[UR8][R54.64], R2 ;  /* 0x0000000236005986 */ /* 0x0003e2000c101508 */
[----:B------:R-:W-:-:S02]  /*4b9a0*/  ISETP.LT.AND P5, PT, R61, UR10, !P0 ;  /* 0x0000000a3d007c0c */ /* 0x000fc4000c7a1270 */
[----:B------:R-:W-:Y:S01]  /*4b9b0*/  PRMT R57, R10, 0x7632, R57 ;  /* 0x000076320a397816 */ /* 0x000fe20000000039 */
[----:B0-----:R-:W-:Y:S01]  /*4b9c0*/  VIADD R50, R48, UR4 ;  /* 0x0000000430327c36 */ /* 0x001fe20008000000 */
[----:B------:R-:W-:Y:S01]  /*4b9d0*/  ISETP.LT.AND P0, PT, R60, UR12, !P0 ;  /* 0x0000000c3c007c0c */ /* 0x000fe2000c701270 */
[----:B------:R-:W-:Y:S01]  /*4b9e0*/  VIADD R56, R3, 0x95 ;  /* 0x0000009503387836 */ /* 0x000fe20000000000 */
[----:B------:R-:W-:Y:S01]  /*4b9f0*/  ISETP.LT.AND P6, PT, R61, UR14, !P4 ;  /* 0x0000000e3d007c0c */ /* 0x000fe2000e7c1270 */
[----:B------:R-:W-:Y:S01]  /*4ba00*/  IMAD.WIDE R48, R50, 0x2, R44 ;  /* 0x0000000232307825 */ /* 0x000fe200078e022c */
[----:B------:R-:W-:Y:S01]  /*4ba10*/  ISETP.LT.AND P4, PT, R60, UR16, !P4 ;  /* 0x000000103c007c0c */ /* 0x000fe2000e781270 */
[----:B------:R-:W-:Y:S01]  /*4ba20*/  ULDC UR10, c[0x0][0x228] ;  /* 0x00008a00000a7ab9 */ /* 0x000fe20000000800 */
[----:B------:R-:W-:Y:S01]  /*4ba30*/  ULDC UR4, c[0x0][0x22c] ;  /* 0x00008b0000047ab9 */ /* 0x000fe20000000800 */
[C---:B-1----:R-:W-:Y:S02]  /*4ba40*/  VIADD R2, R50.reuse, UR6 ;  /* 0x0000000632027c36 */ /* 0x042fe40008000000 */
[----:B------:R0:W-:Y:S01]  /*4ba50*/  @P5 STG.E.U16 desc[UR8][R48.64], R10 ;  /* 0x0000000a30005986 */ /* 0x0001e2000c101508 */
[----:B------:R-:W-:Y:S01]  /*4ba60*/  IMAD.WIDE R50, R50, 0x2, R46 ;  /* 0x0000000232327825 */ /* 0x000fe200078e022e */
[----:B------:R-:W-:Y:S01]  /*4ba70*/  ULDC UR6, c[0x0][0x22c] ;  /* 0x00008b0000067ab9 */ /* 0x000fe20000000800 */
[----:B------:R-:W-:Y:S01]  /*4ba80*/  ULDC UR12, c[0x0][0x228] ;  /* 0x00008a00000c7ab9 */ /* 0x000fe20000000800 */
[----:B------:R-:W-:Y:S01]  /*4ba90*/  ULDC UR14, c[0x0][0x228] ;  /* 0x00008a00000e7ab9 */ /* 0x000fe20000000800 */
[C---:B------:R-:W-:Y:S01]  /*4baa0*/  IMAD.WIDE R52, R2.reuse, 0x2, R44 ;  /* 0x0000000202347825 */ /* 0x040fe200078e022c */
[----:B------:R-:W-:Y:S01]  /*4bab0*/  ULDC UR16, c[0x0][0x228] ;  /* 0x00008a0000107ab9 */ /* 0x000fe20000000800 */
[----:B0-----:R-:W3:Y:S02]  /*4bac0*/  LDL.LU R10, [R1+0x210] ;  /* 0x00021000010a7983 */ /* 0x001ee40000300800 */
[----:B------:R-:W-:Y:S01]  /*4bad0*/  IMAD.WIDE R54, R2, 0x2, R46 ;  /* 0x0000000202367825 */ /* 0x000fe200078e022e */
[----:B------:R-:W-:Y:S01]  /*4bae0*/  PRMT R58, R9, 0x7632, R58 ;  /* 0x00007632093a7816 */ /* 0x000fe2000000003a */
[----:B------:R0:W-:Y:S01]  /*4baf0*/  @P0 STG.E.U16 desc[UR8][R50.64], R57 ;  /* 0x0000003932000986 */ /* 0x0001e2000c101508 */
[----:B------:R-:W-:Y:S01]  /*4bb00*/  ISETP.GE.AND P5, PT, R56, UR4, PT ;  /* 0x0000000438007c0c */ /* 0x000fe2000bfa6270 */
[----:B------:R-:W-:-:S02]  /*4bb10*/  ULDC UR4, c[0x0][0x248] ;  /* 0x0000920000047ab9 */ /* 0x000fc40000000800 */
[----:B------:R1:W-:Y:S01]  /*4bb20*/  @P6 STG.E.U16 desc[UR8][R52.64], R9 ;  /* 0x0000000934006986 */ /* 0x0003e2000c101508 */
[----:B------:R-:W-:-:S03]  /*4bb30*/  VIADD R48, R3, 0x96 ;  /* 0x0000009603307836 */ /* 0x000fc60000000000 */
[----:B------:R1:W-:Y:S01]  /*4bb40*/  @P4 STG.E.U16 desc[UR8][R54.64], R58 ;  /* 0x0000003a36004986 */ /* 0x0003e2000c101508 */
[C---:B------:R-:W-:Y:S01]  /*4bb50*/  ISETP.LT.AND P4, PT, R61.reuse, UR10, !P2 ;  /* 0x0000000a3d007c0c */ /* 0x040fe2000d781270 */
[----:B------:R-:W-:Y:S01]  /*4bb60*/  ULDC UR10, c[0x0][0x228] ;  /* 0x00008a00000a7ab9 */ /* 0x000fe20000000800 */
[----:B0-----:R-:W-:Y:S01]  /*4bb70*/  VIADD R50, R2, UR4 ;  /* 0x0000000402327c36 */ /* 0x001fe20008000000 */
[----:B-1----:R-:W3:Y:S01]  /*4bb80*/  LDL.LU R9, [R1+0x224] ;  /* 0x0002240001097983 */ /* 0x002ee20000300800 */
[----:B------:R-:W-:Y:S02]  /*4bb90*/  ISETP.GE.AND P0, PT, R48, UR6, PT ;  /* 0x0000000630007c0c */ /* 0x000fe4000bf06270 */
        /* <DEDUP_REMOVED lines=11> */
[----:B------:R-:W-:Y:S01]  /*4bc50*/  ISETP.LT.AND P1, PT, R60, UR10, !P1 ;  /* 0x0000000a3c007c0c */ /* 0x000fe2000cf21270 */
[----:B------:R-:W-:-:S02]  /*4bc60*/  ULDC UR10, c[0x0][0x22c] ;  /* 0x00008b00000a7ab9 */ /* 0x000fc40000000800 */
[C---:B------:R-:W-:Y:S01]  /*4bc70*/  VIADD R54, R3.reuse, 0x97 ;  /* 0x0000009703367836 */ /* 0x040fe20000000000 */
[----:B--2---:R-:W-:Y:S01]  /*4bc80*/  PRMT R55, R8, 0x7632, R55 ;  /* 0x0000763208377816 */ /* 0x004fe20000000037 */
[----:B------:R0:W-:Y:S03]  /*4bc90*/  @P4 STG.E.U16 desc[UR8][R48.64], R8 ;  /* 0x0000000830004986 */ /* 0x0001e6000c101508 */
[----:B------:R-:W-:Y:S01]  /*4bca0*/  ISETP.GE.AND P4, PT, R54, UR4, PT ;  /* 0x0000000436007c0c */ /* 0x000fe2000bf86270 */
[----:B------:R-:W-:Y:S01]  /*4bcb0*/  ULDC UR4, c[0x0][0x248] ;  /* 0x0000920000047ab9 */ /* 0x000fe20000000800 */
[----:B------:R1:W-:Y:S04]  /*4bcc0*/  @P2 STG.E.U16 desc[UR8][R50.64], R55 ;  /* 0x0000003732002986 */ /* 0x0003e8000c101508 */
[----:B0-----:R-:W2:Y:S01]  /*4bcd0*/  LDL.LU R8, [R1+0x214] ;  /* 0x0002140001087983 */ /* 0x001ea20000300800 */
[----:B------:R-:W-:-:S02]  /*4bce0*/  VIADD R48, R3, 0x98 ;  /* 0x0000009803307836 */ /* 0x000fc40000000000 */
[----:B------:R-:W-:Y:S01]  /*4bcf0*/  VIADD R54, R2, UR4 ;  /* 0x0000000402367c36 */ /* 0x000fe20008000000 */
[----:B------:R-:W-:Y:S01]  /*4bd00*/  ULDC UR4, c[0x0][0x22c] ;  /* 0x00008b0000047ab9 */ /* 0x000fe20000000800 */
[----:B------:R0:W-:Y:S01]  /*4bd10*/  @P6 STG.E.U16 desc[UR8][R52.64], R7 ;  /* 0x0000000734006986 */ /* 0x0001e2000c101508 */
[----:B------:R-:W-:Y:S02]  /*4bd20*/  PRMT R56, R7, 0x7632, R56 ;  /* 0x0000763207387816 */ /* 0x000fe40000000038 */
[----:B------:R-:W-:Y:S02]  /*4bd30*/  ISETP.LT.AND P6, PT, R61, UR12, !P5 ;  /* 0x0000000c3d007c0c */ /* 0x000fe4000efc1270 */
[----:B------:R-:W-:Y:S01]  /*4bd40*/  ISETP.GE.AND P2, PT, R48, UR6, PT ;  /* 0x0000000630007c0c */ /* 0x000fe2000bf46270 */
[----:B-1----:R-:W-:Y:S01]  /*4bd50*/  IMAD.WIDE R50, R54, 0x2, R44 ;  /* 0x0000000236327825 */ /* 0x002fe200078e022c */
[----:B------:R-:W-:Y:S01]  /*4bd60*/  ISETP.LT.AND P5, PT, R60, UR14, !P5 ;  /* 0x0000000e3c007c0c */ /* 0x000fe2000efa1270 */
[----:B------:R-:W-:Y:S01]  /*4bd70*/  ULDC UR12, c[0x0][0x228] ;  /* 0x00008a00000c7ab9 */ /* 0x000fe20000000800 */
[----:B------:R-:W-:Y:S01]  /*4bd80*/  ULDC UR14, c[0x0][0x228] ;  /* 0x00008a00000e7ab9 */ /* 0x000fe20000000800 */
[----:B0-----:R-:W2:Y:S01]  /*4bd90*/  LDL.LU R7, [R1+0x228] ;  /* 0x0002280001077983 */ /* 0x001ea20000300800 */
[----:B------:R-:W-:Y:S01]  /*4bda0*/  IMAD.WIDE R48, R2, 0x2, R46 ;  /* 0x0000000202307825 */ /* 0x000fe200078e022e */
[----:B------:R-:W-:-:S03]  /*4bdb0*/  ULDC UR6, c[0x0][0x248] ;  /* 0x0000920000067ab9 */ /* 0x000fc60000000800 */
[----:B------:R-:W-:Y:S01]  /*4bdc0*/  IMAD.WIDE R52, R54, 0x2, R46 ;  /* 0x0000000236347825 */ /* 0x000fe200078e022e */
[----:B------:R-:W-:Y:S03]  /*4bdd0*/  @P1 STG.E.U16 desc[UR8][R48.64], R56 ;  /* 0x0000003830001986 */ /* 0x000fe6000c101508 */
[----:B------:R-:W-:Y:S01]  /*4bde0*/  VIADD R55, R3, 0x99 ;  /* 0x0000009903377836 */ /* 0x000fe20000000000 */
[----:B----4-:R-:W-:Y:S01]  /*4bdf0*/  PRMT R2, R6, 0x7632, R2 ;  /* 0x0000763206027816 */ /* 0x010fe20000000002 */
[----:B------:R0:W-:Y:S03]  /*4be00*/  @P6 STG.E.U16 desc[UR8][R50.64], R6 ;  /* 0x0000000632006986 */ /* 0x0001e6000c101508 */
[----:B------:R-:W-:Y:S01]  /*4be10*/  ISETP.GE.AND P1, PT, R55, UR4, PT ;  /* 0x0000000437007c0c */ /* 0x000fe2000bf26270 */
[----:B------:R-:W-:Y:S01]  /*4be20*/  ULDC UR4, c[0x0][0x248] ;  /* 0x0000920000047ab9 */ /* 0x000fe20000000800 */
[----:B------:R1:W-:Y:S01]  /*4be30*/  @P5 STG.E.U16 desc[UR8][R52.64], R2 ;  /* 0x0000000234005986 */ /* 0x0003e2000c101508 */
[----:B------:R-:W-:-:S02]  /*4be40*/  ISETP.LT.AND P5, PT, R61, UR12, !P0 ;  /* 0x0000000c3d007c0c */ /* 0x000fc4000c7a1270 */
[----:B---3--:R-:W-:Y:S01]  /*4be50*/  PRMT R57, R5, 0x7632, R57 ;  /* 0x0000763205397816 */ /* 0x008fe20000000039 */
[----:B0-----:R-:W-:Y:S01]  /*4be60*/  VIADD R50, R54, UR4 ;  /* 0x0000000436327c36 */ /* 0x001fe20008000000 */
[----:B------:R-:W3:Y:S01]  /*4be70*/  LDL.LU R6, [R1+0x218] ;  /* 0x0002180001067983 */ /* 0x000ee20000300800 */
[----:B------:R-:W-:Y:S02]  /*4be80*/  ISETP.LT.AND P0, PT, R60, UR14, !P0 ;  /* 0x0000000e3c007c0c */ /* 0x000fe4000c701270 */
[----:B------:R-:W-:Y:S01]  /*4be90*/  PRMT R58, R4, 0x7632, R58 ;  /* 0x00007632043a7816 */ /* 0x000fe2000000003a */
[C---:B------:R-:W-:Y:S01]  /*4bea0*/  IMAD.WIDE R48, R50.reuse, 0x2, R44 ;  /* 0x0000000232307825 */ /* 0x040fe200078e022c */
[----:B------:R-:W-:Y:S01]  /*4beb0*/  ISETP.LT.AND P6, PT, R61, UR16, !P4 ;  /* 0x000000103d007c0c */ /* 0x000fe2000e7c1270 */
[----:B------:R-:W-:Y:S01]  /*4bec0*/  ULDC UR12, c[0x0][0x228] ;  /* 0x00008a00000c7ab9 */ /* 0x000fe20000000800 */
[----:B------:R-:W-:Y:S01]  /*4bed0*/  ULDC UR4, c[0x0][0x248] ;  /* 0x0000920000047ab9 */ /* 0x000fe20000000800 */
[C---:B-1----:R-:W-:Y:S01]  /*4bee0*/  VIADD R2, R50.reuse, UR6 ;  /* 0x0000000632027c36 */ /* 0x042fe20008000000 */
[----:B------:R0:W-:Y:S01]  /*4bef0*/  @P5 STG.E.U16 desc[UR8][R48.64], R5 ;  /* 0x0000000530005986 */ /* 0x0001e2000c101508 */
[----:B------:R-:W-:Y:S01]  /*4bf00*/  IMAD.WIDE R50, R50, 0x2, R46 ;  /* 0x0000000232327825 */ /* 0x000fe200078e022e */
[----:B------:R-:W-:Y:S01]  /*4bf10*/  ISETP.LT.AND P4, PT, R60, UR18, !P4 ;  /* 0x000000123c007c0c */ /* 0x000fe2000e781270 */
[----:B------:R-:W-:Y:S01]  /*4bf20*/  ULDC UR14, c[0x0][0x228] ;  /* 0x00008a00000e7ab9 */ /* 0x000fe20000000800 */
[----:B------:R-:W-:Y:S01]  /*4bf30*/  ULDC UR6, c[0x0][0x22c] ;  /* 0x00008b0000067ab9 */ /* 0x000fe20000000800 */
[C---:B------:R-:W-:Y:S01]  /*4bf40*/  IMAD.WIDE R52, R2.reuse, 0x2, R44 ;  /* 0x0000000202347825 */ /* 0x040fe200078e022c */
[----:B------:R-:W-:Y:S01]  /*4bf50*/  ULDC UR16, c[0x0][0x228] ;  /* 0x00008a0000107ab9 */ /* 0x000fe20000000800 */
[----:B0-----:R-:W4:Y:S02]  /*4bf60*/  LDL.LU R5, [R1+0x22c] ;  /* 0x00022c0001057983 */ /* 0x001f240000300800 */
[----:B------:R-:W-:Y:S01]  /*4bf70*/  VIADD R56, R3, 0x9a ;  /* 0x0000009a03387836 */ /* 0x000fe20000000000 */
[----:B------:R-:W-:Y:S01]  /*4bf80*/  ULDC UR18, c[0x0][0x228] ;  /* 0x00008a0000127ab9 */ /* 0x000fe20000000800 */
[----:B------:R-:W-:Y:S04]  /*4bf90*/  @P0 STG.E.U16 desc[UR8][R50.64], R57 ;  /* 0x0000003932000986 */ /* 0x000fe8000c101508 */
[----:B------:R0:W-:Y:S04]  /*4bfa0*/  @P6 STG.E.U16 desc[UR8][R52.64], R4 ;  /* 0x0000000434006986 */ /* 0x0001e8000c101508 */
[----:B0-----:R-:W4:Y:S01]  /*4bfb0*/  LDL.LU R4, [R1+0x21c] ;  /* 0x00021c0001047983 */ /* 0x001f220000300800 */
[----:B------:R-:W-:Y:S01]  /*4bfc0*/  IMAD.WIDE R54, R2, 0x2, R46 ;  /* 0x0000000202367825 */ /* 0x000fe200078e022e */
[----:B------:R-:W-:Y:S01]  /*4bfd0*/  ISETP.GE.AND P5, PT, R56, UR10, PT ;  /* 0x0000000a38007c0c */ /* 0x000fe2000bfa6270 */
[----:B------:R-:W-:-:S03]  /*4bfe0*/  ULDC UR10, c[0x0][0x228] ;  /* 0x00008a00000a7ab9 */ /* 0x000fc60000000800 */
        /* <DEDUP_REMOVED lines=11> */
[----:B------:R-:W-:Y:S01]  /*4c0a0*/  PRMT R56, R10, 0x7632, R56 ;  /* 0x000076320a387816 */ /* 0x000fe20000000038 */
        /* <DEDUP_REMOVED lines=9> */
[----:B------:R1:W-:Y:S01]  /*4c140*/  @P6 STG.E.U16 desc[UR8][R52.64], R10 ;  /* 0x0000000a34006986 */ /* 0x0003e2000c101508 */
[----:B------:R-:W-:Y:S01]  /*4c150*/  ISETP.LT.AND P1, PT, R60, UR10, !P1 ;  /* 0x0000000a3c007c0c */ /* 0x000fe2000cf21270 */
[----:B------:R-:W-:Y:S01]  /*4c160*/  ULDC UR14, c[0x0][0x228] ;  /* 0x00008a00000e7ab9 */ /* 0x000fe20000000800 */
[----:B------:R-:W-:Y:S01]  /*4c170*/  ISETP.LT.AND P6, PT, R61, UR12, !P5 ;  /* 0x0000000c3d007c0c */ /* 0x000fe2000efc1270 */
[C---:B0-----:R-:W-:Y:S01]  /*4c180*/  VIADD R48, R3.reuse, 0x9d ;  /* 0x0000009d03307836 */ /* 0x041fe20000000000 */
[----:B------:R-:W-:Y:S01]  /*4c190*/  ISETP.GE.AND P4, PT, R2, UR4, PT ;  /* 0x0000000402007c0c */ /* 0x000fe2000bf86270 */
[----:B------:R-:W-:Y:S01]  /*4c1a0*/  ULDC UR4, c[0x0][0x248] ;  /* 0x0000920000047ab9 */ /* 0x000fe20000000800 */
[----:B------:R-:W4:Y:S01]  /*4c1b0*/  LDL.LU R11, [R1+0x270] ;  /* 0x00027000010b7983 */ /* 0x000f220000300800 */
[----:B------:R-:W-:Y:S01]  /*4c1c0*/  VIADD R2, R54, UR4 ;  /* 0x0000000436027c36 */ /* 0x000fe20008000000 */
[----:B------:R-:W-:Y:S01]  /*4c1d0*/  ISETP.GE.AND P2, PT, R48, UR6, PT ;  /* 0x0000000630007c0c */ /* 0x000fe2000bf46270 */
[----:B------:R-:W-:Y:S01]  /*4c1e0*/  IMAD.WIDE R48, R54, 0x2, R46 ;  /* 0x0000000236307825 */ /* 0x000fe200078e022e */
[----:B------:R-:W-:Y:S01]  /*4c1f0*/  ISETP.LT.AND P5, PT, R60, UR14, !P5 ;  /* 0x0000000e3c007c0c */ /* 0x000fe2000efa1270 */
[----:B-1----:R-:W4:Y:S01]  /*4c200*/  LDL.LU R10, [R1+0x230] ;  /* 0x00023000010a7983 */ /* 0x002f220000300800 */
[----:B------:R-:W-:Y:S01]  /*4c210*/  ULDC UR10, c[0x0][0x228] ;  /* 0x00008a00000a7ab9 */ /* 0x000fe20000000800 */
[C---:B------:R-:W-:Y:S01]  /*4c220*/  IMAD.WIDE R50, R2.reuse, 0x2, R44 ;  /* 0x0000000202327825 */ /* 0x040fe200078e022c */
[----:B------:R-:W-:Y:S01]  /*4c230*/  ULDC UR4, c[0x0][0x22c] ;  /* 0x00008b0000047ab9 */ /* 0x000fe20000000800 */
[----:B------:R0:W-:Y:S02]  /*4c240*/  @P1 STG.E.U16 desc[UR8][R48.64], R56 ;  /* 0x0000003830001986 */ /* 0x0001e4000c101508 */
[----:B------:R-:W-:Y:S01]  /*4c250*/  VIADD R55, R3, 0x9e ;  /* 0x0000009e03377836 */ /* 0x000fe20000000000 */
[----:B------:R-:W-:Y:S01]  /*4c260*/  PRMT R54, R9, 0x7632, R54 ;  /* 0x0000763209367816 */ /* 0x000fe20000000036 */
[----:B------:R1:W-:Y:S01]  /*4c270*/  @P6 STG.E.U16 desc[UR8][R50.64], R9 ;  /* 0x0000000932006986 */ /* 0x0003e2000c101508 */
[----:B------:R-:W-:Y:S01]  /*4c280*/  ISETP.LT.AND P6, PT, R61, UR10, !P0 ;  /* 0x0000000a3d007c0c */ /* 0x000fe2000c7c1270 */
[C---:B------:R-:W-:Y:S01]  /*4c290*/  IMAD.WIDE R52, R2.reuse, 0x2, R46 ;  /* 0x0000000202347825 */ /* 0x040fe200078e022e */
[----:B------:R-:W-:Y:S01]  /*4c2a0*/  ISETP.GE.AND P1, PT, R55, UR4, PT ;  /* 0x0000000437007c0c */ /* 0x000fe2000bf26270 */
[----:B------:R-:W-:Y:S01]  /*4c2b0*/  ULDC UR4, c[0x0][0x248] ;  /* 0x0000920000047ab9 */ /* 0x000fe20000000800 */
[----:B------:R-:W-:Y:S01]  /*4c2c0*/  ULDC UR12, c[0x0][0x228] ;  /* 0x00008a00000c7ab9 */ /* 0x000fe20000000800 */
[----:B------:R-:W-:Y:S01]  /*4c2d0*/  ULDC UR14, c[0x0][0x228] ;  /* 0x00008a00000e7ab9 */ /* 0x000fe20000000800 */
[----:B------:R1:W-:Y:S01]  /*4c2e0*/  @P5 STG.E.U16 desc[UR8][R52.64], R54 ;  /* 0x0000003634005986 */ /* 0x0003e2000c101508 */
[----:B------:R-:W-:Y:S01]  /*4c2f0*/  ULDC UR6, c[0x0][0x248] ;  /* 0x0000920000067ab9 */ /* 0x000fe20000000800 */
[----:B0-----:R-:W-:Y:S01]  /*4c300*/  VIADD R56, R3, 0x9f ;  /* 0x0000009f03387836 */ /* 0x001fe20000000000 */
[----:B------:R-:W-:Y:S01]  /*4c310*/  ULDC UR10, c[0x0][0x228] ;  /* 0x00008a00000a7ab9 */ /* 0x000fe20000000800 */
[----:B-1----:R-:W-:Y:S01]  /*4c320*/  VIADD R50, R2, UR4 ;  /* 0x0000000402327c36 */ /* 0x002fe20008000000 */
[----:B------:R-:W4:Y:S01]  /*4c330*/  LDL.LU R9, [R1+0x274] ;  /* 0x0002740001097983 */ /* 0x000f220000300800 */
[----:B------:R-:W-:Y:S01]  /*4c340*/  ISETP.LT.AND P0, PT, R60, UR12, !P0 ;  /* 0x0000000c3c007c0c */ /* 0x000fe2000c701270 */
[----:B------:R-:W-:Y:S01]  /*4c350*/  ULDC UR4, c[0x0][0x22c] ;  /* 0x00008b0000047ab9 */ /* 0x000fe20000000800 */
        /* <DEDUP_REMOVED lines=37> */
[----:B------:R-:W-:Y:S01]  /*4c5b0*/  ULDC UR14, c[0x0][0x228] ;  /* 0x00008a00000e7ab9 */ /* 0x000fe20000000800 */
[----:B------:R-:W-:Y:S01]  /*4c5c0*/  ULDC UR10, c[0x0][0x228] ;  /* 0x00008a00000a7ab9 */ /* 0x000fe20000000800 */
[C---:B------:R-:W-:Y:S01]  /*4c5d0*/  VIADD R54, R3.reuse, 0xa1 ;  /* 0x000000a103367836 */ /* 0x040fe20000000000 */
[----:B---3--:R-:W-:Y:S01]  /*4c5e0*/  PRMT R55, R6, 0x7632, R55 ;  /* 0x0000763206377816 */ /* 0x008fe20000000037 */
[----:B------:R0:W-:Y:S04]  /*4c5f0*/  @P4 STG.E.U16 desc[UR8][R48.64], R6 ;  /* 0x0000000630004986 */ /* 0x0001e8000c101508 */
[----:B------:R1:W-:Y:S04]  /*4c600*/  @P2 STG.E.U16 desc[UR8][R50.64], R55 ;  /* 0x0000003732002986 */ /* 0x0003e8000c101508 */
[----:B0-----:R-:W3:Y:S01]  /*4c610*/  LDL.LU R6, [R1+0x238] ;  /* 0x0002380001067983 */ /* 0x001ee20000300800 */
[----:B------:R-:W-:Y:S01]  /*4c620*/  ISETP.GE.AND P4, PT, R54, UR4, PT ;  /* 0x0000000436007c0c */ /* 0x000fe2000bf86270 */
[----:B------:R-:W-:Y:S01]  /*4c630*/  VIADD R48, R3, 0xa2 ;  /* 0x000000a203307836 */ /* 0x000fe20000000000 */
[----:B------:R-:W-:-:S02]  /*4c640*/  ULDC UR4, c[0x0][0x248] ;  /* 0x0000920000047ab9 */ /* 0x000fc40000000800 */
[----:B------:R-:W-:Y:S01]  /*4c650*/  VIADD R54, R2, UR4 ;  /* 0x0000000402367c36 */ /* 0x000fe20008000000 */
[----:B------:R-:W-:Y:S01]  /*4c660*/  ULDC UR4, c[0x0][0x22c] ;  /* 0x00008b0000047ab9 */ /* 0x000fe20000000800 */
[----:B------:R-:W-:Y:S01]  /*4c670*/  ISETP.GE.AND P2, PT, R48, UR6, PT ;  /* 0x0000000630007c0c */ /* 0x000fe2000bf46270 */
[----:B------:R-:W-:Y:S01]  /*4c680*/  IMAD.WIDE R48, R2, 0x2, R46 ;  /* 0x0000000202307825 */ /* 0x000fe200078e022e */
[----:B------:R-:W-:Y:S01]  /*4c690*/  ULDC UR6, c[0x0][0x248] ;  /* 0x0000920000067ab9 */ /* 0x000fe20000000800 */
[----:B----4-:R0:W-:Y:S01]  /*4c6a0*/  @P5 STG.E.U16 desc[UR8][R52.64], R5 ;  /* 0x0000000534005986 */ /* 0x0101e2000c101508 */
[----:B-1----:R-:W-:Y:S02]  /*4c6b0*/  PRMT R55, R5, 0x7632, R55 ;  /* 0x0000763205377816 */ /* 0x002fe40000000037 */
[----:B------:R-:W-:Y:S01]  /*4c6c0*/  ISETP.LT.AND P5, PT, R61, UR12, !P6 ;  /* 0x0000000c3d007c0c */ /* 0x000fe2000f7a1270 */
[----:B------:R-:W-:Y:S01]  /*4c6d0*/  IMAD.WIDE R50, R54, 0x2, R44 ;  /* 0x0000000236327825 */ /* 0x000fe200078e022c */
[----:B0-----:R-:W4:Y:S04]  /*4c6e0*/  LDL.LU R5, [R1+0x27c] ;  /* 0x00027c0001057983 */ /* 0x001f280000300800 */
[----:B------:R-:W-:Y:S01]  /*4c6f0*/  @P1 STG.E.U16 desc[UR8][R48.64], R55 ;  /* 0x0000003730001986 */ /* 0x000fe2000c101508 */
[----:B------:R-:W-:-:S06]  /*4c700*/  PRMT R2, R4, 0x7632, R2 ;  /* 0x0000763204027816 */ /* 0x000fcc0000000002 */
[----:B------:R0:W-:Y:S01]  /*4c710*/  @P5 STG.E.U16 desc[UR8][R50.64], R4 ;  /* 0x0000000432005986 */ /* 0x0001e2000c101508 */
[----:B------:R-:W-:Y:S01]  /*4c720*/  VIADD R56, R3, 0xa3 ;  /* 0x000000a303387836 */ /* 0x000fe20000000000 */
[----:B------:R-:W-:Y:S02]  /*4c730*/  ULDC UR12, c[0x0][0x228] ;  /* 0x00008a00000c7ab9 */ /* 0x000fe40000000800 */
[----:B0-----:R-:W4:Y:S01]  /*4c740*/  LDL.LU R4, [R1+0x23c] ;  /* 0x00023c0001047983 */ /* 0x001f220000300800 */
[----:B------:R-:W-:Y:S01]  /*4c750*/  ISETP.LT.AND P6, PT, R60, UR14, !P6 ;  /* 0x0000000e3c007c0c */ /* 0x000fe2000f7c1270 */
[----:B------:R-:W-:Y:S01]  /*4c760*/  IMAD.WIDE R52, R54, 0x2, R46 ;  /* 0x0000000236347825 */ /* 0x000fe200078e022e */
[----:B------:R-:W-:Y:S01]  /*4c770*/  ISETP.LT.AND P5, PT, R61, UR10, !P0 ;  /* 0x0000000a3d007c0c */ /* 0x000fe2000c7a1270 */
[----:B------:R-:W-:Y:S01]  /*4c780*/  ULDC UR14, c[0x0][0x228] ;  /* 0x00008a00000e7ab9 */ /* 0x000fe20000000800 */
[----:B------:R-:W-:Y:S01]  /*4c790*/  ISETP.GE.AND P1, PT, R56, UR4, PT ;  /* 0x0000000438007c0c */ /* 0x000fe2000bf26270 */
[----:B------:R-:W-:Y:S01]  /*4c7a0*/  ULDC UR4, c[0x0][0x248] ;  /* 0x0000920000047ab9 */ /* 0x000fe20000000800 */
[----:B------:R-:W-:Y:S01]  /*4c7b0*/  ISETP.LT.AND P0, PT, R60, UR12, !P0 ;  /* 0x0000000c3c007c0c */ /* 0x000fe2000c701270 */
[----:B------:R-:W-:Y:S01]  /*4c7c0*/  VIADD R50, R54, UR4 ;  /* 0x0000000436327c36 */ /* 0x000fe20008000000 */
[----:B------:R-:W-:-:S05]  /*4c7d0*/  ULDC UR4, c[0x0][0x22c] ;  /* 0x00008b0000047ab9 */ /* 0x000fca0000000800 */
[----:B------:R0:W-:Y:S01]  /*4c7e0*/  @P6 STG.E.U16 desc[UR8][R52.64], R2 ;  /* 0x0000000234006986 */ /* 0x0001e2000c101508 */
[----:B------:R-:W-:Y:S01]  /*4c7f0*/  ISETP.LT.AND P6, PT, R61, UR14, !P4 ;  /* 0x0000000e3d007c0c */ /* 0x000fe2000e7c1270 */
[----:B------:R-:W-:Y:S01]  /*4c800*/  IMAD.WIDE R48, R50, 0x2, R44 ;  /* 0x0000000232307825 */ /* 0x000fe200078e022c */
[----:B------:R-:W-:Y:S01]  /*4c810*/  ISETP.LT.AND P4, PT, R60, UR16, !P4 ;  /* 0x000000103c007c0c */ /* 0x000fe2000e781270 */
[----:B------:R-:W-:Y:S01]  /*4c820*/  ULDC UR10, c[0x0][0x228] ;  /* 0x00008a00000a7ab9 */ /* 0x000fe20000000800 */
[----:B------:R-:W-:Y:S01]  /*4c830*/  ULDC UR12, c[0x0][0x228] ;  /* 0x00008a00000c7ab9 */ /* 0x000fe20000000800 */
[----:B------:R-:W-:Y:S01]  /*4c840*/  VIADD R56, R3, 0xa4 ;  /* 0x000000a403387836 */ /* 0x000fe20000000000 */
[----:B------:R-:W-:Y:S01]  /*4c850*/  ULDC UR14, c[0x0][0x228] ;  /* 0x00008a00000e7ab9 */ /* 0x000fe20000000800 */
[----:B------:R-:W-:Y:S01]  /*4c860*/  ULDC UR16, c[0x0][0x228] ;  /* 0x00008a0000107ab9 */ /* 0x000fe20000000800 */
[----:B------:R-:W-:Y:S01]  /*4c870*/  PRMT R57, R11, 0x7632, R57 ;  /* 0x000076320b397816 */ /* 0x000fe20000000039 */
[C---:B0-----:R-:W-:Y:S01]  /*4c880*/  VIADD R2, R50.reuse, UR6 ;  /* 0x0000000632027c36 */ /* 0x041fe20008000000 */
[----:B------:R0:W-:Y:S01]  /*4c890*/  @P5 STG.E.U16 desc[UR8][R48.64], R11 ;  /* 0x0000000b30005986 */ /* 0x0001e2000c101508 */
[----:B------:R-:W-:Y:S01]  /*4c8a0*/  IMAD.WIDE R50, R50, 0x2, R46 ;  /* 0x0000000232327825 */ /* 0x000fe200078e022e */
[----:B------:R-:W-:Y:S01]  /*4c8b0*/  PRMT R58, R10, 0x7632, R58 ;  /* 0x000076320a3a7816 */ /* 0x000fe2000000003a */
[----:B------:R-:W-:-:S02]  /*4c8c0*/  ULDC UR6, c[0x0][0x22c] ;  /* 0x00008b0000067ab9 */ /* 0x000fc40000000800 */
[C---:B------:R-:W-:Y:S01]  /*4c8d0*/  IMAD.WIDE R52, R2.reuse, 0x2, R44 ;  /* 0x0000000202347825 */ /* 0x040fe200078e022c */
[----:B------:R1:W-:Y:S03]  /*4c8e0*/  @P0 STG.E.U16 desc[UR8][R50.64], R57 ;  /* 0x0000003932000986 */ /* 0x0003e6000c101508 */
[----:B------:R-:W-:Y:S01]  /*4c8f0*/  IMAD.WIDE R54, R2, 0x2, R46 ;  /* 0x0000000202367825 */ /* 0x000fe200078e022e */
[----:B0-----:R-:W4:Y:S01]  /*4c900*/  LDL.LU R11, [R1+0x280] ;  /* 0x00028000010b7983 */ /* 0x001f220000300800 */
[----:B------:R-:W-:Y:S01]  /*4c910*/  ISETP.GE.AND P5, PT, R56, UR4, PT ;  /* 0x0000000438007c0c */ /* 0x000fe2000bfa6270 */
[----:B------:R-:W-:Y:S02]  /*4c920*/  ULDC UR4, c[0x0][0x248] ;  /* 0x0000920000047ab9 */ /* 0x000fe40000000800 */
[----:B------:R0:W-:Y:S01]  /*4c930*/  @P6 STG.E.U16 desc[UR8][R52.64], R10 ;  /* 0x0000000a34006986 */ /* 0x0001e2000c101508 */
[----:B------:R-:W-:-:S03]  /*4c940*/  VIADD R48, R3, 0xa5 ;  /* 0x000000a503307836 */ /* 0x000fc60000000000 */
[----:B------:R0:W-:Y:S01]  /*4c950*/  @P4 STG.E.U16 desc[UR8][R54.64], R58 ;  /* 0x0000003a36004986 */ /* 0x0001e2000c101508 */
[C---:B------:R-:W-:Y:S01]  /*4c960*/  ISETP.LT.AND P4, PT, R61.reuse, UR10, !P2 ;  /* 0x0000000a3d007c0c */ /* 0x040fe2000d781270 */
[----:B-1----:R-:W-:Y:S01]  /*4c970*/  VIADD R50, R2, UR4 ;  /* 0x0000000402327c36 */ /* 0x002fe20008000000 */
[----:B------:R-:W-:Y:S01]  /*4c980*/  ISETP.LT.AND P2, PT, R60, UR12, !P2 ;  /* 0x0000000c3c007c0c */ /* 0x000fe2000d741270 */
[----:B------:R-:W-:Y:S01]  /*4c990*/  ULDC UR4, c[0x0][0x248] ;  /* 0x0000920000047ab9 */ /* 0x000fe20000000800 */
[----:B------:R-:W-:Y:S01]  /*4c9a0*/  ISETP.LT.AND P6, PT, R61, UR14, !P1 ;  /* 0x0000000e3d007c0c */ /* 0x000fe2000cfc1270 */
[----:B------:R-:W-:Y:S01]  /*4c9b0*/  VIADD R2, R50, UR4 ;  /* 0x0000000432027c36 */ /* 0x000fe20008000000 */
[----:B0-----:R-:W4:Y:S01]  /*4c9c0*/  LDL.LU R10, [R1+0x290] ;  /* 0x00029000010a7983 */ /* 0x001f220000300800 */
[----:B------:R-:W-:Y:S01]  /*4c9d0*/  ISETP.GE.AND P0, PT, R48, UR6, PT ;  /* 0x0000000630007c0c */ /* 0x000fe2000bf06270 */
[C---:B------:R-:W-:Y:S01]  /*4c9e0*/  IMAD.WIDE R48, R50.reuse, 0x2, R44 ;  /* 0x0000000232307825 */ /* 0x040fe200078e022c */
[----:B------:R-:W-:Y:S01]  /*4c9f0*/  ULDC UR10, c[0x0][0x228] ;  /* 0x00008a00000a7ab9 */ /* 0x000fe20000000800 */
[----:B------:R-:W-:Y:S01]  /*4ca00*/  PRMT R55, R9, 0x7632, R55 ;  /* 0x0000763209377816 */ /* 0x000fe20000000037 */
[----:B------:R-:W-:Y:S01]  /*4ca10*/  ULDC UR12, c[0x0][0x228] ;  /* 0x00008a00000c7ab9 */ /* 0x000fe20000000800 */
[----:B------:R-:W-:Y:S01]  /*4ca20*/  IMAD.WIDE R50, R50, 0x2, R46 ;  /* 0x0000000232327825 */ /* 0x000fe200078e022e */
[----:B------:R0:W-:Y:S01]  /*4ca30*/  @P4 STG.E.U16 desc[UR8][R48.64], R9 ;  /* 0x0000000930004986 */ /* 0x0001e2000c101508 */
[----:B------:R-:W-:Y:S01]  /*4ca40*/  ULDC UR4, c[0x0][0x22c] ;  /* 0x00008b0000047ab9 */ /* 0x000fe20000000800 */
[----:B------:R-:W-:Y:S01]  /*4ca50*/  ULDC UR14, c[0x0][0x228] ;  /* 0x00008a00000e7ab9 */ /* 0x000fe20000000800 */
[----:B------:R-:W-:Y:S01]  /*4ca60*/  IMAD.WIDE R52, R2, 0x2, R44 ;  /* 0x0000000202347825 */ /* 0x000fe200078e022c */
[----:B------:R1:W-:Y:S03]  /*4ca70*/  @P2 STG.E.U16 desc[UR8][R50.64], R55 ;  /* 0x0000003732002986 */ /* 0x0003e6000c101508 */
[C---:B------:R-:W-:Y:S01]  /*4ca80*/  VIADD R54, R3.reuse, 0xa6 ;  /* 0x000000a603367836 */ /* 0x040fe20000000000 */
[----:B------:R-:W-:Y:S01]  /*4ca90*/  ISETP.LT.AND P1, PT, R60, UR10, !P1 ;  /* 0x0000000a3c007c0c */ /* 0x000fe2000cf21270 */
[----:B------:R-:W-:Y:S01]  /*4caa0*/  ULDC UR6, c[0x0][0x22c] ;  /* 0x00008b0000067ab9 */ /* 0x000fe20000000800 */
[C---:B------:R-:W-:Y:S01]  /*4cab0*/  VIADD R56, R3.reuse, 0xa8 ;  /* 0x000000a803387836 */ /* 0x040fe20000000000 */
[----:B------:R-:W-:Y:S01]  /*4cac0*/  ULDC UR10, c[0x0][0x22c] ;  /* 0x00008b00000a7ab9 */ /* 0x000fe20000000800 */
[----:B------:R-:W-:Y:S01]  /*4cad0*/  ISETP.GE.AND P4, PT, R54, UR4, PT ;  /* 0x0000000436007c0c */ /* 0x000fe2000bf86270 */
[----:B0-----:R-:W-:Y:S01]  /*4cae0*/  VIADD R48, R3, 0xa7 ;  /* 0x000000a703307836 */ /* 0x001fe20000000000 */
[----:B------:R-:W-:Y:S01]  /*4caf0*/  ULDC UR4, c[0x0][0x248] ;  /* 0x0000920000047ab9 */ /* 0x000fe20000000800 */
[----:B------:R-:W4:Y:S01]  /*4cb00*/  LDL.LU R9, [R1+0x284] ;  /* 0x0002840001097983 */ /* 0x000f220000300800 */
[----:B------:R-:W-:Y:S01]  /*4cb10*/  VIADD R54, R2, UR4 ;  /* 0x0000000402367c36 */ /* 0x000fe20008000000 */
[----:B------:R-:W-:Y:S01]  /*4cb20*/  ULDC UR4, c[0x0][0x22c] ;  /* 0x00008b0000047ab9 */ /* 0x000fe20000000800 */
[----:B------:R-:W-:Y:S01]  /*4cb30*/  ISETP.GE.AND P2, PT, R48, UR6, PT ;  /* 0x0000000630007c0c */ /* 0x000fe2000bf46270 */
[----:B------:R-:W-:Y:S01]  /*4cb40*/  IMAD.WIDE R48, R2, 0x2, R46 ;  /* 0x0000000202307825 */ /* 0x000fe200078e022e */
[----:B------:R-:W-:-:S03]  /*4cb50*/  ULDC UR6, c[0x0][0x248] ;  /* 0x0000920000067ab9 */ /* 0x000fc60000000800 */
[----:B-1----:R-:W-:Y:S01]  /*4cb60*/  IMAD.WIDE R50, R54, 0x2, R44 ;  /* 0x0000000236327825 */ /* 0x002fe200078e022c */
[----:B--2---:R0:W-:Y:S01]  /*4cb70*/  @P6 STG.E.U16 desc[UR8][R52.64], R8 ;  /* 0x0000000834006986 */ /* 0x0041e2000c101508 */
[----:B------:R-:W-:Y:S01]  /*4cb80*/  ISETP.LT.AND P6, PT, R61, UR12, !P5 ;  /* 0x0000000c3d007c0c */ /* 0x000fe2000efc1270 */
[----:B------:R-:W-:Y:S01]  /*4cb90*/  ULDC UR12, c[0x0][0x228] ;  /* 0x00008a00000c7ab9 */ /* 0x000fe20000000800 */
[----:B------:R-:W-:Y:S01]  /*4cba0*/  ISETP.LT.AND P5, PT, R60, UR14, !P5 ;  /* 0x0000000e3c007c0c */ /* 0x000fe2000efa1270 */
[----:B------:R-:W-:Y:S01]  /*4cbb0*/  ULDC UR14, c[0x0][0x228] ;  /* 0x00008a00000e7ab9 */ /* 0x000fe20000000800 */
[----:B------:R-:W-:Y:S02]  /*4cbc0*/  PRMT R55, R8, 0x7632, R55 ;  /* 0x0000763208377816 */ /* 0x000fe40000000037 */
[----:B0-----:R-:W2:Y:S01]  /*4cbd0*/  LDL.LU R8, [R1+0x294] ;  /* 0x0002940001087983 */ /* 0x001ea20000300800 */
[----:B------:R-:W-:-:S03]  /*4cbe0*/  IMAD.WIDE R52, R54, 0x2, R46 ;  /* 0x0000000236347825 */ /* 0x000fc600078e022e */
[----:B------:R-:W-:Y:S01]  /*4cbf0*/  @P1 STG.E.U16 desc[UR8][R48.64], R55 ;  /* 0x0000003730001986 */ /* 0x000fe2000c101508 */
[----:B------:R-:W-:Y:S01]  /*4cc00*/  ISETP.GE.AND P1, PT, R56, UR4, PT ;  /* 0x0000000438007c0c */ /* 0x000fe2000bf26270 */
[----:B------:R-:W-:Y:S01]  /*4cc10*/  ULDC UR4, c[0x0][0x248] ;  /* 0x0000920000047ab9 */ /* 0x000fe20000000800 */
[----:B------:R-:W-:Y:S01]  /*4cc20*/  PRMT R2, R7, 0x7632, R2 ;  /* 0x0000763207027816 */ /* 0x000fe20000000002 */
        /* <DEDUP_REMOVED lines=17> */
[----:B-1----:R-:W-:-:S04]  /*4cd40*/  IMAD.WIDE R52, R56, 0x2, R44 ;  /* 0x0000000238347825 */ /* 0x002fc800078e022c */
[----:B------:R-:W-:Y:S02]  /*4cd50*/  VIADD R2, R3, 0xa9 ;  /* 0x000000a903027836 */ /* 0x000fe40000000000 */
[----:B------:R-:W-:Y:S01]  /*4cd60*/  IMAD.WIDE R54, R56, 0x2, R46 ;  /* 0x0000000238367825 */ /* 0x000fe200078e022e */
[----:B---3--:R-:W-:Y:S01]  /*4cd70*/  PRMT R58, R6, 0x7632, R58 ;  /* 0x00007632063a7816 */ /* 0x008fe2000000003a */
[----:B------:R0:W-:Y:S04]  /*4cd80*/  @P5 STG.E.U16 desc[UR8][R48.64], R6 ;  /* 0x0000000630005986 */ /* 0x0001e8000c101508 */
[----:B------:R1:W-:Y:S04]  /*4cd90*/  @P0 STG.E.U16 desc[UR8][R50.64], R58 ;  /* 0x0000003a32000986 */ /* 0x0003e8000c101508 */
[----:B0-----:R-:W3:Y:S01]  /*4cda0*/  LDL.LU R6, [R1+0x298] ;  /* 0x0002980001067983 */ /* 0x001ee20000300800 */
[----:B------:R-:W-:Y:S01]  /*4cdb0*/  ISETP.GE.AND P5, PT, R2, UR10, PT ;  /* 0x0000000a02007c0c */ /* 0x000fe2000bfa6270 */
[----:B------:R-:W-:Y:S01]  /*4cdc0*/  ULDC UR10, c[0x0][0x228] ;  /* 0x00008a00000a7ab9 */ /* 0x000fe20000000800 */
[----:B-1----:R-:W-:Y:S01]  /*4cdd0*/  VIADD R50, R56, UR4 ;  /* 0x0000000438327c36 */ /* 0x002fe20008000000 */
[----:B------:R-:W-:-:S03]  /*4cde0*/  ULDC UR4, c[0x0][0x248] ;  /* 0x0000920000047ab9 */ /* 0x000fc60000000800 */
[----:B------:R-:W-:Y:S01]  /*4cdf0*/  IMAD.WIDE R48, R50, 0x2, R44 ;  /* 0x0000000232307825 */ /* 0x000fe200078e022c */
[----:B----4-:R-:W-:Y:S01]  /*4ce00*/  PRMT R57, R5, 0x7632, R57 ;  /* 0x0000763205397816 */ /* 0x010fe20000000039 */
[----:B------:R0:W-:Y:S04]  /*4ce10*/  @P6 STG.E.U16 desc[UR8][R52.64], R5 ;  /* 0x0000000534006986 */ /* 0x0001e8000c101508 */
[----:B------:R1:W-:Y:S01]  /*4ce20*/  @P4 STG.E.U16 desc[UR8][R54.64], R57 ;  /* 0x0000003936004986 */ /* 0x0003e2000c101508 */
[----:B------:R-:W-:Y:S01]  /*4ce30*/  ISETP.LT.AND P4, PT, R61, UR10, !P2 ;  /* 0x0000000a3d007c0c */ /* 0x000fe2000d781270 */
[----:B------:R-:W-:Y:S02]  /*4ce40*/  VIADD R2, R3, 0xaa ;  /* 0x000000aa03027836 */ /* 0x000fe40000000000 */
[----:B0-----:R-:W4:Y:S01]  /*4ce50*/  LDL.LU R5, [R1+0x28c] ;  /* 0x00028c0001057983 */ /* 0x001f220000300800 */
        /* <DEDUP_REMOVED lines=8> */
[----:B0-----:R-:W4:Y:S01]  /*4cee0*/  LDL.LU R4, [R1+0x29c] ;  /* 0x00029c0001047983 */ /* 0x001f220000300800 */
[C---:B------:R-:W-:Y:S01]  /*4cef0*/  VIADD R2, R50.reuse, UR4 ;  /* 0x0000000432027c36 */ /* 0x040fe20008000000 */
[----:B------:R-:W-:Y:S01]  /*4cf00*/  ULDC UR12, c[0x0][0x228] ;  /* 0x00008a00000c7ab9 */ /* 0x000fe20000000800 */
[----:B------:R-:W-:Y:S01]  /*4cf10*/  IMAD.WIDE R50, R50, 0x2, R46 ;  /* 0x0000000232327825 */ /* 0x000fe200078e022e */
[----:B------:R-:W4:Y:S01]  /*4cf20*/  LDL.LU R59, [R1+0x2b0] ;  /* 0x0002b000013b7983 */ /* 0x000f220000300800 */
[----:B------:R-:W-:Y:S01]  /*4cf30*/  ULDC UR4, c[0x0][0x22c] ;  /* 0x00008b0000047ab9 */ /* 0x000fe20000000800 */
[----:B------:R-:W-:Y:S01]  /*4cf40*/  ISETP.LT.AND P1, PT, R60, UR10, !P1 ;  /* 0x0000000a3c007c0c */ /* 0x000fe2000cf21270 */
[----:B------:R-:W-:-:S02]  /*4cf50*/  IMAD.WIDE R52, R2, 0x2, R44 ;  /* 0x0000000202347825 */ /* 0x000fc400078e022c */
[----:B------:R0:W-:Y:S01]  /*4cf60*/  @P2 STG.E.U16 desc[UR8][R50.64], R55 ;  /* 0x0000003732002986 */ /* 0x0001e2000c101508 */
[----:B------:R-:W-:Y:S01]  /*4cf70*/  ISETP.GE.AND P4, PT, R54, UR4, PT ;  /* 0x0000000436007c0c */ /* 0x000fe2000bf86270 */
[----:B------:R-:W-:Y:S01]  /*4cf80*/  ULDC UR4, c[0x0][0x248] ;  /* 0x0000920000047ab9 */ /* 0x000fe20000000800 */
[----:B------:R-:W-:Y:S01]  /*4cf90*/  VIADD R48, R3, 0xac ;  /* 0x000000ac03307836 */ /* 0x000fe20000000000 */
[----:B------:R-:W-:Y:S01]  /*4cfa0*/  ULDC UR6, c[0x0][0x22c] ;  /* 0x00008b0000067ab9 */ /* 0x000fe20000000800 */
[----:B------:R-:W-:Y:S01]  /*4cfb0*/  VIADD R54, R2, UR4 ;  /* 0x0000000402367c36 */ /* 0x000fe20008000000 */
[----:B------:R-:W-:Y:S01]  /*4cfc0*/  ULDC UR10, c[0x0][0x228] ;  /* 0x00008a00000a7ab9 */ /* 0x000fe20000000800 */
[----:B------:R-:W-:Y:S01]  /*4cfd0*/  ULDC UR4, c[0x0][0x22c] ;  /* 0x00008b0000047ab9 */ /* 0x000fe20000000800 */
[----:B------:R-:W-:Y:S01]  /*4cfe0*/  ISETP.GE.AND P2, PT, R48, UR6, PT ;  /* 0x0000000630007c0c */ /* 0x000fe2000bf46270 */
[----:B------:R-:W-:Y:S01]  /*4cff0*/  IMAD.WIDE R48, R2, 0x2, R46 ;  /* 0x0000000202307825 */ /* 0x000fe200078e022e */
[----:B------:R-:W-:Y:S01]  /*4d000*/  ULDC UR6, c[0x0][0x248] ;  /* 0x0000920000067ab9 */ /* 0x000fe20000000800 */
[----:B------:R1:W-:Y:S01]  /*4d010*/  @P6 STG.E.U16 desc[UR8][R52.64], R11 ;  /* 0x0000000b34006986 */ /* 0x0003e2000c101508 */
[----:B------:R-:W-:Y:S01]  /*4d020*/  ISETP.LT.AND P6, PT, R61, UR12, !P5 ;  /* 0x0000000c3d007c0c */ /* 0x000fe2000efc1270 */
[----:B0-----:R-:W-:Y:S01]  /*4d030*/  IMAD.WIDE R50, R54, 0x2, R44 ;  /* 0x0000000236327825 */ /* 0x001fe200078e022c */
[----:B------:R-:W-:Y:S01]  /*4d040*/  ISETP.LT.AND P5, PT, R60, UR14, !P5 ;  /* 0x0000000e3c007c0c */ /* 0x000fe2000efa1270 */
[----:B------:R-:W-:Y:S01]  /*4d050*/  ULDC UR12, c[0x0][0x228] ;  /* 0x00008a00000c7ab9 */ /* 0x000fe20000000800 */
[----:B------:R-:W-:Y:S01]  /*4d060*/  PRMT R56, R11, 0x7632, R56 ;  /* 0x000076320b387816 */ /* 0x000fe20000000038 */
[----:B------:R-:W-:Y:S01]  /*4d070*/  VIADD R55, R3, 0xad ;  /* 0x000000ad03377836 */ /* 0x000fe20000000000 */
[----:B------:R-:W-:Y:S01]  /*4d080*/  ULDC UR14, c[0x0][0x228] ;  /* 0x00008a00000e7ab9 */ /* 0x000fe20000000800 */
[----:B-1----:R-:W-:Y:S01]  /*4d090*/  IMAD.WIDE R52, R54, 0x2, R46 ;  /* 0x0000000236347825 */ /* 0x002fe200078e022e */
[----:B------:R-:W4:Y:S01]  /*4d0a0*/  LDL.LU R11, [R1+0x2a0] ;  /* 0x0002a000010b7983 */ /* 0x000f220000300800 */
[----:B------:R-:W-:-:S03]  /*4d0b0*/  PRMT R2, R10, 0x7632, R2 ;  /* 0x000076320a027816 */ /* 0x000fc60000000002 */
[----:B------:R0:W-:Y:S01]  /*4d0c0*/  @P1 STG.E.U16 desc[UR8][R48.64], R56 ;  /* 0x0000003830001986 */ /* 0x0001e2000c101508 */
[----:B------:R-:W-:Y:S01]  /*4d0d0*/  ISETP.GE.AND P1, PT, R55, UR4, PT ;  /* 0x0000000437007c0c */ /* 0x000fe2000bf26270 */
[----:B------:R-:W-:Y:S02]  /*4d0e0*/  ULDC UR4, c[0x0][0x248] ;  /* 0x0000920000047ab9 */ /* 0x000fe40000000800 */
[----:B------:R1:W-:Y:S04]  /*4d0f0*/  @P6 STG.E.U16 desc[UR8][R50.64], R10 ;  /* 0x0000000a32006986 */ /* 0x0003e8000c101508 */
[----:B------:R1:W-:Y:S01]  /*4d100*/  @P5 STG.E.U16 desc[UR8][R52.64], R2 ;  /* 0x0000000234005986 */ /* 0x0003e2000c101508 */
[----:B------:R-:W-:Y:S01]  /*4d110*/  ISETP.LT.AND P5, PT, R61, UR10, !P0 ;  /* 0x0000000a3d007c0c */ /* 0x000fe2000c7a1270 */
[----:B------:R-:W-:Y:S01]  /*4d120*/  ULDC UR10, c[0x0][0x228] ;  /* 0x00008a00000a7ab9 */ /* 0x000fe20000000800 */
[----:B------:R-:W-:Y:S01]  /*4d130*/  ISETP.LT.AND P0, PT, R60, UR12, !P0 ;  /* 0x0000000c3c007c0c */ /* 0x000fe2000c701270 */
[----:B0-----:R-:W-:Y:S01]  /*4d140*/  VIADD R56, R3, 0xae ;  /* 0x000000ae03387836 */ /* 0x001fe20000000000 */
[----:B-1----:R-:W4:Y:S01]  /*4d150*/  LDL.LU R10, [R1+0x2b4] ;  /* 0x0002b400010a7983 */ /* 0x002f220000300800 */
[----:B------:R-:W-:Y:S01]  /*4d160*/  VIADD R50, R54, UR4 ;  /* 0x0000000436327c36 */ /* 0x000fe20008000000 */
[----:B------:R-:W-:Y:S01]  /*4d170*/  ISETP.LT.AND P6, PT, R61, UR14, !P4 ;  /* 0x0000000e3d007c0c */ /* 0x000fe2000e7c1270 */
[----:B------:R-:W-:Y:S01]  /*4d180*/  ULDC UR4, c[0x0][0x22c] ;  /* 0x00008b0000047ab9 */ /* 0x000fe20000000800 */
[----:B------:R-:W-:Y:S01]  /*4d190*/  ISETP.LT.AND P4, PT, R60, UR16, !P4 ;  /* 0x000000103c007c0c */ /* 0x000fe2000e781270 */
[C---:B------:R-:W-:Y:S01]  /*4d1a0*/  VIADD R2, R50.reuse, UR6 ;  /* 0x0000000632027c36 */ /* 0x040fe20008000000 */
[----:B------:R-:W-:Y:S01]  /*4d1b0*/  PRMT R57, R9, 0x7632, R57 ;  /* 0x0000763209397816 */ /* 0x000fe20000000039 */
[C---:B------:R-:W-:Y:S01]  /*4d1c0*/  IMAD.WIDE R48, R50.reuse, 0x2, R44 ;  /* 0x0000000232307825 */ /* 0x040fe200078e022c */
[----:B------:R-:W-:Y:S01]  /*4d1d0*/  ULDC UR12, c[0x0][0x228] ;  /* 0x00008a00000c7ab9 */ /* 0x000fe20000000800 */
[----:B------:R-:W-:Y:S01]  /*4d1e0*/  ULDC UR14, c[0x0][0x228] ;  /* 0x00008a00000e7ab9 */ /* 0x000fe20000000800 */
[----:B------:R-:W-:Y:S01]  /*4d1f0*/  ULDC UR6, c[0x0][0x22c] ;  /* 0x00008b0000067ab9 */ /* 0x000fe20000000800 */
[----:B------:R-:W-:Y:S01]  /*4d200*/  IMAD.WIDE R50, R50, 0x2, R46 ;  /* 0x0000000232327825 */ /* 0x000fe200078e022e */
[----:B------:R0:W-:Y:S01]  /*4d210*/  @P5 STG.E.U16 desc[UR8][R48.64], R9 ;  /* 0x0000000930005986 */ /* 0x0001e2000c101508 */
[----:B------:R-:W-:-:S02]  /*4d220*/  ULDC UR16, c[0x0][0x228] ;  /* 0x00008a0000107ab9 */ /* 0x000fc40000000800 */
[C---:B------:R-:W-:Y:S01]  /*4d230*/  IMAD.WIDE R52, R2.reuse, 0x2, R44 ;  /* 0x0000000202347825 */ /* 0x040fe200078e022c */
[----:B------:R1:W-:Y:S03]  /*4d240*/  @P0 STG.E.U16 desc[UR8][R50.64], R57 ;  /* 0x0000003932000986 */ /* 0x0003e6000c101508 */
[----:B------:R-:W-:Y:S01]  /*4d250*/  IMAD.WIDE R54, R2, 0x2, R46 ;  /* 0x0000000202367825 */ /* 0x000fe200078e022e */
[----:B------:R-:W-:Y:S01]  /*4d260*/  ISETP.GE.AND P5, PT, R56, UR4, PT ;  /* 0x0000000438007c0c */ /* 0x000fe2000bfa6270 */
[----:B------:R-:W-:Y:S01]  /*4d270*/  ULDC UR4, c[0x0][0x248] ;  /* 0x0000920000047ab9 */ /* 0x000fe20000000800 */
[----:B0-----:R-:W4:Y:S01]  /*4d280*/  LDL.LU R9, [R1+0x2a4] ;  /* 0x0002a40001097983 */ /* 0x001f220000300800 */
[----:B------:R-:W-:Y:S02]  /*4d290*/  VIADD R48, R3, 0xaf ;  /* 0x000000af03307836 */ /* 0x000fe40000000000 */
[----:B-1----:R-:W-:Y:S01]  /*4d2a0*/  VIADD R50, R2, UR4 ;  /* 0x0000000402327c36 */ /* 0x002fe20008000000 */
[----:B------:R-:W-:-:S02]  /*4d2b0*/  ULDC UR4, c[0x0][0x248] ;  /* 0x0000920000047ab9 */ /* 0x000fc40000000800 */
[----:B------:R-:W-:Y:S01]  /*4d2c0*/  ISETP.GE.AND P0, PT, R48, UR6, PT ;  /* 0x0000000630007c0c */ /* 0x000fe2000bf06270 */
[----:B------:R-:W-:Y:S01]  /*4d2d0*/  ULDC UR6, c[0x0][0x228] ;  /* 0x00008a0000067ab9 */ /* 0x000fe20000000800 */
[C---:B------:R-:W-:Y:S01]  /*4d2e0*/  VIADD R2, R50.reuse, UR4 ;  /* 0x0000000432027c36 */ /* 0x040fe20008000000 */
[----:B------:R-:W-:Y:S01]  /*4d2f0*/  ULDC UR4, c[0x0][0x22c] ;  /* 0x00008b0000047ab9 */ /* 0x000fe20000000800 */
[----:B------:R-:W-:-:S04]  /*4d300*/  IMAD.WIDE R48, R50, 0x2, R44 ;  /* 0x0000000232307825 */ /* 0x000fc800078e022c */
[----:B------:R-:W-:-:S04]  /*4d310*/  IMAD.WIDE R50, R50, 0x2, R46 ;  /* 0x0000000232327825 */ /* 0x000fc800078e022e */
[----:B------:R-:W-:Y:S01]  /*4d320*/  VIADD R56, R3, 0xb2 ;  /* 0x000000b203387836 */ /* 0x000fe20000000000 */
[----:B--2---:R-:W-:Y:S01]  /*4d330*/  PRMT R58, R8, 0x7632, R58 ;  /* 0x00007632083a7816 */ /* 0x004fe2000000003a */
[----:B------:R0:W-:Y:S01]  /*4d340*/  @P6 STG.E.U16 desc[UR8][R52.64], R8 ;  /* 0x0000000834006986 */ /* 0x0001e2000c101508 */
[C---:B------:R-:W-:Y:S01]  /*4d350*/  ISETP.LT.AND P6, PT, R61.reuse, UR14, !P1 ;  /* 0x0000000e3d007c0c */ /* 0x040fe2000cfc1270 */
[----:B------:R-:W-:Y:S02]  /*4d360*/  ULDC UR14, c[0x0][0x228] ;  /* 0x00008a00000e7ab9 */ /* 0x000fe40000000800 */
[----:B------:R1:W-:Y:S01]  /*4d370*/  @P4 STG.E.U16 desc[UR8][R54.64], R58 ;  /* 0x0000003a36004986 */ /* 0x0003e2000c101508 */
[----:B------:R-:W-:Y:S01]  /*4d380*/  ISETP.LT.AND P4, PT, R61, UR10, !P2 ;  /* 0x0000000a3d007c0c */ /* 0x000fe2000d781270 */
[----:B------:R-:W-:Y:S01]  /*4d390*/  ULDC UR10, c[0x0][0x228] ;  /* 0x00008a00000a7ab9 */ /* 0x000fe20000000800 */
[----:B------:R-:W-:Y:S01]  /*4d3a0*/  ISETP.LT.AND P2, PT, R60, UR12, !P2 ;  /* 0x0000000c3c007c0c */ /* 0x000fe2000d741270 */
[----:B------:R-:W-:Y:S01]  /*4d3b0*/  ULDC UR12, c[0x0][0x228] ;  /* 0x00008a00000c7ab9 */ /* 0x000fe20000000800 */
[----:B0-----:R-:W-:Y:S01]  /*4d3c0*/  IMAD.WIDE R52, R2, 0x2, R44 ;  /* 0x0000000202347825 */ /* 0x001fe200078e022c */
[----:B------:R-:W-:Y:S01]  /*4d3d0*/  ISETP.LT.AND P1, PT, R60, UR6, !P1 ;  /* 0x000000063c007c0c */ /* 0x000fe2000cf21270 */
[----:B------:R-:W-:-:S02]  /*4d3e0*/  ULDC UR6, c[0x0][0x22c] ;  /* 0x00008b0000067ab9 */ /* 0x000fc40000000800 */
[----:B-1----:R-:W-:Y:S01]  /*4d3f0*/  VIADD R54, R3, 0xb0 ;  /* 0x000000b003367836 */ /* 0x002fe20000000000 */
[----:B------:R-:W-:-:S04]  /*4d400*/  PRMT R55, R7, 0x7632, R55 ;  /* 0x0000763207377816 */ /* 0x000fc80000000037 */
[----:B------:R0:W-:Y:S01]  /*4d410*/  @P4 STG.E.U16 desc[UR8][R48.64], R7 ;  /* 0x0000000730004986 */ /* 0x0001e2000c101508 */
[----:B------:R-:W-:Y:S01]  /*4d420*/  ISETP.GE.AND P4, PT, R54, UR4, PT ;  /* 0x0000000436007c0c */ /* 0x000fe2000bf86270 */
[----:B------:R-:W-:Y:S02]  /*4d430*/  ULDC UR4, c[0x0][0x248] ;  /* 0x0000920000047ab9 */ /* 0x000fe40000000800 */
[----:B------:R1:W-:Y:S01]  /*4d440*/  @P2 STG.E.U16 desc[UR8][R50.64], R55 ;  /* 0x0000003732002986 */ /* 0x0003e2000c101508 */
[----:B------:R-:W-:Y:S01]  /*4d450*/  VIADD R54, R2, UR4 ;  /* 0x0000000402367c36 */ /* 0x000fe20008000000 */
[----:B------:R-:W-:Y:S01]  /*4d460*/  ULDC UR4, c[0x0][0x22c] ;  /* 0x00008b0000047ab9 */ /* 0x000fe20000000800 */
[----:B0-----:R-:W-:Y:S01]  /*4d470*/  VIADD R48, R3, 0xb1 ;  /* 0x000000b103307836 */ /* 0x001fe20000000000 */
[----:B------:R-:W2:Y:S04]  /*4d480*/  LDL.LU R7, [R1+0x2b8] ;  /* 0x0002b80001077983 */ /* 0x000ea80000300800 */
[----:B------:R-:W-:Y:S01]  /*4d490*/  ISETP.GE.AND P2, PT, R48, UR6, PT ;  /* 0x0000000630007c0c */ /* 0x000fe2000bf46270 */
[----:B------:R-:W-:Y:S01]  /*4d4a0*/  IMAD.WIDE R48, R2, 0x2, R46 ;  /* 0x0000000202307825 */ /* 0x000fe200078e022e */
[----:B------:R-:W-:-:S03]  /*4d4b0*/  ULDC UR6, c[0x0][0x248] ;  /* 0x0000920000067ab9 */ /* 0x000fc60000000800 */
[----:B-1----:R-:W-:Y:S01]  /*4d4c0*/  IMAD.WIDE R50, R54, 0x2, R44 ;  /* 0x0000000236327825 */ /* 0x002fe200078e022c */
[----:B---3--:R0:W-:Y:S01]  /*4d4d0*/  @P6 STG.E.U16 desc[UR8][R52.64], R6 ;  /* 0x0000000634006986 */ /* 0x0081e2000c101508 */
[----:B------:R-:W-:Y:S01]  /*4d4e0*/  ISETP.LT.AND P6, PT, R61, UR10, !P5 ;  /* 0x0000000a3d007c0c */ /* 0x000fe2000efc1270 */
[----:B------:R-:W-:Y:S01]  /*4d4f0*/  ULDC UR10, c[0x0][0x228] ;  /* 0x00008a00000a7ab9 */ /* 0x000fe20000000800 */
[----:B------:R-:W-:Y:S01]  /*4d500*/  ISETP.LT.AND P5, PT, R60, UR12, !P5 ;  /* 0x0000000c3c007c0c */ /* 0x000fe2000efa1270 */
[----:B------:R-:W-:Y:S01]  /*4d510*/  ULDC UR12, c[0x0][0x228] ;  /* 0x00008a00000c7ab9 */ /* 0x000fe20000000800 */
[----:B------:R-:W-:Y:S02]  /*4d520*/  PRMT R55, R6, 0x7632, R55 ;  /* 0x0000763206377816 */ /* 0x000fe40000000037 */
[----:B0-----:R-:W3:Y:S01]  /*4d530*/  LDL.LU R6, [R1+0x2a8] ;  /* 0x0002a80001067983 */ /* 0x001ee20000300800 */
[----:B------:R-:W-:-:S03]  /*4d540*/  IMAD.WIDE R52, R54, 0x2, R46 ;  /* 0x0000000236347825 */ /* 0x000fc600078e022e */
[----:B------:R-:W-:Y:S01]  /*4d550*/  @P1 STG.E.U16 desc[UR8][R48.64], R55 ;  /* 0x0000003730001986 */ /* 0x000fe2000c101508 */
[----:B------:R-:W-:Y:S01]  /*4d560*/  ISETP.GE.AND P1, PT, R56, UR4, PT ;  /* 0x0000000438007c0c */ /* 0x000fe2000bf26270 */
[----:B------:R-:W-:Y:S01]  /*4d570*/  ULDC UR4, c[0x0][0x248] ;  /* 0x0000920000047ab9 */ /* 0x000fe20000000800 */
[----:B----4-:R-:W-:Y:S01]  /*4d580*/  PRMT R2, R5, 0x7632, R2 ;  /* 0x0000763205027816 */ /* 0x010fe20000000002 */
[----:B------:R0:W-:Y:S04]  /*4d590*/  @P6 STG.E.U16 desc[UR8][R50.64], R5 ;  /* 0x0000000532006986 */ /* 0x0001e8000c101508 */
[----:B------:R1:W-:Y:S01]  /*4d5a0*/  @P5 STG.E.U16 desc[UR8][R52.64], R2 ;  /* 0x0000000234005986 */ /* 0x0003e2000c101508 */
[----:B------:R-:W-:Y:S02]  /*4d5b0*/  ISETP.LT.AND P5, PT, R61, UR10, !P0 ;  /* 0x0000000a3d007c0c */ /* 0x000fe4000c7a1270 */
[----:B------:R-:W-:Y:S01]  /*4d5c0*/  PRMT R57, R4, 0x7632, R57 ;  /* 0x0000763204397816 */ /* 0x000fe20000000039 */
[----:B0-----:R-:W-:Y:S01]  /*4d5d0*/  VIADD R50, R54, UR4 ;  /* 0x0000000436327c36 */ /* 0x001fe20008000000 */
[----:B------:R-:W4:Y:S01]  /*4d5e0*/  LDL.LU R5, [R1+0x2bc] ;  /* 0x0002bc0001057983 */ /* 0x000f220000300800 */
        /* <DEDUP_REMOVED lines=14> */
[----:B0-----:R-:W4:Y:S01]  /*4d6d0*/  LDL.LU R4, [R1+0x2ac] ;  /* 0x0002ac0001047983 */ /* 0x001f220000300800 */
[----:B------:R-:W-:-:S04]  /*4d6e0*/  IMAD.WIDE R52, R2, 0x2, R44 ;  /* 0x0000000202347825 */ /* 0x000fc800078e022c */
[----:B------:R-:W-:Y:S01]  /*4d6f0*/  IMAD.WIDE R54, R2, 0x2, R46 ;  /* 0x0000000202367825 */ /* 0x000fe200078e022e */
[----:B------:R0:W-:Y:S01]  /*4d700*/  @P0 STG.E.U16 desc[UR8][R50.64], R57 ;  /* 0x0000003932000986 */ /* 0x0001e2000c101508 */
[----:B------:R-:W-:Y:S01]  /*4d710*/  ISETP.GE.AND P5, PT, R56, UR4, PT ;  /* 0x0000000438007c0c */ /* 0x000fe2000bfa6270 */
[----:B------:R-:W-:Y:S01]  /*4d720*/  ULDC UR4, c[0x0][0x248] ;  /* 0x0000920000047ab9 */ /* 0x000fe20000000800 */
[----:B------:R-:W-:Y:S01]  /*4d730*/  VIADD R48, R3, 0xb4 ;  /* 0x000000b403307836 */ /* 0x000fe20000000000 */
[----:B------:R-:W-:Y:S01]  /*4d740*/  @P6 STG.E.U16 desc[UR8][R52.64], R59 ;  /* 0x0000003b34006986 */ /* 0x000fe2000c101508 */
[C---:B------:R-:W-:Y:S01]  /*4d750*/  ISETP.LT.AND P6, PT, R61.reuse, UR14, !P1 ;  /* 0x0000000e3d007c0c */ /* 0x040fe2000cfc1270 */
[----:B------:R-:W-:Y:S01]  /*4d760*/  ULDC UR14, c[0x0][0x228] ;  /* 0x00008a00000e7ab9 */ /* 0x000fe20000000800 */
[----:B------:R-:W-:Y:S01]  /*4d770*/  ULDC UR16, c[0x0][0x228] ;  /* 0x00008a0000107ab9 */ /* 0x000fe20000000800 */
[----:B------:R1:W-:Y:S01]  /*4d780*/  @P4 STG.E.U16 desc[UR8][R54.64], R58 ;  /* 0x0000003a36004986 */ /* 0x0003e2000c101508 */
[----:B------:R-:W-:Y:S01]  /*4d790*/  ISETP.LT.AND P4, PT, R61, UR10, !P2 ;  /* 0x0000000a3d007c0c */ /* 0x000fe2000d781270 */
[----:B------:R-:W-:Y:S01]  /*4d7a0*/  ULDC UR10, c[0x0][0x228] ;  /* 0x00008a00000a7ab9 */ /* 0x000fe20000000800 */
[----:B------:R-:W-:Y:S01]  /*4d7b0*/  ISETP.LT.AND P2, PT, R60, UR12, !P2 ;  /* 0x0000000c3c007c0c */ /* 0x000fe2000d741270 */
[----:B0-----:R-:W-:Y:S01]  /*4d7c0*/  VIADD R50, R2, UR4 ;  /* 0x0000000402327c36 */ /* 0x001fe20008000000 */
[----:B------:R-:W-:Y:S01]  /*4d7d0*/  ULDC UR4, c[0x0][0x248] ;  /* 0x0000920000047ab9 */ /* 0x000fe20000000800 */
[----:B------:R-:W-:Y:S01]  /*4d7e0*/  ISETP.GE.AND P0, PT, R48, UR6, PT ;  /* 0x0000000630007c0c */ /* 0x000fe2000bf06270 */
[----:B------:R-:W-:Y:S01]  /*4d7f0*/  ULDC UR12, c[0x0][0x228] ;  /* 0x00008a00000c7ab9 */ /* 0x000fe20000000800 */
[C---:B------:R-:W-:Y:S01]  /*4d800*/  VIADD R2, R50.reuse, UR4 ;  /* 0x0000000432027c36 */ /* 0x040fe20008000000 */
[----:B------:R-:W4:Y:S01]  /*4d810*/  LDL.LU R8, [R1+0x2d0] ;  /* 0x0002d00001087983 */ /* 0x000f220000300800 */
[C---:B------:R-:W-:Y:S01]  /*4d820*/  IMAD.WIDE R48, R50.reuse, 0x2, R44 ;  /* 0x0000000232307825 */ /* 0x040fe200078e022c */
[----:B------:R-:W-:Y:S01]  /*4d830*/  ULDC UR4, c[0x0][0x22c] ;  /* 0x00008b0000047ab9 */ /* 0x000fe20000000800 */
[----:B-1----:R-:W-:Y:S01]  /*4d840*/  PRMT R55, R11, 0x7632, R55 ;  /* 0x000076320b377816 */ /* 0x002fe20000000037 */
[----:B------:R-:W-:Y:S01]  /*4d850*/  ULDC UR6, c[0x0][0x22c] ;  /* 0x00008b0000067ab9 */ /* 0x000fe20000000800 */
[----:B------:R-:W-:Y:S01]  /*4d860*/  IMAD.WIDE R50, R50, 0x2, R46 ;  /* 0x0000000232327825 */ /* 0x000fe200078e022e */
[----:B------:R0:W-:Y:S03]  /*4d870*/  @P4 STG.E.U16 desc[UR8][R48.64], R11 ;  /* 0x0000000b30004986 */ /* 0x0001e6000c101508 */
[----:B------:R-:W-:Y:S01]  /*4d880*/  IMAD.WIDE R52, R2, 0x2, R44 ;  /* 0x0000000202347825 */ /* 0x000fe200078e022c */
[----:B------:R1:W-:Y:S03]  /*4d890*/  @P2 STG.E.U16 desc[UR8][R50.64], R55 ;  /* 0x0000003732002986 */ /* 0x0003e6000c101508 */
[----:B------:R-:W-:Y:S01]  /*4d8a0*/  VIADD R54, R3, 0xb5 ;  /* 0x000000b503367836 */ /* 0x000fe20000000000 */
[----:B------:R1:W-:Y:S01]  /*4d8b0*/  @P6 STG.E.U16 desc[UR8][R52.64], R10 ;  /* 0x0000000a34006986 */ /* 0x0003e2000c101508 */
[----:B------:R-:W-:Y:S01]  /*4d8c0*/  ISETP.LT.AND P1, PT, R60, UR10, !P1 ;  /* 0x0000000a3c007c0c */ /* 0x000fe2000cf21270 */
[----:B------:R-:W-:Y:S01]  /*4d8d0*/  ULDC UR10, c[0x0][0x22c] ;  /* 0x00008b00000a7ab9 */ /* 0x000fe20000000800 */
[----:B------:R-:W-:Y:S01]  /*4d8e0*/  ISETP.LT.AND P6, PT, R61, UR12, !P5 ;  /* 0x0000000c3d007c0c */ /* 0x000fe2000efc1270 */
[----:B0-----:R-:W-:Y:S01]  /*4d8f0*/  VIADD R48, R3, 0xb6 ;  /* 0x000000b603307836 */ /* 0x001fe20000000000 */
[----:B------:R-:W-:Y:S01]  /*4d900*/  ISETP.GE.AND P4, PT, R54, UR4, PT ;  /* 0x0000000436007c0c */ /* 0x000fe2000bf86270 */
[----:B------:R-:W-:Y:S01]  /*4d910*/  ULDC UR4, c[0x0][0x248] ;  /* 0x0000920000047ab9 */ /* 0x000fe20000000800 */
[----:B------:R-:W-:Y:S01]  /*4d920*/  PRMT R56, R10, 0x7632, R56 ;  /* 0x000076320a387816 */ /* 0x000fe20000000038 */
[----:B------:R-:W-:Y:S01]  /*4d930*/  VIADD R54, R2, UR4 ;  /* 0x0000000402367c36 */ /* 0x000fe20008000000 */
[----:B------:R-:W-:Y:S01]  /*4d940*/  ISETP.GE.AND P2, PT, R48, UR6, PT ;  /* 0x0000000630007c0c */ /* 0x000fe2000bf46270 */
[----:B------:R-:W-:Y:S01]  /*4d950*/  IMAD.WIDE R48, R2, 0x2, R46 ;  /* 0x0000000202307825 */ /* 0x000fe200078e022e */
[----:B------:R-:W-:Y:S01]  /*4d960*/  ISETP.LT.AND P5, PT, R60, UR14, !P5 ;  /* 0x0000000e3c007c0c */ /* 0x000fe2000efa1270 */
[----:B------:R-:W-:Y:S01]  /*4d970*/  ULDC UR12, c[0x0][0x228] ;  /* 0x00008a00000c7ab9 */ /* 0x000fe20000000800 */
[----:B------:R-:W-:Y:S01]  /*4d980*/  ULDC UR4, c[0x0][0x22c] ;  /* 0x00008b0000047ab9 */ /* 0x000fe20000000800 */
[C---:B-1----:R-:W-:Y:S01]  /*4d990*/  IMAD.WIDE R50, R54.reuse, 0x2, R44 ;  /* 0x0000000236327825 */ /* 0x042fe200078e022c */
[----:B------:R-:W-:Y:S01]  /*4d9a0*/  @P1 STG.E.U16 desc[UR8][R48.64], R56 ;  /* 0x0000003830001986 */ /* 0x000fe2000c101508 */
[----:B------:R-:W-:Y:S01]  /*4d9b0*/  ULDC UR14, c[0x0][0x228] ;  /* 0x00008a00000e7ab9 */ /* 0x000fe20000000800 */
[----:B------:R-:W-:Y:S01]  /*4d9c0*/  ULDC UR6, c[0x0][0x248] ;  /* 0x0000920000067ab9 */ /* 0x000fe20000000800 */
[----:B------:R-:W-:Y:S01]  /*4d9d0*/  IMAD.WIDE R52, R54, 0x2, R46 ;  /* 0x0000000236347825 */ /* 0x000fe200078e022e */
[----:B------:R-:W-:Y:S01]  /*4d9e0*/  PRMT R2, R9, 0x7632, R2 ;  /* 0x0000763209027816 */ /* 0x000fe20000000002 */
[----:B------:R0:W-:Y:S02]  /*4d9f0*/  @P6 STG.E.U16 desc[UR8][R50.64], R9 ;  /* 0x0000000932006986 */ /* 0x0001e4000c101508 */
[----:B------:R-:W-:-:S02]  /*4da00*/  VIADD R55, R3, 0xb7 ;  /* 0x000000b703377836 */ /* 0x000fc40000000000 */
[----:B------:R1:W-:Y:S04]  /*4da10*/  @P5 STG.E.U16 desc[UR8][R52.64], R2 ;  /* 0x0000000234005986 */ /* 0x0003e8000c101508 */
[----:B0-----:R-:W4:Y:S04]  /*4da20*/  LDL.LU R9, [R1+0x2c0] ;  /* 0x0002c00001097983 */ /* 0x001f280000300800 */
[----:B------:R-:W4:Y:S01]  /*4da30*/  LDL.LU R59, [R1+0x2d4] ;  /* 0x0002d400013b7983 */ /* 0x000f220000300800 */
[----:B------:R-:W-:Y:S01]  /*4da40*/  ISETP.LT.AND P5, PT, R61, UR12, !P0 ;  /* 0x0000000c3d007c0c */ /* 0x000fe2000c7a1270 */
[----:B------:R-:W-:Y:S01]  /*4da50*/  VIADD R56, R3, 0xb8 ;  /* 0x000000b803387836 */ /* 0x000fe20000000000 */
[----:B------:R-:W-:Y:S01]  /*4da60*/  ISETP.GE.AND P1, PT, R55, UR4, PT ;  /* 0x0000000437007c0c */ /* 0x000fe2000bf26270 */
[----:B------:R-:W-:Y:S01]  /*4da70*/  ULDC UR4, c[0x0][0x248] ;  /* 0x0000920000047ab9 */ /* 0x000fe20000000800 */
[----:B------:R-:W-:Y:S01]  /*4da80*/  ISETP.LT.AND P0, PT, R60, UR14, !P0 ;  /* 0x0000000e3c007c0c */ /* 0x000fe2000c701270 */
[----:B------:R-:W-:Y:S01]  /*4da90*/  VIADD R50, R54, UR4 ;  /* 0x0000000436327c36 */ /* 0x000fe20008000000 */
[----:B------:R-:W-:Y:S01]  /*4daa0*/  ISETP.LT.AND P6, PT, R61, UR16, !P4 ;  /* 0x000000103d007c0c */ /* 0x000fe2000e7c1270 */
[----:B------:R-:W4:Y:S01]  /*4dab0*/  LDL.LU R11, [R1+0x2c4] ;  /* 0x0002c400010b7983 */ /* 0x000f220000300800 */
[----:B------:R-:W-:Y:S01]  /*4dac0*/  ISETP.LT.AND P4, PT, R60, UR18, !P4 ;  /* 0x000000123c007c0c */ /* 0x000fe2000e781270 */
[C---:B------:R-:W-:Y:S01]  /*4dad0*/  IMAD.WIDE R48, R50.reuse, 0x2, R44 ;  /* 0x0000000232307825 */ /* 0x040fe200078e022c */
[----:B------:R-:W-:Y:S01]  /*4dae0*/  ULDC UR4, c[0x0][0x248] ;  /* 0x0000920000047ab9 */ /* 0x000fe20000000800 */
        /* <DEDUP_REMOVED lines=10> */
[----:B------:R0:W-:Y:S01]  /*4db90*/  @P5 STG.E.U16 desc[UR8][R48.64], R7 ;  /* 0x0000000730005986 */ /* 0x0001e2000c101508 */
[----:B------:R-:W-:Y:S01]  /*4dba0*/  ISETP.GE.AND P5, PT, R56, UR10, PT ;  /* 0x0000000a38007c0c */ /* 0x000fe2000bfa6270 */
[----:B------:R-:W-:Y:S02]  /*4dbb0*/  ULDC UR10, c[0x0][0x228] ;  /* 0x00008a00000a7ab9 */ /* 0x000fe40000000800 */
[----:B------:R1:W-:Y:S04]  /*4dbc0*/  @P0 STG.E.U16 desc[UR8][R50.64], R57 ;  /* 0x0000003932000986 */ /* 0x0003e8000c101508 */
[----:B0-----:R-:W2:Y:S01]  /*4dbd0*/  LDL.LU R7, [R1+0x2d8] ;  /* 0x0002d80001077983 */ /* 0x001ea20000300800 */
[----:B------:R-:W-:-:S02]  /*4dbe0*/  VIADD R48, R3, 0xb9 ;  /* 0x000000b903307836 */ /* 0x000fc40000000000 */
[----:B-1----:R-:W-:Y:S01]  /*4dbf0*/  VIADD R50, R2, UR4 ;  /* 0x0000000402327c36 */ /* 0x002fe20008000000 */
[----:B------:R-:W-:Y:S02]  /*4dc00*/  ULDC UR4, c[0x0][0x248] ;  /* 0x0000920000047ab9 */ /* 0x000fe40000000800 */
[----:B------:R-:W-:Y:S01]  /*4dc10*/  ISETP.GE.AND P0, PT, R48, UR6, PT ;  /* 0x0000000630007c0c */ /* 0x000fe2000bf06270 */
[----:B------:R-:W-:Y:S01]  /*4dc20*/  ULDC UR6, c[0x0][0x22c] ;  /* 0x00008b0000067ab9 */ /* 0x000fe20000000800 */
[----:B------:R-:W-:-:S04]  /*4dc30*/  IMAD.WIDE R48, R50, 0x2, R44 ;  /* 0x0000000232307825 */ /* 0x000fc800078e022c */
[C---:B------:R-:W-:Y:S01]  /*4dc40*/  VIADD R2, R50.reuse, UR4 ;  /* 0x0000000432027c36 */ /* 0x040fe20008000000 */
[----:B------:R-:W-:Y:S01]  /*4dc50*/  ULDC UR4, c[0x0][0x22c] ;  /* 0x00008b0000047ab9 */ /* 0x000fe20000000800 */
[----:B------:R-:W-:Y:S01]  /*4dc60*/  IMAD.WIDE R50, R50, 0x2, R46 ;  /* 0x0000000232327825 */ /* 0x000fe200078e022e */
[----:B---3--:R-:W-:Y:S01]  /*4dc70*/  PRMT R58, R6, 0x7632, R58 ;  /* 0x00007632063a7816 */ /* 0x008fe2000000003a */
[----:B------:R0:W-:Y:S04]  /*4dc80*/  @P6 STG.E.U16 desc[UR8][R52.64], R6 ;  /* 0x0000000634006986 */ /* 0x0001e8000c101508 */
[----:B------:R4:W-:Y:S01]  /*4dc90*/  @P4 STG.E.U16 desc[UR8][R54.64], R58 ;  /* 0x0000003a36004986 */ /* 0x0009e2000c101508 */
[C---:B------:R-:W-:Y:S01]  /*4dca0*/  ISETP.LT.AND P4, PT, R61.reuse, UR10, !P2 ;  /* 0x0000000a3d007c0c */ /* 0x040fe2000d781270 */
[----:B------:R-:W-:Y:S01]  /*4dcb0*/  ULDC UR10, c[0x0][0x228] ;  /* 0x00008a00000a7ab9 */ /* 0x000fe20000000800 */
[----:B------:R-:W-:Y:S01]  /*4dcc0*/  ISETP.LT.AND P2, PT, R60, UR12, !P2 ;  /* 0x0000000c3c007c0c */ /* 0x000fe2000d741270 */
[----:B------:R-:W-:Y:S01]  /*4dcd0*/  ULDC UR12, c[0x0][0x228] ;  /* 0x00008a00000c7ab9 */ /* 0x000fe20000000800 */
[----:B------:R-:W-:Y:S01]  /*4dce0*/  ISETP.LT.AND P6, PT, R61, UR14, !P1 ;  /* 0x0000000e3d007c0c */ /* 0x000fe2000cfc1270 */
[----:B------:R-:W-:Y:S01]  /*4dcf0*/  ULDC UR14, c[0x0][0x228] ;  /* 0x00008a00000e7ab9 */ /* 0x000fe20000000800 */
[----:B0-----:R-:W3:Y:S01]  /*4dd00*/  LDL.LU R6, [R1+0x2c8] ;  /* 0x0002c80001067983 */ /* 0x001ee20000300800 */
[----:B------:R-:W-:Y:S01]  /*4dd10*/  IMAD.WIDE R52, R2, 0x2, R44 ;  /* 0x0000000202347825 */ /* 0x000fe200078e022c */
[----:B----4-:R-:W-:-:S05]  /*4dd20*/  PRMT R55, R5, 0x7632, R55 ;  /* 0x0000763205377816 */ /* 0x010fca0000000037 */
[----:B------:R0:W-:Y:S04]  /*4dd30*/  @P4 STG.E.U16 desc[UR8][R48.64], R5 ;  /* 0x0000000530004986 */ /* 0x0001e8000c101508 */
[----:B------:R1:W-:Y:S01]  /*4dd40*/  @P2 STG.E.U16 desc[UR8][R50.64], R55 ;  /* 0x0000003732002986 */ /* 0x0003e2000c101508 */
[----:B0-----:R-:W-:-:S03]  /*4dd50*/  VIADD R49, R3, 0xbb ;  /* 0x000000bb03317836 */ /* 0x001fc60000000000 */
[----:B------:R-:W4:Y:S02]  /*4dd60*/  LDL.LU R5, [R1+0x2dc] ;  /* 0x0002dc0001057983 */ /* 0x000f240000300800 */
[----:B------:R-:W-:Y:S01]  /*4dd70*/  ISETP.GE.AND P2, PT, R49, UR6, PT ;  /* 0x0000000631007c0c */ /* 0x000fe2000bf46270 */
[C---:B------:R-:W-:Y:S01]  /*4dd80*/  VIADD R54, R3.reuse, 0xba ;  /* 0x000000ba03367836 */ /* 0x040fe20000000000 */
[----:B------:R-:W-:Y:S01]  /*4dd90*/  ISETP.LT.AND P1, PT, R60, UR10, !P1 ;  /* 0x0000000a3c007c0c */ /* 0x000fe2000cf21270 */
[----:B------:R0:W-:Y:S01]  /*4dda0*/  @P6 STG.E.U16 desc[UR8][R52.64], R4 ;  /* 0x0000000434006986 */ /* 0x0001e2000c101508 */
[----:B------:R-:W-:Y:S01]  /*4ddb0*/  PRMT R49, R4, 0x7632, R49 ;  /* 0x0000763204317816 */ /* 0x000fe20000000031 */
[----:B-1----:R-:W-:Y:S01]  /*4ddc0*/  IMAD.WIDE R50, R2, 0x2, R46 ;  /* 0x0000000202327825 */ /* 0x002fe200078e022e */
[----:B------:R-:W-:Y:S01]  /*4ddd0*/  ISETP.GE.AND P4, PT, R54, UR4, PT ;  /* 0x0000000436007c0c */ /* 0x000fe2000bf86270 */
[----:B------:R-:W-:Y:S01]  /*4dde0*/  ULDC UR4, c[0x0][0x248] ;  /* 0x0000920000047ab9 */ /* 0x000fe20000000800 */
[----:B------:R-:W-:Y:S01]  /*4ddf0*/  ULDC UR10, c[0x0][0x228] ;  /* 0x00008a00000a7ab9 */ /* 0x000fe20000000800 */
[----:B------:R-:W-:Y:S01]  /*4de00*/  VIADD R56, R3, 0xbc ;  /* 0x000000bc03387836 */ /* 0x000fe20000000000 */
[----:B------:R-:W-:Y:S01]  /*4de10*/  ULDC UR6, c[0x0][0x248] ;  /* 0x0000920000067ab9 */ /* 0x000fe20000000800 */
[----:B0-----:R-:W4:Y:S04]  /*4de20*/  LDL.LU R4, [R1+0x2cc] ;  /* 0x0002cc0001047983 */ /* 0x001f280000300800 */
[----:B------:R-:W4:Y:S01]  /*4de30*/  LDL.LU R10, [R1+0x2f0] ;  /* 0x0002f000010a7983 */ /* 0x000f220000300800 */
[----:B------:R-:W-:Y:S01]  /*4de40*/  ISETP.LT.AND P6, PT, R61, UR12, !P5 ;  /* 0x0000000c3d007c0c */ /* 0x000fe2000efc1270 */
[----:B------:R-:W-:Y:S01]  /*4de50*/  VIADD R48, R2, UR4 ;  /* 0x0000000402307c36 */ /* 0x000fe20008000000 */
[----:B------:R-:W-:Y:S01]  /*4de60*/  ISETP.LT.AND P5, PT, R60, UR14, !P5 ;  /* 0x0000000e3c007c0c */ /* 0x000fe2000efa1270 */
[----:B------:R-:W-:Y:S01]  /*4de70*/  ULDC UR4, c[0x0][0x22c] ;  /* 0x00008b0000047ab9 */ /* 0x000fe20000000800 */
[----:B------:R0:W-:Y:S01]  /*4de80*/  @P1 STG.E.U16 desc[UR8][R50.64], R49 ;  /* 0x0000003132001986 */ /* 0x0001e2000c101508 */
[----:B------:R-:W-:Y:S01]  /*4de90*/  IMAD.WIDE R52, R48, 0x2, R44 ;  /* 0x0000000230347825 */ /* 0x000fe200078e022c */
[----:B------:R-:W-:Y:S01]  /*4dea0*/  PRMT R2, R8, 0x7632, R2 ;  /* 0x0000763208027816 */ /* 0x000fe20000000002 */
[----:B------:R-:W-:-:S02]  /*4deb0*/  ULDC UR12, c[0x0][0x228] ;  /* 0x00008a00000c7ab9 */ /* 0x000fc40000000800 */
[----:B------:R-:W-:Y:S01]  /*4dec0*/  IMAD.WIDE R54, R48, 0x2, R46 ;  /* 0x0000000230367825 */ /* 0x000fe200078e022e */
[----:B------:R-:W-:Y:S01]  /*4ded0*/  ISETP.GE.AND P1, PT, R56, UR4, PT ;  /* 0x0000000438007c0c */ /* 0x000fe2000bf26270 */
[----:B------:R-:W-:Y:S01]  /*4dee0*/  ULDC UR4, c[0x0][0x248] ;  /* 0x0000920000047ab9 */ /* 0x000fe20000000800 */
[----:B------:R-:W-:Y:S01]  /*4def0*/  ULDC UR14, c[0x0][0x228] ;  /* 0x00008a00000e7ab9 */ /* 0x000fe20000000800 */
[----:B------:R1:W-:Y:S01]  /*4df00*/  @P6 STG.E.U16 desc[UR8][R52.64], R8 ;  /* 0x0000000834006986 */ /* 0x0003e2000c101508 */
[----:B------:R-:W-:Y:S01]  /*4df10*/  ISETP.LT.AND P6, PT, R61, UR14, !P4 ;  /* 0x0000000e3d007c0c */ /* 0x000fe2000e7c1270 */
[----:B------:R-:W-:Y:S02]  /*4df20*/  VIADD R56, R3, 0xbd ;  /* 0x000000bd03387836 */ /* 0x000fe40000000000 */
[----:B------:R1:W-:Y:S01]  /*4df30*/  @P5 STG.E.U16 desc[UR8][R54.64], R2 ;  /* 0x0000000236005986 */ /* 0x0003e2000c101508 */
[----:B------:R-:W-:Y:S01]  /*4df40*/  ISETP.LT.AND P5, PT, R61, UR10, !P0 ;  /* 0x0000000a3d007c0c */ /* 0x000fe2000c7a1270 */
[----:B0-----:R-:W-:Y:S01]  /*4df50*/  VIADD R50, R48, UR4 ;  /* 0x0000000430327c36 */ /* 0x001fe20008000000 */
[C---:B------:R-:W-:Y:S01]  /*4df60*/  ISETP.LT.AND P0, PT, R60.reuse, UR12, !P0 ;  /* 0x0000000c3c007c0c */ /* 0x040fe2000c701270 */
[----:B------:R-:W-:Y:S01]  /*4df70*/  ULDC UR4, c[0x0][0x22c] ;  /* 0x00008b0000047ab9 */ /* 0x000fe20000000800 */
[----:B------:R-:W-:Y:S01]  /*4df80*/  ISETP.LT.AND P4, PT, R60, UR16, !P4 ;  /* 0x000000103c007c0c */ /* 0x000fe2000e781270 */
[C---:B------:R-:W-:Y:S01]  /*4df90*/  IMAD.WIDE R48, R50.reuse, 0x2, R44 ;  /* 0x0000000232307825 */ /* 0x040fe200078e022c */
[----:B------:R-:W-:Y:S01]  /*4dfa0*/  ULDC UR10, c[0x0][0x228] ;  /* 0x00008a00000a7ab9 */ /* 0x000fe20000000800 */
[----:B------:R-:W-:Y:S01]  /*4dfb0*/  ULDC UR12, c[0x0][0x228] ;  /* 0x00008a00000c7ab9 */ /* 0x000fe20000000800 */
[----:B------:R-:W-:Y:S01]  /*4dfc0*/  ULDC UR14, c[0x0][0x228] ;  /* 0x00008a00000e7ab9 */ /* 0x000fe20000000800 */
[----:B------:R-:W-:Y:S01]  /*4dfd0*/  ULDC UR16, c[0x0][0x228] ;  /* 0x00008a0000107ab9 */ /* 0x000fe20000000800 */
[----:B-1----:R-:W4:Y:S01]  /*4dfe0*/  LDL.LU R8, [R1+0x140c] ;  /* 0x00140c0001087983 */ /* 0x002f220000300800 */
[C---:B------:R-:W-:Y:S01]  /*4dff0*/  VIADD R2, R50.reuse, UR6 ;  /* 0x0000000632027c36 */ /* 0x040fe20008000000 */
[----:B------:R-:W-:Y:S01]  /*4e000*/  ULDC UR6, c[0x0][0x22c] ;  /* 0x00008b0000067ab9 */ /* 0x000fe20000000800 */
[----:B------:R-:W-:-:S04]  /*4e010*/  IMAD.WIDE R50, R50, 0x2, R46 ;  /* 0x0000000232327825 */ /* 0x000fc800078e022e */
[----:B------:R-:W-:-:S04]  /*4e020*/  IMAD.WIDE R52, R2, 0x2, R44 ;  /* 0x0000000202347825 */ /* 0x000fc800078e022c */
[----:B------:R-:W-:Y:S01]  /*4e030*/  IMAD.WIDE R54, R2, 0x2, R46 ;  /* 0x0000000202367825 */ /* 0x000fe200078e022e */
[----:B------:R-:W-:Y:S01]  /*4e040*/  PRMT R57, R9, 0x7632, R57 ;  /* 0x0000763209397816 */ /* 0x000fe20000000039 */
[----:B------:R0:W-:Y:S01]  /*4e050*/  @P5 STG.E.U16 desc[UR8][R48.64], R9 ;  /* 0x0000000930005986 */ /* 0x0001e2000c101508 */
[----:B------:R-:W-:-:S03]  /*4e060*/  PRMT R58, R59, 0x7632, R58 ;  /* 0x000076323b3a7816 */ /* 0x000fc6000000003a */
[----:B------:R1:W-:Y:S01]  /*4e070*/  @P0 STG.E.U16 desc[UR8][R50.64], R57 ;  /* 0x0000003932000986 */ /* 0x0003e2000c101508 */
[----:B------:R-:W-:Y:S01]  /*4e080*/  ISETP.GE.AND P5, PT, R56, UR4, PT ;  /* 0x0000000438007c0c */ /* 0x000fe2000bfa6270 */
[----:B------:R-:W-:Y:S02]  /*4e090*/  ULDC UR4, c[0x0][0x248] ;  /* 0x0000920000047ab9 */ /* 0x000fe40000000800 */
[----:B------:R-:W-:Y:S01]  /*4e0a0*/  @P6 STG.E.U16 desc[UR8][R52.64], R59 ;  /* 0x0000003b34006986 */ /* 0x000fe2000c101508 */
[C---:B------:R-:W-:Y:S01]  /*4e0b0*/  ISETP.LT.AND P6, PT, R61.reuse, UR14, !P1 ;  /* 0x0000000e3d007c0c */ /* 0x040fe2000cfc1270 */
[----:B------:R-:W-:Y:S02]  /*4e0c0*/  ULDC UR14, c[0x0][0x228] ;  /* 0x00008a00000e7ab9 */ /* 0x000fe40000000800 */
[----:B------:R1:W-:Y:S01]  /*4e0d0*/  @P4 STG.E.U16 desc[UR8][R54.64], R58 ;  /* 0x0000003a36004986 */ /* 0x0003e2000c101508 */
[----:B------:R-:W-:Y:S01]  /*4e0e0*/  ISETP.LT.AND P4, PT, R61, UR10, !P2 ;  /* 0x0000000a3d007c0c */ /* 0x000fe2000d781270 */
[----:B0-----:R-:W-:Y:S01]  /*4e0f0*/  VIADD R48, R3, 0xbe ;  /* 0x000000be03307836 */ /* 0x001fe20000000000 */
[----:B------:R-:W-:Y:S01]  /*4e100*/  ISETP.LT.AND P2, PT, R60, UR12, !P2 ;  /* 0x0000000c3c007c0c */ /* 0x000fe2000d741270 */
[----:B-1----:R-:W-:Y:S01]  /*4e110*/  VIADD R50, R2, UR4 ;  /* 0x0000000402327c36 */ /* 0x002fe20008000000 */
[----:B------:R-:W-:Y:S01]  /*4e120*/  ULDC UR4, c[0x0][0x248] ;  /* 0x0000920000047ab9 */ /* 0x000fe20000000800 */
[----:B------:R-:W-:Y:S01]  /*4e130*/  ULDC UR10, c[0x0][0x228] ;  /* 0x00008a00000a7ab9 */ /* 0x000fe20000000800 */
[----:B------:R-:W-:Y:S01]  /*4e140*/  ISETP.GE.AND P0, PT, R48, UR6, PT ;  /* 0x0000000630007c0c */ /* 0x000fe2000bf06270 */
[C---:B------:R-:W-:Y:S01]  /*4e150*/  VIADD R2, R50.reuse, UR4 ;  /* 0x0000000432027c36 */ /* 0x040fe20008000000 */
[----:B------:R-:W-:Y:S01]  /*4e160*/  ULDC UR12, c[0x0][0x228] ;  /* 0x00008a00000c7ab9 */ /* 0x000fe20000000800 */
[C---:B------:R-:W-:Y:S01]  /*4e170*/  IMAD.WIDE R48, R50.reuse, 0x2, R44 ;  /* 0x0000000232307825 */ /* 0x040fe200078e022c */
[----:B------:R-:W-:Y:S01]  /*4e180*/  ULDC UR4, c[0x0][0x22c] ;  /* 0x00008b0000047ab9 */ /* 0x000fe20000000800 */
[----:B------:R-:W-:Y:S01]  /*4e190*/  PRMT R55, R11, 0x7632, R55 ;  /* 0x000076320b377816 */ /* 0x000fe20000000037 */
[----:B------:R-:W-:Y:S01]  /*4e1a0*/  ULDC UR6, c[0x0][0x22c] ;  /* 0x00008b0000067ab9 */ /* 0x000fe20000000800 */
[----:B------:R-:W-:Y:S01]  /*4e1b0*/  IMAD.WIDE R50, R50, 0x2, R46 ;  /* 0x0000000232327825 */ /* 0x000fe200078e022e */
[----:B------:R0:W-:Y:S03]  /*4e1c0*/  @P4 STG.E.U16 desc[UR8][R48.64], R11 ;  /* 0x0000000b30004986 */ /* 0x0001e6000c101508 */
[----:B------:R-:W-:Y:S01]  /*4e1d0*/  IMAD.WIDE R52, R2, 0x2, R44 ;  /* 0x0000000202347825 */ /* 0x000fe200078e022c */
[----:B------:R1:W-:Y:S03]  /*4e1e0*/  @P2 STG.E.U16 desc[UR8][R50.64], R55 ;  /* 0x0000003732002986 */ /* 0x0003e6000c101508 */
[C---:B------:R-:W-:Y:S01]  /*4e1f0*/  VIADD R54, R3.reuse, 0xbf ;  /* 0x000000bf03367836 */ /* 0x040fe20000000000 */
[----:B------:R-:W-:Y:S01]  /*4e200*/  ISETP.LT.AND P1, PT, R60, UR10, !P1 ;  /* 0x0000000a3c007c0c */ /* 0x000fe2000cf21270 */
[----:B------:R-:W-:Y:S01]  /*4e210*/  ULDC UR10, c[0x0][0x22c] ;  /* 0x00008b00000a7ab9 */ /* 0x000fe20000000800 */
[----:B------:R-:W4:Y:S02]  /*4e220*/  LDL.LU R9, [R1+0x1408] ;  /* 0x0014080001097983 */ /* 0x000f240000300800 */
        /* <DEDUP_REMOVED lines=8> */
[----:B------:R-:W-:Y:S01]  /*4e2b0*/  ULDC UR6, c[0x0][0x248] ;  /* 0x0000920000067ab9 */ /* 0x000fe20000000800 */
[----:B------:R-:W4:Y:S02]  /*4e2c0*/  LDL.LU R11, [R1+0x2e4] ;  /* 0x0002e400010b7983 */ /* 0x000f240000300800 */
[----:B-1----:R-:W-:-:S04]  /*4e2d0*/  IMAD.WIDE R50, R54, 0x2, R44 ;  /* 0x0000000236327825 */ /* 0x002fc800078e022c */
[----:B------:R-:W-:Y:S01]  /*4e2e0*/  VIADD R55, R3, 0xc1 ;  /* 0x000000c103377836 */ /* 0x000fe20000000000 */
[----:B--2---:R0:W-:Y:S01]  /*4e2f0*/  @P6 STG.E.U16 desc[UR8][R52.64], R7 ;  /* 0x0000000734006986 */ /* 0x0041e2000c101508 */
[----:B------:R-:W-:Y:S01]  /*4e300*/  ISETP.LT.AND P6, PT, R61, UR12, !P5 ;  /* 0x0000000c3d007c0c */ /* 0x000fe2000efc1270 */
[----:B------:R-:W-:Y:S01]  /*4e310*/  ULDC UR12, c[0x0][0x228] ;  /* 0x00008a00000c7ab9 */ /* 0x000fe20000000800 */
[----:B------:R-:W-:Y:S01]  /*4e320*/  ISETP.LT.AND P5, PT, R60, UR14, !P5 ;  /* 0x0000000e3c007c0c */ /* 0x000fe2000efa1270 */
[----:B------:R-:W-:Y:S01]  /*4e330*/  ULDC UR14, c[0x0][0x228] ;  /* 0x00008a00000e7ab9 */ /* 0x000fe20000000800 */
[----:B------:R-:W-:Y:S01]  /*4e340*/  PRMT R56, R7, 0x7632, R56 ;  /* 0x0000763207387816 */ /* 0x000fe20000000038 */
[----:B0-----:R-:W-:-:S04]  /*4e350*/  IMAD.WIDE R52, R54, 0x2, R46 ;  /* 0x0000000236347825 */ /* 0x001fc800078e022e */
[----:B------:R0:W-:Y:S01]  /*4e360*/  @P1 STG.E.U16 desc[UR8][R48.64], R56 ;  /* 0x0000003830001986 */ /* 0x0001e2000c101508 */
[----:B------:R-:W-:Y:S01]  /*4e370*/  ISETP.GE.AND P1, PT, R55, UR4, PT ;  /* 0x0000000437007c0c */ /* 0x000fe2000bf26270 */
[----:B------:R-:W-:Y:S02]  /*4e380*/  ULDC UR4, c[0x0][0x248] ;  /* 0x0000920000047ab9 */ /* 0x000fe40000000800 */
[----:B------:R-:W2:Y:S01]  /*4e390*/  LDL.LU R7, [R1+0x2f8] ;  /* 0x0002f80001077983 */ /* 0x000ea20000300800 */
[----:B0-----:R-:W-:Y:S01]  /*4e3a0*/  VIADD R56, R3, 0xc2 ;  /* 0x000000c203387836 */ /* 0x001fe20000000000 */
[----:B---3--:R-:W-:Y:S02]  /*4e3b0*/  PRMT R2, R6, 0x7632, R2 ;  /* 0x0000763206027816 */ /* 0x008fe40000000002 */
[----:B------:R0:W-:Y:S01]  /*4e3c0*/  @P6 STG.E.U16 desc[UR8][R50.64], R6 ;  /* 0x0000000632006986 */ /* 0x0001e2000c101508 */
[----:B------:R-:W-:Y:S01]  /*4e3d0*/  ISETP.LT.AND P6, PT, R61, UR16, !P4 ;  /* 0x000000103d007c0c */ /* 0x000fe2000e7c1270 */
[----:B------:R-:W-:-:S02]  /*4e3e0*/  ULDC UR16, c[0x0][0x228] ;  /* 0x00008a0000107ab9 */ /* 0x000fc40000000800 */
[----:B------:R1:W-:Y:S01]  /*4e3f0*/  @P5 STG.E.U16 desc[UR8][R52.64], R2 ;  /* 0x0000000234005986 */ /* 0x0003e2000c101508 */
[----:B------:R-:W-:Y:S01]  /*4e400*/  ISETP.LT.AND P5, PT, R61, UR12, !P0 ;  /* 0x0000000c3d007c0c */ /* 0x000fe2000c7a1270 */
[----:B------:R-:W-:Y:S01]  /*4e410*/  ULDC UR12, c[0x0][0x228] ;  /* 0x00008a00000c7ab9 */ /* 0x000fe20000000800 */
[C---:B------:R-:W-:Y:S01]  /*4e420*/  ISETP.LT.AND P0, PT, R60.reuse, UR14, !P0 ;  /* 0x0000000e3c007c0c */ /* 0x040fe2000c701270 */
[----:B------:R-:W-:Y:S01]  /*4e430*/  ULDC UR14, c[0x0][0x228] ;  /* 0x00008a00000e7ab9 */ /* 0x000fe20000000800 */
[----:B------:R-:W-:Y:S01]  /*4e440*/  ISETP.LT.AND P4, PT, R60, UR18, !P4 ;  /* 0x000000123c007c0c */ /* 0x000fe2000e781270 */
[----:B------:R-:W-:Y:S01]  /*4e450*/  ULDC UR18, c[0x0][0x228] ;  /* 0x00008a0000127ab9 */ /* 0x000fe20000000800 */
[----:B0-----:R-:W-:Y:S01]  /*4e460*/  VIADD R50, R54, UR4 ;  /* 0x0000000436327c36 */ /* 0x001fe20008000000 */
[----:B------:R-:W-:Y:S01]  /*4e470*/  ULDC UR4, c[0x0][0x248] ;  /* 0x0000920000047ab9 */ /* 0x000fe20000000800 */
[----:B------:R-:W3:Y:S02]  /*4e480*/  LDL.LU R6, [R1+0x2e8] ;  /* 0x0002e80001067983 */ /* 0x000ee40000300800 */
[C---:B-1----:R-:W-:Y:S01]  /*4e490*/  VIADD R2, R50.reuse, UR6 ;  /* 0x0000000632027c36 */ /* 0x042fe20008000000 */
[----:B------:R-:W-:Y:S01]  /*4e4a0*/  ULDC UR6, c[0x0][0x22c] ;  /* 0x00008b0000067ab9 */ /* 0x000fe20000000800 */
[----:B------:R-:W-:-:S04]  /*4e4b0*/  IMAD.WIDE R48, R50, 0x2, R44 ;  /* 0x0000000232307825 */ /* 0x000fc800078e022c */
[----:B------:R-:W-:-:S04]  /*4e4c0*/  IMAD.WIDE R50, R50, 0x2, R46 ;  /* 0x0000000232327825 */ /* 0x000fc800078e022e */
[----:B------:R-:W-:-:S04]  /*4e4d0*/  IMAD.WIDE R52, R2, 0x2, R44 ;  /* 0x0000000202347825 */ /* 0x000fc800078e022c */
[----:B------:R-:W-:Y:S01]  /*4e4e0*/  IMAD.WIDE R54, R2, 0x2, R46 ;  /* 0x0000000202367825 */ /* 0x000fe200078e022e */
[----:B----4-:R-:W-:Y:S01]  /*4e4f0*/  PRMT R57, R5, 0x7632, R57 ;  /* 0x0000763205397816 */ /* 0x010fe20000000039 */
[----:B------:R0:W-:Y:S01]  /*4e500*/  @P5 STG.E.U16 desc[UR8][R48.64], R5 ;  /* 0x0000000530005986 */ /* 0x0001e2000c101508 */
[----:B------:R-:W-:Y:S01]  /*4e510*/  ISETP.GE.AND P5, PT, R56, UR10, PT ;  /* 0x0000000a38007c0c */ /* 0x000fe2000bfa6270 */
[----:B------:R-:W-:Y:S02]  /*4e520*/  ULDC UR10, c[0x0][0x228] ;  /* 0x00008a00000a7ab9 */ /* 0x000fe40000000800 */
[----:B------:R1:W-:Y:S01]  /*4e530*/  @P0 STG.E.U16 desc[UR8][R50.64], R57 ;  /* 0x0000003932000986 */ /* 0x0003e2000c101508 */
[----:B------:R-:W-:-:S03]  /*4e540*/  PRMT R58, R4, 0x7632, R58 ;  /* 0x00007632043a7816 */ /* 0x000fc6000000003a */
[----:B------:R4:W-:Y:S01]  /*4e550*/  @P6 STG.E.U16 desc[UR8][R52.64], R4 ;  /* 0x0000000434006986 */ /* 0x0009e2000c101508 */
[----:B0-----:R-:W-:-:S03]  /*4e560*/  VIADD R48, R3, 0xc3 ;  /* 0x000000c303307836 */ /* 0x001fc60000000000 */
[----:B------:R0:W-:Y:S01]  /*4e570*/  @P4 STG.E.U16 desc[UR8][R54.64], R58 ;  /* 0x0000003a36004986 */ /* 0x0001e2000c101508 */
[----:B------:R-:W-:Y:S01]  /*4e580*/  ISETP.LT.AND P4, PT, R61, UR10, !P2 ;  /* 0x0000000a3d007c0c */ /* 0x000fe2000d781270 */
[----:B-1----:R-:W-:Y:S01]  /*4e590*/  VIADD R50, R2, UR4 ;  /* 0x0000000402327c36 */ /* 0x002fe20008000000 */
[----:B------:R-:W-:Y:S01]  /*4e5a0*/  ISETP.GE.AND P0, PT, R48, UR6, PT ;  /* 0x0000000630007c0c */ /* 0x000fe2000bf06270 */
[----:B------:R-:W-:Y:S01]  /*4e5b0*/  ULDC UR4, c[0x0][0x248] ;  /* 0x0000920000047ab9 */ /* 0x000fe20000000800 */
[----:B----4-:R-:W4:Y:S01]  /*4e5c0*/  LDL.LU R4, [R1+0x2fc] ;  /* 0x0002fc0001047983 */ /* 0x010f220000300800 */
[----:B------:R-:W-:Y:S01]  /*4e5d0*/  IMAD.WIDE R48, R50, 0x2, R44 ;  /* 0x0000000232307825 */ /* 0x000fe200078e022c */
[----:B0-----:R-:W-:Y:S02]  /*4e5e0*/  PRMT R55, R10, 0x7632, R55 ;  /* 0x000076320a377816 */ /* 0x001fe40000000037 */
[----:B------:R-:W4:Y:S01]  /*4e5f0*/  LDL.LU R5, [R1+0x2ec] ;  /* 0x0002ec0001057983 */ /* 0x000f220000300800 */
[----:B------:R-:W-:-:S02]  /*4e600*/  ISETP.LT.AND P2, PT, R60, UR12, !P2 ;  /* 0x0000000c3c007c0c */ /* 0x000fc4000d741270 */
[----:B------:R-:W-:Y:S02]  /*4e610*/  ISETP.LT.AND P6, PT, R61, UR14, !P1 ;  /* 0x0000000e3d007c0c */ /* 0x000fe4000cfc1270 */
        /* <DEDUP_REMOVED lines=9> */
[----:B------:R-:W-:-:S02]  /*4e6b0*/  ULDC UR4, c[0x0][0x22c] ;  /* 0x00008b0000047ab9 */ /* 0x000fc40000000800 */
[----:B------:R-:W3:Y:S01]  /*4e6c0*/  LDL.LU R49, [R1+0x2e0] ;  /* 0x0002e00001317983 */ /* 0x000ee20000300800 */
[--C-:B------:R-:W-:Y:S01]  /*4e6d0*/  IMAD.WIDE R52, R54, 0x2, R44.reuse ;  /* 0x0000000236347825 */ /* 0x100fe200078e022c */
[----:B------:R-:W-:Y:S01]  /*4e6e0*/  ISETP.LT.AND P1, PT, R60, UR10, !P1 ;  /* 0x0000000a3c007c0c */ /* 0x000fe2000cf21270 */
[----:B------:R-:W-:Y:S01]  /*4e6f0*/  ULDC UR10, c[0x0][0x228] ;  /* 0x00008a00000a7ab9 */ /* 0x000fe20000000800 */
[----:B------:R0:W-:Y:S01]  /*4e700*/  @P2 STG.E.U16 desc[UR8][R50.64], R55 ;  /* 0x0000003732002986 */ /* 0x0001e2000c101508 */
[----:B------:R-:W-:Y:S01]  /*4e710*/  ISETP.GE.AND P4, PT, R2, UR4, PT ;  /* 0x0000000402007c0c */ /* 0x000fe2000bf86270 */
[----:B------:R-:W-:Y:S01]  /*4e720*/  VIADD R48, R3, 0xc5 ;  /* 0x000000c503307836 */ /* 0x000fe20000000000 */
[----:B------:R-:W-:Y:S02]  /*4e730*/  ULDC UR4, c[0x0][0x248] ;  /* 0x0000920000047ab9 */ /* 0x000fe40000000800 */
[----:B------:R-:W-:Y:S01]  /*4e740*/  VIADD R2, R54, UR4 ;  /* 0x0000000436027c36 */ /* 0x000fe20008000000 */
[----:B------:R-:W-:Y:S01]  /*4e750*/  ULDC UR4, c[0x0][0x22c] ;  /* 0x00008b0000047ab9 */ /* 0x000fe20000000800 */
[----:B------:R-:W-:Y:S01]  /*4e760*/  ISETP.GE.AND P2, PT, R48, UR6, PT ;  /* 0x0000000630007c0c */ /* 0x000fe2000bf46270 */
[----:B------:R-:W-:Y:S01]  /*4e770*/  ULDC UR6, c[0x0][0x248] ;  /* 0x0000920000067ab9 */ /* 0x000fe20000000800 */
[----:B0-----:R-:W-:-:S04]  /*4e780*/  IMAD.WIDE R50, R2, 0x2, R44 ;  /* 0x0000000202327825 */ /* 0x001fc800078e022c */
[----:B------:R-:W-:Y:S01]  /*4e790*/  VIADD R55, R3, 0xc6 ;  /* 0x000000c603377836 */ /* 0x000fe20000000000 */
[----:B------:R-:W-:Y:S02]  /*4e7a0*/  PRMT R57, R11, 0x7632, R57 ;  /* 0x000076320b397816 */ /* 0x000fe40000000039 */
[----:B--2---:R-:W-:Y:S01]  /*4e7b0*/  PRMT R58, R7, 0x7632, R58 ;  /* 0x00007632073a7816 */ /* 0x004fe2000000003a */
[----:B---3--:R0:W-:Y:S01]  /*4e7c0*/  @P6 STG.E.U16 desc[UR8][R52.64], R49 ;  /* 0x0000003134006986 */ /* 0x0081e2000c101508 */
[----:B------:R-:W-:Y:S01]  /*4e7d0*/  ISETP.LT.AND P6, PT, R61, UR12, !P5 ;  /* 0x0000000c3d007c0c */ /* 0x000fe2000efc1270 */
[----:B------:R-:W-:Y:S01]  /*4e7e0*/  ULDC UR12, c[0x0][0x228] ;  /* 0x00008a00000c7ab9 */ /* 0x000fe20000000800 */
[----:B------:R-:W-:Y:S01]  /*4e7f0*/  ISETP.LT.AND P5, PT, R60, UR14, !P5 ;  /* 0x0000000e3c007c0c */ /* 0x000fe2000efa1270 */
[----:B------:R-:W-:Y:S01]  /*4e800*/  ULDC UR14, c[0x0][0x228] ;  /* 0x00008a00000e7ab9 */ /* 0x000fe20000000800 */
[----:B------:R-:W-:Y:S01]  /*4e810*/  PRMT R56, R49, 0x7632, R56 ;  /* 0x0000763231387816 */ /* 0x000fe20000000038 */
[----:B0-----:R-:W-:Y:S01]  /*4e820*/  IMAD.WIDE R48, R54, 0x2, R46 ;  /* 0x0000000236307825 */ /* 0x001fe200078e022e */
[----:B------:R-:W-:-:S03]  /*4e830*/  PRMT R54, R59, 0x7632, R54 ;  /* 0x000076323b367816 */ /* 0x000fc60000000036 */
[----:B------:R-:W-:Y:S01]  /*4e840*/  IMAD.WIDE R52, R2, 0x2, R46 ;  /* 0x0000000202347825 */ /* 0x000fe200078e022e */
[----:B------:R0:W-:Y:S01]  /*4e850*/  @P1 STG.E.U16 desc[UR8][R48.64], R56 ;  /* 0x0000003830001986 */ /* 0x0001e2000c101508 */
[----:B------:R-:W-:Y:S01]  /*4e860*/  ISETP.GE.AND P1, PT, R55, UR4, PT ;  /* 0x0000000437007c0c */ /* 0x000fe2000bf26270 */
[----:B------:R-:W-:Y:S02]  /*4e870*/  ULDC UR4, c[0x0][0x248] ;  /* 0x0000920000047ab9 */ /* 0x000fe40000000800 */
[----:B------:R1:W-:Y:S01]  /*4e880*/  @P6 STG.E.U16 desc[UR8][R50.64], R59 ;  /* 0x0000003b32006986 */ /* 0x0003e2000c101508 */
[C---:B------:R-:W-:Y:S01]  /*4e890*/  ISETP.LT.AND P6, PT, R61.reuse, UR14, !P4 ;  /* 0x0000000e3d007c0c */ /* 0x040fe2000e7c1270 */
[----:B------:R-:W-:Y:S02]  /*4e8a0*/  ULDC UR14, c[0x0][0x228] ;  /* 0x00008a00000e7ab9 */ /* 0x000fe40000000800 */
[----:B------:R2:W-:Y:S01]  /*4e8b0*/  @P5 STG.E.U16 desc[UR8][R52.64], R54 ;  /* 0x0000003634005986 */ /* 0x0005e2000c101508 */
[----:B------:R-:W-:Y:S01]  /*4e8c0*/  ISETP.LT.AND P5, PT, R61, UR10, !P0 ;  /* 0x0000000a3d007c0c */ /* 0x000fe2000c7a1270 */
[----:B------:R-:W-:Y:S01]  /*4e8d0*/  ULDC UR10, c[0x0][0x228] ;  /* 0x00008a00000a7ab9 */ /* 0x000fe20000000800 */
[C---:B------:R-:W-:Y:S01]  /*4e8e0*/  ISETP.LT.AND P0, PT, R60.reuse, UR12, !P0 ;  /* 0x0000000c3c007c0c */ /* 0x040fe2000c701270 */
[----:B0-----:R-:W-:Y:S01]  /*4e8f0*/  VIADD R56, R3, 0xc7 ;  /* 0x000000c703387836 */ /* 0x001fe20000000000 */
[----:B------:R-:W-:Y:S01]  /*4e900*/  ISETP.LT.AND P4, PT, R60, UR16, !P4 ;  /* 0x000000103c007c0c */ /* 0x000fe2000e781270 */
[----:B------:R-:W-:Y:S01]  /*4e910*/  ULDC UR12, c[0x0][0x228] ;  /* 0x00008a00000c7ab9 */ /* 0x000fe20000000800 */
[----:B------:R-:W-:Y:S01]  /*4e920*/  ULDC UR16, c[0x0][0x228] ;  /* 0x00008a0000107ab9 */ /* 0x000fe20000000800 */
[----:B-1----:R-:W-:Y:S01]  /*4e930*/  VIADD R50, R2, UR4 ;  /* 0x0000000402327c36 */ /* 0x002fe20008000000 */
[----:B------:R-:W-:-:S03]  /*4e940*/  ULDC UR4, c[0x0][0x22c] ;  /* 0x00008b0000047ab9 */ /* 0x000fc60000000800 */
[C---:B------:R-:W-:Y:S01]  /*4e950*/  VIADD R2, R50.reuse, UR6 ;  /* 0x0000000632027c36 */ /* 0x040fe20008000000 */
[----:B------:R-:W-:Y:S01]  /*4e960*/  ULDC UR6, c[0x0][0x22c] ;  /* 0x00008b0000067ab9 */ /* 0x000fe20000000800 */
[----:B------:R-:W-:-:S04]  /*4e970*/  IMAD.WIDE R48, R50, 0x2, R44 ;  /* 0x0000000232307825 */ /* 0x000fc800078e022c */
[----:B------:R-:W-:Y:S01]  /*4e980*/  IMAD.WIDE R50, R50, 0x2, R46 ;  /* 0x0000000232327825 */ /* 0x000fe200078e022e */
[----:B------:R0:W-:Y:S03]  /*4e990*/  @P5 STG.E.U16 desc[UR8][R48.64], R11 ;  /* 0x0000000b30005986 */ /* 0x0001e6000c101508 */
[C---:B--2---:R-:W-:Y:S01]  /*4e9a0*/  IMAD.WIDE R52, R2.reuse, 0x2, R44 ;  /* 0x0000000202347825 */ /* 0x044fe200078e022c */
[----:B------:R1:W-:Y:S03]  /*4e9b0*/  @P0 STG.E.U16 desc[UR8][R50.64], R57 ;  /* 0x0000003932000986 */ /* 0x0003e6000c101508 */
[----:B------:R-:W-:Y:S01]  /*4e9c0*/  IMAD.WIDE R54, R2, 0x2, R46 ;  /* 0x0000000202367825 */ /* 0x000fe200078e022e */
[----:B------:R-:W-:Y:S01]  /*4e9d0*/  @P6 STG.E.U16 desc[UR8][R52.64], R7 ;  /* 0x0000000734006986 */ /* 0x000fe2000c101508 */
[----:B------:R-:W-:Y:S01]  /*4e9e0*/  ISETP.GE.AND P5, PT, R56, UR4, PT ;  /* 0x0000000438007c0c */ /* 0x000fe2000bfa6270 */
[----:B------:R-:W-:-:S02]  /*4e9f0*/  ULDC UR4, c[0x0][0x248] ;  /* 0x0000920000047ab9 */ /* 0x000fc40000000800 */
[----:B------:R2:W-:Y:S01]  /*4ea00*/  @P4 STG.E.U16 desc[UR8][R54.64], R58 ;  /* 0x0000003a36004986 */ /* 0x0005e2000c101508 */
[----:B------:R-:W-:Y:S01]  /*4ea10*/  ISETP.LT.AND P4, PT, R61, UR10, !P2 ;  /* 0x0000000a3d007c0c */ /* 0x000fe2000d781270 */
[----:B0-----:R-:W-:Y:S01]  /*4ea20*/  VIADD R48, R3, 0xc8 ;  /* 0x000000c803307836 */ /* 0x001fe20000000000 */
[----:B------:R-:W-:Y:S01]  /*4ea30*/  ISETP.LT.AND P2, PT, R60, UR12, !P2 ;  /* 0x0000000c3c007c0c */ /* 0x000fe2000d741270 */
[----:B-1----:R-:W-:Y:S01]  /*4ea40*/  VIADD R50, R2, UR4 ;  /* 0x0000000402327c36 */ /* 0x002fe20008000000 */
[----:B------:R-:W-:Y:S01]  /*4ea50*/  ISETP.LT.AND P6, PT, R61, UR14, !P1 ;  /* 0x0000000e3d007c0c */ /* 0x000fe2000cfc1270 */
[----:B------:R-:W-:Y:S01]  /*4ea60*/  ULDC UR4, c[0x0][0x248] ;  /* 0x0000920000047ab9 */ /* 0x000fe20000000800 */
[----:B------:R-:W-:Y:S01]  /*4ea70*/  ISETP.GE.AND P0, PT, R48, UR6, PT ;  /* 0x0000000630007c0c */ /* 0x000fe2000bf06270 */
[C---:B------:R-:W-:Y:S01]  /*4ea80*/  VIADD R2, R50.reuse, UR4 ;  /* 0x0000000432027c36 */ /* 0x040fe20008000000 */
[----:B------:R-:W3:Y:S01]  /*4ea90*/  LDL.LU R11, [R1+0x310] ;  /* 0x00031000010b7983 */ /* 0x000ee20000300800 */
[----:B------:R-:W-:Y:S01]  /*4eaa0*/  IMAD.WIDE R48, R50, 0x2, R44 ;  /* 0x0000000232307825 */ /* 0x000fe200078e022c */
[----:B------:R-:W-:Y:S01]  /*4eab0*/  ULDC UR10, c[0x0][0x228] ;  /* 0x00008a00000a7ab9 */ /* 0x000fe20000000800 */
[----:B--2---:R-:W-:Y:S01]  /*4eac0*/  PRMT R55, R6, 0x7632, R55 ;  /* 0x0000763206377816 */ /* 0x004fe20000000037 */
[----:B------:R-:W-:Y:S01]  /*4ead0*/  ULDC UR12, c[0x0][0x228] ;  /* 0x00008a00000c7ab9 */ /* 0x000fe20000000800 */
[----:B------:R-:W-:Y:S01]  /*4eae0*/  IMAD.WIDE R50, R50, 0x2, R46 ;  /* 0x0000000232327825 */ /* 0x000fe200078e022e */
[----:B------:R-:W-:Y:S01]  /*4eaf0*/  @P4 STG.E.U16 desc[UR8][R48.64], R6 ;  /* 0x0000000630004986 */ /* 0x000fe2000c101508 */
[----:B------:R-:W-:Y:S01]  /*4eb00*/  ULDC UR4, c[0x0][0x22c] ;  /* 0x00008b0000047ab9 */ /* 0x000fe20000000800 */
[----:B------:R-:W-:Y:S01]  /*4eb10*/  ULDC UR14, c[0x0][0x228] ;  /* 0x00008a00000e7ab9 */ /* 0x000fe20000000800 */
[----:B------:R-:W-:Y:S01]  /*4eb20*/  IMAD.WIDE R52, R2, 0x2, R44 ;  /* 0x0000000202347825 */ /* 0x000fe200078e022c */
[----:B------:R0:W-:Y:S01]  /*4eb30*/  @P2 STG.E.U16 desc[UR8][R50.64], R55 ;  /* 0x0000003732002986 */ /* 0x0001e2000c101508 */
[----:B------:R-:W-:-:S03]  /*4eb40*/  ULDC UR6, c[0x0][0x22c] ;  /* 0x00008b0000067ab9 */ /* 0x000fc60000000800 */
[----:B----4-:R1:W-:Y:S01]  /*4eb50*/  @P6 STG.E.U16 desc[UR8][R52.64], R4 ;  /* 0x0000000434006986 */ /* 0x0103e2000c101508 */
[----:B0-----:R-:W-:-:S03]  /*4eb60*/  PRMT R55, R4, 0x7632, R55 ;  /* 0x0000763204377816 */ /* 0x001fc60000000037 */
[----:B-1----:R-:W2:Y:S01]  /*4eb70*/  LDL.LU R4, [R1+0x300] ;  /* 0x0003000001047983 */ /* 0x002ea20000300800 */
[C---:B------:R-:W-:Y:S01]  /*4eb80*/  VIADD R54, R3.reuse, 0xc9 ;  /* 0x000000c903367836 */ /* 0x040fe20000000000 */
[----:B------:R-:W-:Y:S01]  /*4eb90*/  ISETP.LT.AND P1, PT, R60, UR10, !P1 ;  /* 0x0000000a3c007c0c */ /* 0x000fe2000cf21270 */
[----:B------:R-:W-:Y:S01]  /*4eba0*/  VIADD R48, R3, 0xca ;  /* 0x000000ca03307836 */ /* 0x000fe20000000000 */
[----:B------:R-:W-:Y:S01]  /*4ebb0*/  ISETP.LT.AND P6, PT, R61, UR12, !P5 ;  /* 0x0000000c3d007c0c */ /* 0x000fe2000efc1270 */
[----:B------:R-:W-:Y:S01]  /*4ebc0*/  VIADD R56, R3, 0xcb ;  /* 0x000000cb03387836 */ /* 0x000fe20000000000 */
[----:B------:R-:W-:Y:S01]  /*4ebd0*/  ISETP.GE.AND P4, PT, R54, UR4, PT ;  /* 0x0000000436007c0c */ /* 0x000fe2000bf86270 */
[----:B------:R-:W-:Y:S01]  /*4ebe0*/  ULDC UR4, c[0x0][0x248] ;  /* 0x0000920000047ab9 */ /* 0x000fe20000000800 */
[----:B------:R-:W-:Y:S01]  /*4ebf0*/  ISETP.LT.AND P5, PT, R60, UR14, !P5 ;  /* 0x0000000e3c007c0c */ /* 0x000fe2000efa1270 */
[----:B------:R-:W-:Y:S01]  /*4ec00*/  VIADD R54, R2, UR4 ;  /* 0x0000000402367c36 */ /* 0x000fe20008000000 */
[----:B------:R-:W-:Y:S01]  /*4ec10*/  ISETP.GE.AND P2, PT, R48, UR6, PT ;  /* 0x0000000630007c0c */ /* 0x000fe2000bf46270 */
[----:B------:R-:W-:Y:S01]  /*4ec20*/  IMAD.WIDE R48, R2, 0x2, R46 ;  /* 0x0000000202307825 */ /* 0x000fe200078e022e */
[----:B------:R-:W-:Y:S01]  /*4ec30*/  PRMT R2, R5, 0x7632, R2 ;  /* 0x0000763205027816 */ /* 0x000fe20000000002 */
[----:B------:R-:W-:Y:S01]  /*4ec40*/  ULDC UR10, c[0x0][0x228] ;  /* 0x00008a00000a7ab9 */ /* 0x000fe20000000800 */
[----:B------:R-:W-:Y:S01]  /*4ec50*/  ULDC UR4, c[0x0][0x22c] ;  /* 0x00008b0000047ab9 */ /* 0x000fe20000000800 */
[C---:B------:R-:W-:Y:S01]  /*4ec60*/  IMAD.WIDE R50, R54.reuse, 0x2, R44 ;  /* 0x0000000236327825 */ /* 0x040fe200078e022c */
[----:B------:R-:W-:Y:S01]  /*4ec70*/  @P1 STG.E.U16 desc[UR8][R48.64], R55 ;  /* 0x0000003730001986 */ /* 0x000fe2000c101508 */
[----:B------:R-:W-:Y:S01]  /*4ec80*/  ULDC UR12, c[0x0][0x228] ;  /* 0x00008a00000c7ab9 */ /* 0x000fe20000000800 */
[----:B------:R-:W-:Y:S01]  /*4ec90*/  ULDC UR14, c[0x0][0x228] ;  /* 0x00008a00000e7ab9 */ /* 0x000fe20000000800 */
[----:B------:R-:W-:Y:S01]  /*4eca0*/  IMAD.WIDE R52, R54, 0x2, R46 ;  /* 0x0000000236347825 */ /* 0x000fe200078e022e */
[----:B------:R0:W-:Y:S01]  /*4ecb0*/  @P6 STG.E.U16 desc[UR8][R50.64], R5 ;  /* 0x0000000532006986 */ /* 0x0001e2000c101508 */
[----:B------:R-:W-:Y:S01]  /*4ecc0*/  ISETP.GE.AND P1, PT, R56, UR4, PT ;  /* 0x0000000438007c0c */ /* 0x000fe2000bf26270 */
[----:B------:R-:W-:Y:S01]  /*4ecd0*/  ULDC UR4, c[0x0][0x248] ;  /* 0x0000920000047ab9 */ /* 0x000fe20000000800 */
[----:B------:R-:W-:Y:S01]  /*4ece0*/  ULDC UR6, c[0x0][0x248] ;  /* 0x0000920000067ab9 */ /* 0x000fe20000000800 */
[----:B------:R1:W-:Y:S01]  /*4ecf0*/  @P5 STG.E.U16 desc[UR8][R52.64], R2 ;  /* 0x0000000234005986 */ /* 0x0003e2000c101508 */
[----:B------:R-:W-:-:S02]  /*4ed00*/  ISETP.LT.AND P5, PT, R61, UR10, !P0 ;  /* 0x0000000a3d007c0c */ /* 0x000fc4000c7a1270 */
[----:B------:R-:W-:Y:S01]  /*4ed10*/  ISETP.LT.AND P6, PT, R61, UR14, !P4 ;  /* 0x0000000e3d007c0c */ /* 0x000fe2000e7c1270 */
[----:B------:R-:W-:Y:S01]  /*4ed20*/  VIADD R56, R3, 0xcc ;  /* 0x000000cc03387836 */ /* 0x000fe20000000000 */
[----:B------:R-:W-:Y:S01]  /*4ed30*/  ISETP.LT.AND P0, PT, R60, UR12, !P0 ;  /* 0x0000000c3c007c0c */ /* 0x000fe2000c701270 */
[----:B------:R-:W-:Y:S01]  /*4ed40*/  ULDC UR10, c[0x0][0x228] ;  /* 0x00008a00000a7ab9 */ /* 0x000fe20000000800 */
[----:B0-----:R-:W-:Y:S01]  /*4ed50*/  VIADD R50, R54, UR4 ;  /* 0x0000000436327c36 */ /* 0x001fe20008000000 */
[----:B------:R-:W-:Y:S01]  /*4ed60*/  ULDC UR4, c[0x0][0x22c] ;  /* 0x00008b0000047ab9 */ /* 0x000fe20000000800 */
[----:B------:R-:W4:Y:S01]  /*4ed70*/  LDL.LU R5, [R1+0x318] ;  /* 0x0003180001057983 */ /* 0x000f220000300800 */
[----:B---3--:R-:W-:Y:S01]  /*4ed80*/  PRMT R57, R11, 0x7632, R57 ;  /* 0x000076320b397816 */ /* 0x008fe20000000039 */
[----:B------:R-:W-:Y:S02]  /*4ed90*/  IMAD.WIDE R48, R50, 0x2, R44 ;  /* 0x0000000232307825 */ /* 0x000fe400078e022c */
[----:B------:R-:W3:Y:S01]  /*4eda0*/  LDL.LU R6, [R1+0x308] ;  /* 0x0003080001067983 */ /* 0x000ee20000300800 */
[----:B--2---:R-:W-:Y:S01]  /*4edb0*/  PRMT R58, R4, 0x7632, R58 ;  /* 0x00007632043a7816 */ /* 0x004fe2000000003a */
[----:B-1----:R-:W-:-:S02]  /*4edc0*/  VIADD R2, R50, UR6 ;  /* 0x0000000632027c36 */ /* 0x002fc40008000000 */
[----:B------:R0:W-:Y:S01]  /*4edd0*/  @P5 STG.E.U16 desc[UR8][R48.64], R11 ;  /* 0x0000000b30005986 */ /* 0x0001e2000c101508 */
[----:B------:R-:W-:Y:S01]  /*4ede0*/  IMAD.WIDE R50, R50, 0x2, R46 ;  /* 0x0000000232327825 */ /* 0x000fe200078e022e */
[----:B------:R-:W-:Y:S01]  /*4edf0*/  ISETP.GE.AND P5, PT, R56, UR4, PT ;  /* 0x0000000438007c0c */ /* 0x000fe2000bfa6270 */
[----:B------:R-:W-:Y:S01]  /*4ee00*/  ULDC UR6, c[0x0][0x22c] ;  /* 0x00008b0000067ab9 */ /* 0x000fe20000000800 */
[----:B------:R-:W2:Y:S01]  /*4ee10*/  LDL.LU R59, [R1+0x31c] ;  /* 0x00031c00013b7983 */ /* 0x000ea20000300800 */
[----:B------:R-:W-:Y:S01]  /*4ee20*/  IMAD.WIDE R52, R2, 0x2, R44 ;  /* 0x0000000202347825 */ /* 0x000fe200078e022c */
[----:B------:R-:W-:Y:S01]  /*4ee30*/  ISETP.LT.AND P4, PT, R60, UR16, !P4 ;  /* 0x000000103c007c0c */ /* 0x000fe2000e781270 */
[----:B------:R-:W-:Y:S01]  /*4ee40*/  ULDC UR4, c[0x0][0x248] ;  /* 0x0000920000047ab9 */ /* 0x000fe20000000800 */
[----:B------:R-:W4:Y:S01]  /*4ee50*/  LDL.LU R7, [R1+0x30c] ;  /* 0x00030c0001077983 */ /* 0x000f220000300800 */
[----:B------:R-:W-:Y:S01]  /*4ee60*/  VIADD R56, R3, 0xcd ;  /* 0x000000cd03387836 */ /* 0x000fe20000000000 */
[----:B------:R-:W-:Y:S01]  /*4ee70*/  ULDC UR12, c[0x0][0x228] ;  /* 0x00008a00000c7ab9 */ /* 0x000fe20000000800 */
[----:B------:R-:W-:Y:S01]  /*4ee80*/  IMAD.WIDE R54, R2, 0x2, R46 ;  /* 0x0000000202367825 */ /* 0x000fe200078e022e */
[----:B------:R-:W-:Y:S01]  /*4ee90*/  @P0 STG.E.U16 desc[UR8][R50.64], R57 ;  /* 0x0000003932000986 */ /* 0x000fe2000c101508 */
[----:B------:R-:W-:Y:S01]  /*4eea0*/  ULDC UR14, c[0x0][0x228] ;  /* 0x00008a00000e7ab9 */ /* 0x000fe20000000800 */
[----:B------:R-:W-:Y:S01]  /*4eeb0*/  ISETP.GE.AND P0, PT, R56, UR6, PT ;  /* 0x0000000638007c0c */ /* 0x000fe2000bf06270 */
[----:B------:R-:W-:Y:S01]  /*4eec0*/  ULDC UR6, c[0x0][0x22c] ;  /* 0x00008b0000067ab9 */ /* 0x000fe20000000800 */
[----:B0-----:R-:W4:Y:S01]  /*4eed0*/  LDL.LU R11, [R1+0x1400] ;  /* 0x00140000010b7983 */ /* 0x001f220000300800 */
[----:B------:R-:W-:-:S03]  /*4eee0*/  ULDC UR16, c[0x0][0x228] ;  /* 0x00008a0000107ab9 */ /* 0x000fc60000000800 */
[----:B------:R0:W-:Y:S04]  /*4eef0*/  @P6 STG.E.U16 desc[UR8][R52.64], R4 ;  /* 0x0000000434006986 */ /* 0x0001e8000c101508 */
[----:B0-----:R-:W4:Y:S04]  /*4ef00*/  LDL.LU R4, [R1+0x13fc] ;  /* 0x0013fc0001047983 */ /* 0x001f280000300800 */
[----:B------:R-:W3:Y:S04]  /*4ef10*/  LDL.LU R56, [R1+0x314] ;  /* 0x0003140001387983 */ /* 0x000ee80000300800 */
[----:B------:R-:W-:Y:S01]  /*4ef20*/  @P4 STG.E.U16 desc[UR8][R54.64], R58 ;  /* 0x0000003a36004986 */ /* 0x000fe2000c101508 */
[C---:B------:R-:W-:Y:S01]  /*4ef30*/  ISETP.LT.AND P4, PT, R61.reuse, UR10, !P2 ;  /* 0x0000000a3d007c0c */ /* 0x040fe2000d781270 */
[----:B------:R-:W-:Y:S01]  /*4ef40*/  VIADD R50, R2, UR4 ;  /* 0x0000000402327c36 */ /* 0x000fe20008000000 */
[----:B------:R-:W-:Y:S01]  /*4ef50*/  ISETP.LT.AND P2, PT, R60, UR12, !P2 ;  /* 0x0000000c3c007c0c */ /* 0x000fe2000d741270 */
[----:B------:R-:W-:Y:S01]  /*4ef60*/  ULDC UR4, c[0x0][0x248] ;  /* 0x0000920000047ab9 */ /* 0x000fe20000000800 */
[----:B------:R-:W-:Y:S01]  /*4ef70*/  ISETP.LT.AND P6, PT, R61, UR14, !P1 ;  /* 0x0000000e3d007c0c */ /* 0x000fe2000cfc1270 */
[----:B------:R-:W-:Y:S01]  /*4ef80*/  IMAD.WIDE R48, R50, 0x2, R44 ;  /* 0x0000000232307825 */ /* 0x000fe200078e022c */
[----:B------:R-:W-:Y:S01]  /*4ef90*/  ULDC UR10, c[0x0][0x228] ;  /* 0x00008a00000a7ab9 */ /* 0x000fe20000000800 */
[----:B------:R-:W-:Y:S01]  /*4efa0*/  ULDC UR12, c[0x0][0x228] ;  /* 0x00008a00000c7ab9 */ /* 0x000fe20000000800 */
[----:B------:R-:W-:-:S05]  /*4efb0*/  ULDC UR14, c[0x0][0x228] ;  /* 0x00008a00000e7ab9 */ /* 0x000fca0000000800 */
[----:B---3--:R0:W-:Y:S04]  /*4efc0*/  @P4 STG.E.U16 desc[UR8][R48.64], R56 ;  /* 0x0000003830004986 */ /* 0x0081e8000c101508 */
[----:B0-----:R-:W3:Y:S01]  /*4efd0*/  LDL.LU R49, [R1+0x304] ;  /* 0x0003040001317983 */ /* 0x001ee20000300800 */
[----:B------:R-:W-:Y:S01]  /*4efe0*/  VIADD R2, R50, UR4 ;  /* 0x0000000432027c36 */ /* 0x000fe20008000000 */
[----:B------:R-:W-:Y:S01]  /*4eff0*/  PRMT R55, R56, 0x7632, R55 ;  /* 0x0000763238377816 */ /* 0x000fe20000000037 */
[----:B------:R-:W-:Y:S01]  /*4f000*/  IMAD.WIDE R50, R50, 0x2, R46 ;  /* 0x0000000232327825 */ /* 0x000fe200078e022e */
[----:B------:R-:W-:-:S03]  /*4f010*/  ULDC UR4, c[0x0][0x22c] ;  /* 0x00008b0000047ab9 */ /* 0x000fc60000000800 */
[----:B------:R-:W-:Y:S01]  /*4f020*/  IMAD.WIDE R52, R2, 0x2, R44 ;  /* 0x0000000202347825 */ /* 0x000fe200078e022c */
[----:B------:R0:W-:Y:S03]  /*4f030*/  @P2 STG.E.U16 desc[UR8][R50.64], R55 ;  /* 0x0000003732002986 */ /* 0x0001e6000c101508 */
[C---:B------:R-:W-:Y:S01]  /*4f040*/  VIADD R54, R3.reuse, 0xce ;  /* 0x000000ce03367836 */ /* 0x040fe20000000000 */
[----:B------:R-:W-:Y:S01]  /*4f050*/  ISETP.LT.AND P1, PT, R60, UR10, !P1 ;  /* 0x0000000a3c007c0c */ /* 0x000fe2000cf21270 */
[----:B------:R-:W-:Y:S01]  /*4f060*/  VIADD R56, R3, 0xcf ;  /* 0x000000cf03387836 */ /* 0x000fe20000000000 */
[----:B------:R-:W-:Y:S01]  /*4f070*/  PRMT R58, R6, 0x7632, R58 ;  /* 0x00007632063a7816 */ /* 0x000fe2000000003a */
[----:B------:R-:W-:Y:S01]  /*4f080*/  ULDC UR10, c[0x0][0x22c] ;  /* 0x00008b00000a7ab9 */ /* 0x000fe20000000800 */
[----:B------:R-:W-:Y:S01]  /*4f090*/  ISETP.GE.AND P4, PT, R54, UR4, PT ;  /* 0x0000000436007c0c */ /* 0x000fe2000bf86270 */
[----:B------:R-:W-:-:S02]  /*4f0a0*/  ULDC UR4, c[0x0][0x248] ;  /* 0x0000920000047ab9 */ /* 0x000fc40000000800 */
[----:B------:R-:W-:Y:S01]  /*4f0b0*/  VIADD R54, R2, UR4 ;  /* 0x0000000402367c36 */ /* 0x000fe20008000000 */
[----:B------:R-:W-:Y:S01]  /*4f0c0*/  ISETP.GE.AND P2, PT, R56, UR6, PT ;  /* 0x0000000638007c0c */ /* 0x000fe2000bf46270 */
[----:B------:R-:W-:Y:S02]  /*4f0d0*/  ULDC UR4, c[0x0][0x22c] ;  /* 0x00008b0000047ab9 */ /* 0x000fe40000000800 */
[----:B0-----:R-:W-:Y:S01]  /*4f0e0*/  IMAD.WIDE R50, R54, 0x2, R44 ;  /* 0x0000000236327825 */ /* 0x001fe200078e022c */
[----:B------:R-:W-:-:S03]  /*4f0f0*/  ULDC UR6, c[0x0][0x248] ;  /* 0x0000920000067ab9 */ /* 0x000fc60000000800 */
[----:B------:R-:W-:Y:S01]  /*4f100*/  VIADD R56, R3, 0xd0 ;  /* 0x000000d003387836 */ /* 0x000fe20000000000 */
        /* <DEDUP_REMOVED lines=8> */
[----:B----4-:R-:W-:-:S03]  /*4f190*/  PRMT R2, R5, 0x7632, R2 ;  /* 0x0000763205027816 */ /* 0x010fc60000000002 */
[----:B------:R-:W-:Y:S01]  /*4f1a0*/  IMAD.WIDE R52, R54, 0x2, R46 ;  /* 0x0000000236347825 */ /* 0x000fe200078e022e */
[----:B------:R-:W-:Y:S01]  /*4f1b0*/  @P1 STG.E.U16 desc[UR8][R48.64], R55 ;  /* 0x0000003730001986 */ /* 0x000fe2000c101508 */
[----:B------:R-:W-:Y:S01]  /*4f1c0*/  ISETP.GE.AND P1, PT, R56, UR4, PT ;  /* 0x0000000438007c0c */ /* 0x000fe2000bf26270 */
[----:B------:R-:W-:Y:S02]  /*4f1d0*/  ULDC UR4, c[0x0][0x248] ;  /* 0x0000920000047ab9 */ /* 0x000fe40000000800 */
[----:B------:R0:W-:Y:S04]  /*4f1e0*/  @P6 STG.E.U16 desc[UR8][R50.64], R5 ;  /* 0x0000000532006986 */ /* 0x0001e8000c101508 */
[----:B------:R1:W-:Y:S01]  /*4f1f0*/  @P5 STG.E.U16 desc[UR8][R52.64], R2 ;  /* 0x0000000234005986 */ /* 0x0003e2000c101508 */
[----:B------:R-:W-:Y:S01]  /*4f200*/  ISETP.LT.AND P5, PT, R61, UR12, !P0 ;  /* 0x0000000c3d007c0c */ /* 0x000fe2000c7a1270 */
[----:B------:R-:W-:Y:S01]  /*4f210*/  ULDC UR12, c[0x0][0x228] ;  /* 0x00008a00000c7ab9 */ /* 0x000fe20000000800 */
[----:B------:R-:W-:Y:S01]  /*4f220*/  ISETP.LT.AND P0, PT, R60, UR14, !P0 ;  /* 0x0000000e3c007c0c */ /* 0x000fe2000c701270 */
[----:B------:R-:W-:Y:S01]  /*4f230*/  ULDC UR14, c[0x0][0x228] ;  /* 0x00008a00000e7ab9 */ /* 0x000fe20000000800 */
[----:B0-----:R-:W-:Y:S01]  /*4f240*/  VIADD R51, R54, UR4 ;  /* 0x0000000436337c36 */ /* 0x001fe20008000000 */
[----:B------:R-:W-:Y:S01]  /*4f250*/  ULDC UR4, c[0x0][0x248] ;  /* 0x0000920000047ab9 */ /* 0x000fe20000000800 */
[----:B------:R-:W2:Y:S02]  /*4f260*/  LDL.LU R5, [R1+0x13f8] ;  /* 0x0013f80001057983 */ /* 0x000ea40000300800 */
[----:B------:R-:W-:Y:S01]  /*4f270*/  VIADD R56, R51, UR6 ;  /* 0x0000000633387c36 */ /* 0x000fe20008000000 */
[----:B------:R-:W-:Y:S01]  /*4f280*/  ISETP.LT.AND P6, PT, R61, UR16, !P4 ;  /* 0x000000103d007c0c */ /* 0x000fe2000e7c1270 */
[----:B------:R-:W-:Y:S01]  /*4f290*/  IMAD.WIDE R48, R51, 0x2, R44 ;  /* 0x0000000233307825 */ /* 0x000fe200078e022c */
[----:B------:R-:W-:Y:S01]  /*4f2a0*/  ULDC UR6, c[0x0][0x22c] ;  /* 0x00008b0000067ab9 */ /* 0x000fe20000000800 */
[----:B------:R-:W-:-:S02]  /*4f2b0*/  ULDC UR16, c[0x0][0x228] ;  /* 0x00008a0000107ab9 */ /* 0x000fc40000000800 */
[----:B------:R-:W-:Y:S01]  /*4f2c0*/  IMAD.WIDE R50, R51, 0x2, R46 ;  /* 0x0000000233327825 */ /* 0x000fe200078e022e */
[----:B------:R0:W-:Y:S01]  /*4f2d0*/  @P5 STG.E.U16 desc[UR8][R48.64], R6 ;  /* 0x0000000630005986 */ /* 0x0001e2000c101508 */
[----:B------:R-:W-:Y:S01]  /*4f2e0*/  ISETP.LT.AND P4, PT, R60, UR18, !P4 ;  /* 0x000000123c007c0c */ /* 0x000fe2000e781270 */
[----:B------:R-:W-:Y:S01]  /*4f2f0*/  ULDC UR18, c[0x0][0x228] ;  /* 0x00008a0000127ab9 */ /* 0x000fe20000000800 */
[C---:B-1----:R-:W-:Y:S01]  /*4f300*/  IMAD.WIDE R52, R56.reuse, 0x2, R44 ;  /* 0x0000000238347825 */ /* 0x042fe200078e022c */
[----:B------:R1:W-:Y:S03]  /*4f310*/  @P0 STG.E.U16 desc[UR8][R50.64], R58 ;  /* 0x0000003a32000986 */ /* 0x0003e6000c101508 */
[C---:B------:R-:W-:Y:S01]  /*4f320*/  IMAD.WIDE R54, R56.reuse, 0x2, R46 ;  /* 0x0000000238367825 */ /* 0x040fe200078e022e */
[----:B0-----:R-:W3:Y:S03]  /*4f330*/  LDL.LU R6, [R1+0x13f4] ;  /* 0x0013f40001067983 */ /* 0x001ee60000300800 */
[----:B-1----:R-:W-:-:S02]  /*4f340*/  VIADD R51, R56, UR4 ;  /* 0x0000000438337c36 */ /* 0x002fc40008000000 */
[----:B------:R-:W-:Y:S01]  /*4f350*/  VIADD R2, R3, 0xd1 ;  /* 0x000000d103027836 */ /* 0x000fe20000000000 */
[----:B------:R-:W4:Y:S01]  /*4f360*/  LDL.LU R56, [R1+0x320] ;  /* 0x0003200001387983 */ /* 0x000f220000300800 */
[----:B------:R-:W-:-:S03]  /*4f370*/  ULDC UR4, c[0x0][0x248] ;  /* 0x0000920000047ab9 */ /* 0x000fc60000000800 */
[----:B------:R-:W-:Y:S01]  /*4f380*/  ISETP.GE.AND P5, PT, R2, UR10, PT ;  /* 0x0000000a02007c0c */ /* 0x000fe2000bfa6270 */
[----:B------:R-:W-:Y:S01]  /*4f390*/  @P6 STG.E.U16 desc[UR8][R52.64], R59 ;  /* 0x0000003b34006986 */ /* 0x000fe2000c101508 */
[----:B------:R-:W-:-:S03]  /*4f3a0*/  ULDC UR10, c[0x0][0x228] ;  /* 0x00008a00000a7ab9 */ /* 0x000fc60000000800 */
[----:B------:R0:W-:Y:S01]  /*4f3b0*/  @P4 STG.E.U16 desc[UR8][R54.64], R57 ;  /* 0x0000003936004986 */ /* 0x0001e2000c101508 */
[----:B------:R-:W-:Y:S01]  /*4f3c0*/  ISETP.LT.AND P4, PT, R61, UR10, !P2 ;  /* 0x0000000a3d007c0c */ /* 0x000fe2000d781270 */
[----:B------:R-:W-:Y:S01]  /*4f3d0*/  IMAD.WIDE R48, R51, 0x2, R44 ;  /* 0x0000000233307825 */ /* 0x000fe200078e022c */
[----:B------:R-:W-:Y:S01]  /*4f3e0*/  ISETP.LT.AND P6, PT, R61, UR14, !P1 ;  /* 0x0000000e3d007c0c */ /* 0x000fe2000cfc1270 */
[----:B------:R-:W-:Y:S01]  /*4f3f0*/  ULDC UR10, c[0x0][0x228] ;  /* 0x00008a00000a7ab9 */ /* 0x000fe20000000800 */
[----:B0-----:R-:W-:Y:S01]  /*4f400*/  PRMT R55, R7, 0x7632, R55 ;  /* 0x0000763207377816 */ /* 0x001fe20000000037 */
[----:B------:R-:W-:-:S08]  /*4f410*/  VIADD R2, R3, 0xd2 ;  /* 0x000000d203027836 */ /* 0x000fd00000000000 */
[----:B------:R0:W-:Y:S01]  /*4f420*/  @P4 STG.E.U16 desc[UR8][R48.64], R7 ;  /* 0x0000000730004986 */ /* 0x0001e2000c101508 */
[----:B------:R-:W-:Y:S01]  /*4f430*/  ISETP.LT.AND P2, PT, R60, UR12, !P2 ;  /* 0x0000000c3c007c0c */ /* 0x000fe2000d741270 */
[----:B------:R-:W-:Y:S01]  /*4f440*/  VIADD R54, R3, 0xd3 ;  /* 0x000000d303367836 */ /* 0x000fe20000000000 */
[----:B------:R-:W-:Y:S01]  /*4f450*/  ULDC UR12, c[0x0][0x228] ;  /* 0x00008a00000c7ab9 */ /* 0x000fe20000000800 */
[----:B------:R-:W-:Y:S01]  /*4f460*/  ULDC UR14, c[0x0][0x228] ;  /* 0x00008a00000e7ab9 */ /* 0x000fe20000000800 */
[----:B0-----:R-:W3:Y:S01]  /*4f470*/  LDL.LU R7, [R1+0x324] ;  /* 0x0003240001077983 */ /* 0x001ee20000300800 */
[----:B------:R-:W-:Y:S01]  /*4f480*/  ISETP.GE.AND P0, PT, R2, UR6, PT ;  /* 0x0000000602007c0c */ /* 0x000fe2000bf06270 */
[C---:B------:R-:W-:Y:S01]  /*4f490*/  VIADD R2, R51.reuse, UR4 ;  /* 0x0000000433027c36 */ /* 0x040fe20008000000 */
[----:B------:R-:W-:Y:S01]  /*4f4a0*/  ULDC UR4, c[0x0][0x22c] ;  /* 0x00008b0000047ab9 */ /* 0x000fe20000000800 */
[----:B------:R-:W-:Y:S01]  /*4f4b0*/  IMAD.WIDE R50, R51, 0x2, R46 ;  /* 0x0000000233327825 */ /* 0x000fe200078e022e */
[----:B------:R-:W3:Y:S01]  /*4f4c0*/  LDL.LU R58, [R1+0x328] ;  /* 0x00032800013a7983 */ /* 0x000ee20000300800 */
[----:B------:R-:W-:Y:S01]  /*4f4d0*/  ISETP.LT.AND P1, PT, R60, UR10, !P1 ;  /* 0x0000000a3c007c0c */ /* 0x000fe2000cf21270 */
[----:B------:R-:W-:Y:S01]  /*4f4e0*/  ULDC UR6, c[0x0][0x22c] ;  /* 0x00008b0000067ab9 */ /* 0x000fe20000000800 */
[----:B------:R-:W-:Y:S01]  /*4f4f0*/  IMAD.WIDE R52, R2, 0x2, R44 ;  /* 0x0000000202347825 */ /* 0x000fe200078e022c */
[----:B------:R0:W-:Y:S01]  /*4f500*/  @P2 STG.E.U16 desc[UR8][R50.64], R55 ;  /* 0x0000003732002986 */ /* 0x0001e2000c101508 */
[----:B------:R-:W-:Y:S01]  /*4f510*/  ISETP.GE.AND P4, PT, R54, UR4, PT ;  /* 0x0000000436007c0c */ /* 0x000fe2000bf86270 */
[----:B------:R-:W-:Y:S01]  /*4f520*/  ULDC UR4, c[0x0][0x248] ;  /* 0x0000920000047ab9 */ /* 0x000fe20000000800 */
[----:B------:R-:W-:Y:S01]  /*4f530*/  VIADD R54, R3, 0xd4 ;  /* 0x000000d403367836 */ /* 0x000fe20000000000 */
[----:B------:R-:W-:Y:S01]  /*4f540*/  ULDC UR10, c[0x0][0x228] ;  /* 0x00008a00000a7ab9 */ /* 0x000fe20000000800 */
[----:B------:R-:W-:Y:S01]  /*4f550*/  IMAD.WIDE R48, R2, 0x2, R46 ;  /* 0x0000000202307825 */ /* 0x000fe200078e022e */
[----:B------:R-:W3:Y:S02]  /*4f560*/  LDL.LU R59, [R1+0x32c] ;  /* 0x00032c00013b7983 */ /* 0x000ee40000300800 */
[----:B------:R-:W-:Y:S01]  /*4f570*/  ISETP.GE.AND P2, PT, R54, UR6, PT ;  /* 0x0000000636007c0c */ /* 0x000fe2000bf46270 */
[----:B------:R-:W-:Y:S01]  /*4f580*/  ULDC UR6, c[0x0][0x248] ;  /* 0x0000920000067ab9 */ /* 0x000fe20000000800 */
[----:B0-----:R-:W-:Y:S01]  /*4f590*/  VIADD R55, R2, UR4 ;  /* 0x0000000402377c36 */ /* 0x001fe20008000000 */
[----:B------:R-:W-:Y:S01]  /*4f5a0*/  PRMT R2, R4, 0x7632, R2 ;  /* 0x0000763204027816 */ /* 0x000fe20000000002 */
[----:B------:R-:W-:-:S02]  /*4f5b0*/  ULDC UR4, c[0x0][0x22c] ;  /* 0x00008b0000047ab9 */ /* 0x000fc40000000800 */
[----:B------:R-:W-:Y:S01]  /*4f5c0*/  IMAD.WIDE R50, R55, 0x2, R44 ;  /* 0x0000000237327825 */ /* 0x000fe200078e022c */
[----:B----4-:R0:W-:Y:S01]  /*4f5d0*/  @P6 STG.E.U16 desc[UR8][R52.64], R56 ;  /* 0x0000003834006986 */ /* 0x0101e2000c101508 */
[----:B------:R-:W-:Y:S01]  /*4f5e0*/  ISETP.LT.AND P6, PT, R61, UR12, !P5 ;  /* 0x0000000c3d007c0c */ /* 0x000fe2000efc1270 */
[----:B------:R-:W-:Y:S01]  /*4f5f0*/  ULDC UR12, c[0x0][0x228] ;  /* 0x00008a00000c7ab9 */ /* 0x000fe20000000800 */
[----:B------:R-:W-:Y:S01]  /*4f600*/  ISETP.LT.AND P5, PT, R60, UR14, !P5 ;  /* 0x0000000e3c007c0c */ /* 0x000fe2000efa1270 */
[----:B------:R-:W-:Y:S01]  /*4f610*/  ULDC UR14, c[0x0][0x228] ;  /* 0x00008a00000e7ab9 */ /* 0x000fe20000000800 */
[----:B------:R-:W-:Y:S01]  /*4f620*/  PRMT R54, R56, 0x7632, R54 ;  /* 0x0000763238367816 */ /* 0x000fe20000000036 */
[----:B0-----:R-:W-:-:S04]  /*4f630*/  IMAD.WIDE R52, R55, 0x2, R46 ;  /* 0x0000000237347825 */ /* 0x001fc800078e022e */
[----:B------:R-:W-:Y:S01]  /*4f640*/  @P1 STG.E.U16 desc[UR8][R48.64], R54 ;  /* 0x0000003630001986 */ /* 0x000fe2000c101508 */
[----:B------:R-:W-:-:S03]  /*4f650*/  VIADD R56, R3, 0xd5 ;  /* 0x000000d503387836 */ /* 0x000fc60000000000 */
[----:B------:R0:W-:Y:S04]  /*4f660*/  @P6 STG.E.U16 desc[UR8][R50.64], R4 ;  /* 0x0000000432006986 */ /* 0x0001e8000c101508 */
[----:B------:R1:W-:Y:S01]  /*4f670*/  @P5 STG.E.U16 desc[UR8][R52.64], R2 ;  /* 0x0000000234005986 */ /* 0x0003e2000c101508 */
[----:B------:R-:W-:Y:S01]  /*4f680*/  ISETP.LT.AND P5, PT, R61, UR10, !P0 ;  /* 0x0000000a3d007c0c */ /* 0x000fe2000c7a1270 */
[----:B------:R-:W-:Y:S01]  /*4f690*/  ULDC UR10, c[0x0][0x228] ;  /* 0x00008a00000a7ab9 */ /* 0x000fe20000000800 */
[----:B------:R-:W-:Y:S01]  /*4f6a0*/  ISETP.GE.AND P1, PT, R56, UR4, PT ;  /* 0x0000000438007c0c */ /* 0x000fe2000bf26270 */
[----:B------:R-:W-:Y:S02]  /*4f6b0*/  ULDC UR4, c[0x0][0x248] ;  /* 0x0000920000047ab9 */ /* 0x000fe40000000800 */
[----:B------:R-:W-:Y:S01]  /*4f6c0*/  VIADD R55, R55, UR4 ;  /* 0x0000000437377c36 */ /* 0x000fe20008000000 */
[----:B------:R-:W-:Y:S01]  /*4f6d0*/  ISETP.LT.AND P0, PT, R60, UR12, !P0 ;  /* 0x0000000c3c007c0c */ /* 0x000fe2000c701270 */
[----:B0-----:R-:W-:Y:S01]  /*4f6e0*/  VIADD R4, R3, 0xd6 ;  /* 0x000000d603047836 */ /* 0x001fe20000000000 */
[----:B------:R-:W-:Y:S01]  /*4f6f0*/  ISETP.LT.AND P6, PT, R61, UR14, !P4 ;  /* 0x0000000e3d007c0c */ /* 0x000fe2000e7c1270 */
[----:B------:R-:W-:Y:S01]  /*4f700*/  IMAD.WIDE R48, R55, 0x2, R44 ;  /* 0x0000000237307825 */ /* 0x000fe200078e022c */
[----:B--2---:R-:W-:Y:S01]  /*4f710*/  PRMT R57, R5, 0x7632, R57 ;  /* 0x0000763205397816 */ /* 0x004fe20000000039 */
[----:B------:R-:W-:Y:S01]  /*4f720*/  ULDC UR4, c[0x0][0x22c] ;  /* 0x00008b0000047ab9 */ /* 0x000fe20000000800 */
[----:B------:R-:W-:Y:S01]  /*4f730*/  ULDC UR12, c[0x0][0x228] ;  /* 0x00008a00000c7ab9 */ /* 0x000fe20000000800 */
[----:B---3--:R-:W-:Y:S01]  /*4f740*/  PRMT R56, R7, 0x7632, R56 ;  /* 0x0000763207387816 */ /* 0x008fe20000000038 */
[----:B------:R0:W-:Y:S01]  /*4f750*/  @P5 STG.E.U16 desc[UR8][R48.64], R7 ;  /* 0x0000000730005986 */ /* 0x0001e2000c101508 */
[----:B-1----:R-:W-:Y:S01]  /*4f760*/  VIADD R2, R55, UR6 ;  /* 0x0000000637027c36 */ /* 0x002fe20008000000 */
[----:B------:R-:W-:-:S02]  /*4f770*/  ULDC UR14, c[0x0][0x228] ;  /* 0x00008a00000e7ab9 */ /* 0x000fc40000000800 */
[----:B0-----:R-:W2:Y:S01]  /*4f780*/  LDL.LU R7, [R1+0x13f0] ;  /* 0x0013f00001077983 */ /* 0x001ea20000300800 */
[----:B------:R-:W-:Y:S01]  /*4f790*/  ISETP.LT.AND P4, PT, R60, UR16, !P4 ;  /* 0x000000103c007c0c */ /* 0x000fe2000e781270 */
[----:B------:R-:W-:Y:S01]  /*4f7a0*/  IMAD.WIDE R50, R55, 0x2, R46 ;  /* 0x0000000237327825 */ /* 0x000fe200078e022e */
[----:B------:R-:W-:Y:S01]  /*4f7b0*/  ISETP.GE.AND P5, PT, R4, UR4, PT ;  /* 0x0000000404007c0c */ /* 0x000fe2000bfa6270 */
[----:B------:R-:W-:Y:S01]  /*4f7c0*/  ULDC UR4, c[0x0][0x248] ;  /* 0x0000920000047ab9 */ /* 0x000fe20000000800 */
[----:B------:R-:W-:Y:S01]  /*4f7d0*/  ULDC UR6, c[0x0][0x22c] ;  /* 0x00008b0000067ab9 */ /* 0x000fe20000000800 */
[C---:B------:R-:W-:Y:S01]  /*4f7e0*/  IMAD.WIDE R52, R2.reuse, 0x2, R44 ;  /* 0x0000000202347825 */ /* 0x040fe200078e022c */
[----:B------:R-:W-:Y:S01]  /*4f7f0*/  @P0 STG.E.U16 desc[UR8][R50.64], R56 ;  /* 0x0000003832000986 */ /* 0x000fe2000c101508 */
[----:B------:R-:W-:Y:S02]  /*4f800*/  ULDC UR16, c[0x0][0x228] ;  /* 0x00008a0000107ab9 */ /* 0x000fe40000000800 */
[----:B------:R-:W-:Y:S01]  /*4f810*/  IMAD.WIDE R54, R2, 0x2, R46 ;  /* 0x0000000202367825 */ /* 0x000fe200078e022e */
[----:B------:R0:W-:Y:S01]  /*4f820*/  @P6 STG.E.U16 desc[UR8][R52.64], R5 ;  /* 0x0000000534006986 */ /* 0x0001e2000c101508 */
[----:B------:R-:W-:Y:S01]  /*4f830*/  ISETP.LT.AND P6, PT, R61, UR14, !P1 ;  /* 0x0000000e3d007c0c */ /* 0x000fe2000cfc1270 */
[----:B------:R-:W-:-:S02]  /*4f840*/  ULDC UR14, c[0x0][0x228] ;  /* 0x00008a00000e7ab9 */ /* 0x000fc40000000800 */
[----:B------:R-:W-:Y:S01]  /*4f850*/  @P4 STG.E.U16 desc[UR8][R54.64], R57 ;  /* 0x0000003936004986 */ /* 0x000fe2000c101508 */
[----:B------:R-:W-:Y:S01]  /*4f860*/  ISETP.LT.AND P4, PT, R61, UR10, !P2 ;  /* 0x0000000a3d007c0c */ /* 0x000fe2000d781270 */
[----:B------:R-:W-:Y:S01]  /*4f870*/  VIADD R4, R3, 0xd7 ;  /* 0x000000d703047836 */ /* 0x000fe20000000000 */
[----:B------:R-:W-:Y:S01]  /*4f880*/  ISETP.LT.AND P2, PT, R60, UR12, !P2 ;  /* 0x0000000c3c007c0c */ /* 0x000fe2000d741270 */
[----:B------:R-:W-:Y:S01]  /*4f890*/  VIADD R49, R2, UR4 ;  /* 0x0000000402317c36 */ /* 0x000fe20008000000 */
[----:B------:R-:W-:Y:S01]  /*4f8a0*/  ULDC UR4, c[0x0][0x248] ;  /* 0x0000920000047ab9 */ /* 0x000fe20000000800 */
[----:B------:R-:W-:Y:S01]  /*4f8b0*/  ULDC UR10, c[0x0][0x228] ;  /* 0x00008a00000a7ab9 */ /* 0x000fe20000000800 */
[----:B------:R-:W-:Y:S01]  /*4f8c0*/  ISETP.GE.AND P0, PT, R4, UR6, PT ;  /* 0x0000000604007c0c */ /* 0x000fe2000bf06270 */
[C---:B0-----:R-:W-:Y:S01]  /*4f8d0*/  VIADD R53, R49.reuse, UR4 ;  /* 0x0000000431357c36 */ /* 0x041fe20008000000 */
[----:B------:R-:W-:Y:S01]  /*4f8e0*/  PRMT R52, R58, 0x7632, R52 ;  /* 0x000076323a347816 */ /* 0x000fe20000000034 */
[C---:B------:R-:W-:Y:S01]  /*4f8f0*/  IMAD.WIDE R4, R49.reuse, 0x2, R44 ;  /* 0x0000000231047825 */ /* 0x040fe200078e022c */
[----:B------:R-:W-:Y:S01]  /*4f900*/  ULDC UR6, c[0x0][0x228] ;  /* 0x00008a0000067ab9 */ /* 0x000fe20000000800 */
[----:B------:R-:W-:Y:S01]  /*4f910*/  ULDC UR4, c[0x0][0x22c] ;  /* 0x00008b0000047ab9 */ /* 0x000fe20000000800 */
        /* <DEDUP_REMOVED lines=10> */
[----:B0-----:R-:W-:Y:S01]  /*4f9c0*/  IMAD.WIDE R4, R53, 0x2, R46 ;  /* 0x0000000235047825 */ /* 0x001fe200078e022e */
[----:B------:R-:W-:Y:S01]  /*4f9d0*/  ISETP.GE.AND P4, PT, R2, UR4, PT ;  /* 0x0000000402007c0c */ /* 0x000fe2000bf86270 */
[----:B------:R-:W-:Y:S01]  /*4f9e0*/  ULDC UR4, c[0x0][0x248] ;  /* 0x0000920000047ab9 */ /* 0x000fe20000000800 */
[----:B------:R-:W-:Y:S01]  /*4f9f0*/  ISETP.LT.AND P5, PT, R60, UR12, !P5 ;  /* 0x0000000c3c007c0c */ /* 0x000fe2000efa1270 */
[----:B------:R-:W-:Y:S01]  /*4fa00*/  VIADD R2, R3, 0xd9 ;  /* 0x000000d903027836 */ /* 0x000fe20000000000 */
[----:B------:R-:W-:Y:S01]  /*4fa10*/  ULDC UR10, c[0x0][0x228] ;  /* 0x00008a00000a7ab9 */ /* 0x000fe20000000800 */
[----:B------:R-:W-:Y:S01]  /*4fa20*/  VIADD R55, R53, UR4 ;  /* 0x0000000435377c36 */ /* 0x000fe20008000000 */
[----:B------:R-:W-:Y:S01]  /*4fa30*/  ULDC UR4, c[0x0][0x22c] ;  /* 0x00008b0000047ab9 */ /* 0x000fe20000000800 */
[----:B-1----:R-:W-:Y:S01]  /*4fa40*/  VIADD R52, R3, 0xda ;  /* 0x000000da03347836 */ /* 0x002fe20000000000 */
[----:B------:R-:W-:Y:S01]  /*4fa50*/  ISETP.GE.AND P2, PT, R2, UR6, PT ;  /* 0x0000000602007c0c */ /* 0x000fe2000bf46270 */
[----:B------:R-:W-:Y:S01]  /*4fa60*/  IMAD.WIDE R48, R55, 0x2, R44 ;  /* 0x0000000237307825 */ /* 0x000fe200078e022c */
[----:B------:R-:W-:Y:S01]  /*4fa70*/  PRMT R2, R6, 0x7632, R2 ;  /* 0x0000763206027816 */ /* 0x000fe20000000002 */
[----:B------:R-:W-:Y:S01]  /*4fa80*/  ULDC UR12, c[0x0][0x228] ;  /* 0x00008a00000c7ab9 */ /* 0x000fe20000000800 */
[----:B---3--:R-:W-:Y:S01]  /*4fa90*/  PRMT R6, R59, 0x7632, R6 ;  /* 0x000076323b067816 */ /* 0x008fe20000000006 */
[----:B------:R-:W-:Y:S01]  /*4faa0*/  IMAD.WIDE R50, R55, 0x2, R46 ;  /* 0x0000000237327825 */ /* 0x000fe200078e022e */
[----:B------:R-:W-:Y:S01]  /*4fab0*/  ULDC UR6, c[0x0][0x248] ;  /* 0x0000920000067ab9 */ /* 0x000fe20000000800 */
[----:B------:R0:W-:Y:S01]  /*4fac0*/  @P1 STG.E.U16 desc[UR8][R4.64], R2 ;  /* 0x0000000204001986 */ /* 0x0001e2000c101508 */
[----:B------:R-:W-:Y:S01]  /*4fad0*/  ISETP.GE.AND P1, PT, R52, UR4, PT ;  /* 0x0000000434007c0c */ /* 0x000fe2000bf26270 */
[----:B------:R-:W-:-:S02]  /*4fae0*/  ULDC UR4, c[0x0][0x248] ;  /* 0x0000920000047ab9 */ /* 0x000fc40000000800 */
[----:B------:R1:W-:Y:S01]  /*4faf0*/  @P6 STG.E.U16 desc[UR8][R48.64], R59 ;  /* 0x0000003b30006986 */ /* 0x0003e2000c101508 */
[----:B------:R-:W-:Y:S01]  /*4fb00*/  VIADD R55, R55, UR4 ;  /* 0x0000000437377c36 */ /* 0x000fe20008000000 */
[C---:B------:R-:W-:Y:S01]  /*4fb10*/  ISETP.LT.AND P6, PT, R61.reuse, UR14, !P4 ;  /* 0x0000000e3d007c0c */ /* 0x040fe2000e7c1270 */
[----:B------:R-:W-:Y:S01]  /*4fb20*/  ULDC UR4, c[0x0][0x22c] ;  /* 0x00008b0000047ab9 */ /* 0x000fe20000000800 */
[----:B------:R3:W-:Y:S01]  /*4fb30*/  @P5 STG.E.U16 desc[UR8][R50.64], R6 ;  /* 0x0000000632005986 */ /* 0x0007e2000c101508 */
[----:B------:R-:W-:Y:S01]  /*4fb40*/  ISETP.LT.AND P5, PT, R61, UR10, !P0 ;  /* 0x0000000a3d007c0c */ /* 0x000fe2000c7a1270 */
[C---:B------:R-:W-:Y:S01]  /*4fb50*/  VIADD R57, R55.reuse, UR6 ;  /* 0x0000000637397c36 */ /* 0x040fe20008000000 */
[C---:B------:R-:W-:Y:S01]  /*4fb60*/  ISETP.LT.AND P0, PT, R60.reuse, UR12, !P0 ;  /* 0x0000000c3c007c0c */ /* 0x040fe2000c701270 */
[----:B0-----:R-:W-:Y:S01]  /*4fb70*/  IMAD.WIDE R4, R55, 0x2, R44 ;  /* 0x0000000237047825 */ /* 0x001fe200078e022c */
[----:B------:R-:W-:Y:S01]  /*4fb80*/  ISETP.LT.AND P4, PT, R60, UR16, !P4 ;  /* 0x000000103c007c0c */ /* 0x000fe2000e781270 */
[----:B------:R-:W-:Y:S01]  /*4fb90*/  ULDC UR10, c[0x0][0x228] ;  /* 0x00008a00000a7ab9 */ /* 0x000fe20000000800 */
[----:B------:R-:W-:Y:S01]  /*4fba0*/  PRMT R54, R8, 0x7632, R54 ;  /* 0x0000763208367816 */ /* 0x000fe20000000036 */
[----:B-1----:R-:W-:Y:S01]  /*4fbb0*/  IMAD.WIDE R48, R57, 0x2, R44 ;  /* 0x0000000239307825 */ /* 0x002fe200078e022c */
[----:B------:R-:W-:Y:S01]  /*4fbc0*/  ULDC UR12, c[0x0][0x228] ;  /* 0x00008a00000c7ab9 */ /* 0x000fe20000000800 */
[----:B------:R-:W-:Y:S01]  /*4fbd0*/  ULDC UR14, c[0x0][0x228] ;  /* 0x00008a00000e7ab9 */ /* 0x000fe20000000800 */
[----:B------:R-:W-:Y:S01]  /*4fbe0*/  ULDC UR6, c[0x0][0x22c] ;  /* 0x00008b0000067ab9 */ /* 0x000fe20000000800 */
[----:B---3--:R-:W-:Y:S01]  /*4fbf0*/  IMAD.WIDE R50, R55, 0x2, R46 ;  /* 0x0000000237327825 */ /* 0x008fe200078e022e */
[----:B------:R-:W-:-:S03]  /*4fc00*/  ULDC UR16, c[0x0][0x228] ;  /* 0x00008a0000107ab9 */ /* 0x000fc60000000800 */
[----:B------:R-:W-:Y:S02]  /*4fc10*/  VIADD R2, R3, 0xdb ;  /* 0x000000db03027836 */ /* 0x000fe40000000000 */
[----:B------:R-:W-:Y:S01]  /*4fc20*/  IMAD.WIDE R52, R57, 0x2, R46 ;  /* 0x0000000239347825 */ /* 0x000fe200078e022e */
[----:B--2---:R-:W-:Y:S01]  /*4fc30*/  PRMT R6, R7, 0x7632, R6 ;  /* 0x0000763207067816 */ /* 0x004fe20000000006 */
[----:B------:R0:W-:Y:S01]  /*4fc40*/  @P5 STG.E.U16 desc[UR8][R4.64], R7 ;  /* 0x0000000704005986 */ /* 0x0001e2000c101508 */
[----:B------:R-:W-:Y:S01]  /*4fc50*/  ISETP.GE.AND P5, PT, R2, UR4, PT ;  /* 0x0000000402007c0c */ /* 0x000fe2000bfa6270 */
[----:B------:R-:W-:Y:S02]  /*4fc60*/  ULDC UR4, c[0x0][0x248] ;  /* 0x0000920000047ab9 */ /* 0x000fe40000000800 */
[----:B------:R1:W-:Y:S04]  /*4fc70*/  @P0 STG.E.U16 desc[UR8][R50.64], R6 ;  /* 0x0000000632000986 */ /* 0x0003e8000c101508 */
[----:B------:R2:W-:Y:S01]  /*4fc80*/  @P6 STG.E.U16 desc[UR8][R48.64], R8 ;  /* 0x0000000830006986 */ /* 0x0005e2000c101508 */
[----:B------:R-:W-:Y:S01]  /*4fc90*/  ISETP.LT.AND P6, PT, R61, UR14, !P1 ;  /* 0x0000000e3d007c0c */ /* 0x000fe2000cfc1270 */
[----:B------:R-:W-:Y:S01]  /*4fca0*/  VIADD R2, R3, 0xdc ;  /* 0x000000dc03027836 */ /* 0x000fe20000000000 */
[----:B------:R-:W-:Y:S01]  /*4fcb0*/  ULDC UR14, c[0x0][0x228] ;  /* 0x00008a00000e7ab9 */ /* 0x000fe20000000800 */
[----:B------:R3:W-:Y:S01]  /*4fcc0*/  @P4 STG.E.U16 desc[UR8][R52.64], R54 ;  /* 0x0000003634004986 */ /* 0x0007e2000c101508 */
[----:B------:R-:W-:Y:S01]  /*4fcd0*/  ISETP.LT.AND P4, PT, R61, UR10, !P2 ;  /* 0x0000000a3d007c0c */ /* 0x000fe2000d781270 */
[----:B0-----:R-:W-:Y:S01]  /*4fce0*/  VIADD R7, R57, UR4 ;  /* 0x0000000439077c36 */ /* 0x001fe20008000000 */
[----:B------:R-:W-:Y:S01]  /*4fcf0*/  ISETP.LT.AND P2, PT, R60, UR12, !P2 ;  /* 0x0000000c3c007c0c */ /* 0x000fe2000d741270 */
[----:B------:R-:W-:Y:S01]  /*4fd00*/  ULDC UR4, c[0x0][0x248] ;  /* 0x0000920000047ab9 */ /* 0x000fe20000000800 */
[----:B------:R-:W-:Y:S01]  /*4fd10*/  ISETP.GE.AND P0, PT, R2, UR6, PT ;  /* 0x0000000602007c0c */ /* 0x000fe2000bf06270 */
[C---:B-1----:R-:W-:Y:S01]  /*4fd20*/  VIADD R51, R7.reuse, UR4 ;  /* 0x0000000407337c36 */ /* 0x042fe20008000000 */
[----:B------:R-:W-:Y:S01]  /*4fd30*/  ULDC UR10, c[0x0][0x228] ;  /* 0x00008a00000a7ab9 */ /* 0x000fe20000000800 */
[C---:B------:R-:W-:Y:S01]  /*4fd40*/  IMAD.WIDE R4, R7.reuse, 0x2, R44 ;  /* 0x0000000207047825 */ /* 0x040fe200078e022c */
[----:B--2---:R-:W-:Y:S01]  /*4fd50*/  PRMT R8, R12, 0x7632, R8 ;  /* 0x000076320c087816 */ /* 0x004fe20000000008 */
[----:B------:R-:W-:Y:S01]  /*4fd60*/  ULDC UR4, c[0x0][0x22c] ;  /* 0x00008b0000047ab9 */ /* 0x000fe20000000800 */
[----:B------:R-:W-:Y:S01]  /*4fd70*/  ULDC UR12, c[0x0][0x228] ;  /* 0x00008a00000c7ab9 */ /* 0x000fe20000000800 */
[----:B------:R-:W-:Y:S01]  /*4fd80*/  IMAD.WIDE R6, R7, 0x2, R46 ;  /* 0x0000000207067825 */ /* 0x000fe200078e022e */
[----:B------:R-:W-:-:S03]  /*4fd90*/  ULDC UR6, c[0x0][0x22c] ;  /* 0x00008b0000067ab9 */ /* 0x000fc60000000800 */
[----:B------:R-:W-:Y:S01]  /*4fda0*/  IMAD.WIDE R48, R51, 0x2, R44 ;  /* 0x0000000233307825 */ /* 0x000fe200078e022c */
[----:B------:R0:W-:Y:S03]  /*4fdb0*/  @P4 STG.E.U16 desc[UR8][R4.64], R12 ;  /* 0x0000000c04004986 */ /* 0x0001e6000c101508 */
[C---:B------:R-:W-:Y:S01]  /*4fdc0*/  VIADD R2, R3.reuse, 0xdd ;  /* 0x000000dd03027836 */ /* 0x040fe20000000000 */
[----:B------:R1:W-:Y:S01]  /*4fdd0*/  @P2 STG.E.U16 desc[UR8][R6.64], R8 ;  /* 0x0000000806002986 */ /* 0x0003e2000c101508 */
[----:B------:R-:W-:Y:S01]  /*4fde0*/  ISETP.LT.AND P1, PT, R60, UR10, !P1 ;  /* 0x0000000a3c007c0c */ /* 0x000fe2000cf21270 */
[----:B------:R-:W-:Y:S02]  /*4fdf0*/  ULDC UR10, c[0x0][0x22c] ;  /* 0x00008b00000a7ab9 */ /* 0x000fe40000000800 */
[----:B------:R2:W-:Y:S01]  /*4fe00*/  @P6 STG.E.U16 desc[UR8][R48.64], R9 ;  /* 0x0000000930006986 */ /* 0x0005e2000c101508 */
[----:B------:R-:W-:Y:S01]  /*4fe10*/  ISETP.GE.AND P4, PT, R2, UR4, PT ;  /* 0x0000000402007c0c */ /* 0x000fe2000bf86270 */
[----:B------:R-:W-:Y:S01]  /*4fe20*/  VIADD R2, R3, 0xde ;  /* 0x000000de03027836 */ /* 0x000fe20000000000 */
[----:B------:R-:W-:Y:S01]  /*4fe30*/  ISETP.LT.AND P6, PT, R61, UR12, !P5 ;  /* 0x0000000c3d007c0c */ /* 0x000fe2000efc1270 */
[----:B------:R-:W-:Y:S01]  /*4fe40*/  ULDC UR4, c[0x0][0x248] ;  /* 0x0000920000047ab9 */ /* 0x000fe20000000800 */
[----:B------:R-:W-:Y:S01]  /*4fe50*/  ISETP.LT.AND P5, PT, R60, UR14, !P5 ;  /* 0x0000000e3c007c0c */ /* 0x000fe2000efa1270 */
[C---:B---3--:R-:W-:Y:S01]  /*4fe60*/  VIADD R53, R51.reuse, UR4 ;  /* 0x0000000433357c36 */ /* 0x048fe20008000000 */
[----:B------:R-:W-:Y:S01]  /*4fe70*/  ISETP.GE.AND P2, PT, R2, UR6, PT ;  /* 0x0000000602007c0c */ /* 0x000fe2000bf46270 */
[----:B0-----:R-:W-:Y:S01]  /*4fe80*/  IMAD.WIDE R4, R51, 0x2, R46 ;  /* 0x0000000233047825 */ /* 0x001fe200078e022e */
[----:B------:R-:W-:Y:S01]  /*4fe90*/  PRMT R2, R9, 0x7632, R2 ;  /* 0x0000763209027816 */ /* 0x000fe20000000002 */
[----:B------:R-:W-:Y:S01]  /*4fea0*/  ULDC UR4, c[0x0][0x22c] ;  /* 0x00008b0000047ab9 */ /* 0x000fe20000000800 */
[----:B------:R-:W-:Y:S01]  /*4feb0*/  PRMT R12, R13, 0x7632, R12 ;  /* 0x000076320d0c7816 */ /* 0x000fe2000000000c */
[----:B-1----:R-:W-:Y:S01]  /*4fec0*/  IMAD.WIDE R6, R53, 0x2, R44 ;  /* 0x0000000235067825 */ /* 0x002fe200078e022c */
[----:B------:R-:W-:Y:S01]  /*4fed0*/  ULDC UR12, c[0x0][0x228] ;  /* 0x00008a00000c7ab9 */ /* 0x000fe20000000800 */
[----:B------:R-:W-:Y:S01]  /*4fee0*/  ULDC UR14, c[0x0][0x228] ;  /* 0x00008a00000e7ab9 */ /* 0x000fe20000000800 */
[----:B------:R-:W-:Y:S01]  /*4fef0*/  ULDC UR6, c[0x0][0x248] ;  /* 0x0000920000067ab9 */ /* 0x000fe20000000800 */
[----:B--2---:R-:W-:-:S02]  /*4ff00*/  VIADD R48, R3, 0xdf ;  /* 0x000000df03307836 */ /* 0x004fc40000000000 */
[C---:B------:R-:W-:Y:S01]  /*4ff10*/  IMAD.WIDE R8, R53.reuse, 0x2, R46 ;  /* 0x0000000235087825 */ /* 0x040fe200078e022e */
[----:B------:R0:W-:Y:S02]  /*4ff20*/  @P1 STG.E.U16 desc[UR8][R4.64], R2 ;  /* 0x0000000204001986 */ /* 0x0001e4000c101508 */
[----:B------:R-:W-:Y:S01]  /*4ff30*/  ISETP.GE.AND P1, PT, R48, UR4, PT ;  /* 0x0000000430007c0c */ /* 0x000fe2000bf26270 */
[----:B------:R-:W-:Y:S01]  /*4ff40*/  ULDC UR4, c[0x0][0x248] ;  /* 0x0000920000047ab9 */ /* 0x000fe20000000800 */
        /* <DEDUP_REMOVED lines=12> */
[----:B------:R-:W-:Y:S01]  /*50010*/  VIADD R2, R3, 0xe0 ;  /* 0x000000e003027836 */ /* 0x000fe20000000000 */
[----:B------:R-:W-:Y:S01]  /*50020*/  PRMT R50, R14, 0x7632, R50 ;  /* 0x000076320e327816 */ /* 0x000fe20000000032 */
[----:B-1----:R-:W-:Y:S01]  /*50030*/  IMAD.WIDE R6, R53, 0x2, R46 ;  /* 0x0000000235067825 */ /* 0x002fe200078e022e */
[----:B------:R-:W-:Y:S01]  /*50040*/  ULDC UR14, c[0x0][0x228] ;  /* 0x00008a00000e7ab9 */ /* 0x000fe20000000800 */
[----:B------:R-:W-:Y:S01]  /*50050*/  ULDC UR6, c[0x0][0x22c] ;  /* 0x00008b0000067ab9 */ /* 0x000fe20000000800 */
[----:B------:R-:W-:Y:S01]  /*50060*/  ULDC UR16, c[0x0][0x228] ;  /* 0x00008a0000107ab9 */ /* 0x000fe20000000800 */
[C---:B--2---:R-:W-:Y:S01]  /*50070*/  IMAD.WIDE R8, R49.reuse, 0x2, R44 ;  /* 0x0000000231087825 */ /* 0x044fe200078e022c */
[----:B------:R0:W-:Y:S03]  /*50080*/  @P5 STG.E.U16 desc[UR8][R4.64], R10 ;  /* 0x0000000a04005986 */ /* 0x0001e6000c101508 */
[----:B------:R-:W-:Y:S01]  /*50090*/  IMAD.WIDE R12, R49, 0x2, R46 ;  /* 0x00000002310c7825 */ /* 0x000fe200078e022e */
[----:B------:R-:W-:Y:S01]  /*500a0*/  ISETP.GE.AND P5, PT, R2, UR10, PT ;  /* 0x0000000a02007c0c */ /* 0x000fe2000bfa6270 */
[----:B------:R1:W-:Y:S01]  /*500b0*/  @P0 STG.E.U16 desc[UR8][R6.64], R48 ;  /* 0x0000003006000986 */ /* 0x0003e2000c101508 */
[----:B------:R-:W-:Y:S01]  /*500c0*/  ULDC UR10, c[0x0][0x228] ;  /* 0x00008a00000a7ab9 */ /* 0x000fe20000000800 */
[----:B------:R-:W-:-:S02]  /*500d0*/  ULDC UR18, c[0x0][0x228] ;  /* 0x00008a0000127ab9 */ /* 0x000fc40000000800 */
[----:B------:R-:W-:Y:S01]  /*500e0*/  @P6 STG.E.U16 desc[UR8][R8.64], R14 ;  /* 0x0000000e08006986 */ /* 0x000fe2000c101508 */
[----:B------:R-:W-:Y:S01]  /*500f0*/  ISETP.LT.AND P6, PT, R61, UR14, !P1 ;  /* 0x0000000e3d007c0c */ /* 0x000fe2000cfc1270 */
[----:B------:R-:W-:Y:S01]  /*50100*/  VIADD R2, R3, 0xe1 ;  /* 0x000000e103027836 */ /* 0x000fe20000000000 */
[----:B0-----:R-:W-:Y:S01]  /*50110*/  PRMT R10, R11, 0x7632, R10 ;  /* 0x000076320b0a7816 */ /* 0x001fe2000000000a */
[----:B------:R0:W-:Y:S01]  /*50120*/  @P4 STG.E.U16 desc[UR8][R12.64], R50 ;  /* 0x000000320c004986 */ /* 0x0001e2000c101508 */
[----:B------:R-:W-:Y:S01]  /*50130*/  ISETP.LT.AND P4, PT, R61, UR10, !P2 ;  /* 0x0000000a3d007c0c */ /* 0x000fe2000d781270 */
[----:B------:R-:W-:Y:S01]  /*50140*/  ULDC UR10, c[0x0][0x228] ;  /* 0x00008a00000a7ab9 */ /* 0x000fe20000000800 */
[----:B------:R-:W-:Y:S01]  /*50150*/  ISETP.LT.AND P2, PT, R60, UR12, !P2 ;  /* 0x0000000c3c007c0c */ /* 0x000fe2000d741270 */
[----:B-1----:R-:W-:Y:S01]  /*50160*/  VIADD R7, R49, UR4 ;  /* 0x0000000431077c36 */ /* 0x002fe20008000000 */
[----:B------:R-:W-:Y:S01]  /*50170*/  ULDC UR4, c[0x0][0x248] ;  /* 0x0000920000047ab9 */ /* 0x000fe20000000800 */
[----:B------:R-:W-:Y:S01]  /*50180*/  ISETP.GE.AND P0, PT, R2, UR6, PT ;  /* 0x0000000602007c0c */ /* 0x000fe2000bf06270 */
[----:B------:R-:W-:Y:S01]  /*50190*/  ULDC UR12, c[0x0][0x228] ;  /* 0x00008a00000c7ab9 */ /* 0x000fe20000000800 */
[C---:B------:R-:W-:Y:S01]  /*501a0*/  IMAD.WIDE R4, R7.reuse, 0x2, R44 ;  /* 0x0000000207047825 */ /* 0x040fe200078e022c */
[----:B------:R-:W-:Y:S01]  /*501b0*/  ULDC UR14, c[0x0][0x228] ;  /* 0x00008a00000e7ab9 */ /* 0x000fe20000000800 */
[----:B------:R-:W-:Y:S01]  /*501c0*/  ISETP.LT.AND P1, PT, R60, UR10, !P1 ;  /* 0x0000000a3c007c0c */ /* 0x000fe2000cf21270 */
[----:B------:R-:W-:Y:S01]  /*501d0*/  ULDC UR6, c[0x0][0x22c] ;  /* 0x00008b0000067ab9 */ /* 0x000fe20000000800 */
[C---:B0-----:R-:W-:Y:S01]  /*501e0*/  VIADD R13, R7.reuse, UR4 ;  /* 0x00000004070d7c36 */ /* 0x041fe20008000000 */
[----:B------:R-:W-:Y:S01]  /*501f0*/  ULDC UR4, c[0x0][0x22c] ;  /* 0x00008b0000047ab9 */ /* 0x000fe20000000800 */
[----:B------:R-:W-:Y:S01]  /*50200*/  IMAD.WIDE R6, R7, 0x2, R46 ;  /* 0x0000000207067825 */ /* 0x000fe200078e022e */
[----:B------:R0:W-:Y:S01]  /*50210*/  @P4 STG.E.U16 desc[UR8][R4.64], R11 ;  /* 0x0000000b04004986 */ /* 0x0001e2000c101508 */
[----:B------:R-:W-:-:S02]  /*50220*/  ULDC UR10, c[0x0][0x228] ;  /* 0x00008a00000a7ab9 */ /* 0x000fc40000000800 */
[----:B------:R-:W-:Y:S01]  /*50230*/  IMAD.WIDE R8, R13, 0x2, R44 ;  /* 0x000000020d087825 */ /* 0x000fe200078e022c */
[----:B------:R1:W-:Y:S03]  /*50240*/  @P2 STG.E.U16 desc[UR8][R6.64], R10 ;  /* 0x0000000a06002986 */ /* 0x0003e6000c101508 */
[----:B------:R-:W-:Y:S01]  /*50250*/  VIADD R2, R3, 0xe2 ;  /* 0x000000e203027836 */ /* 0x000fe20000000000 */
[----:B------:R2:W-:Y:S01]  /*50260*/  @P6 STG.E.U16 desc[UR8][R8.64], R15 ;  /* 0x0000000f08006986 */ /* 0x0005e2000c101508 */
[----:B------:R-:W-:Y:S01]  /*50270*/  ISETP.LT.AND P6, PT, R61, UR12, !P5 ;  /* 0x0000000c3d007c0c */ /* 0x000fe2000efc1270 */
[----:B------:R-:W-:Y:S01]  /*50280*/  VIADD R12, R3, 0xe4 ;  /* 0x000000e4030c7836 */ /* 0x000fe20000000000 */
[----:B------:R-:W-:Y:S01]  /*50290*/  ISETP.LT.AND P5, PT, R60, UR14, !P5 ;  /* 0x0000000e3c007c0c */ /* 0x000fe2000efa1270 */
[----:B0-----:R-:W-:Y:S01]  /*502a0*/  IMAD.WIDE R4, R13, 0x2, R46 ;  /* 0x000000020d047825 */ /* 0x001fe200078e022e */
[----:B------:R-:W-:Y:S01]  /*502b0*/  ISETP.GE.AND P4, PT, R2, UR4, PT ;  /* 0x0000000402007c0c */ /* 0x000fe2000bf86270 */
[----:B------:R-:W-:Y:S01]  /*502c0*/  ULDC UR4, c[0x0][0x248] ;  /* 0x0000920000047ab9 */ /* 0x000fe20000000800 */
[----:B------:R-:W-:Y:S01]  /*502d0*/  ULDC UR12, c[0x0][0x228] ;  /* 0x00008a00000c7ab9 */ /* 0x000fe20000000800 */
[----:B------:R-:W-:Y:S01]  /*502e0*/  VIADD R2, R3, 0xe3 ;  /* 0x000000e303027836 */ /* 0x000fe20000000000 */
[----:B-1----:R-:W-:Y:S01]  /*502f0*/  PRMT R10, R16, 0x7632, R10 ;  /* 0x00007632100a7816 */ /* 0x002fe2000000000a */
[----:B------:R-:W-:Y:S01]  /*50300*/  VIADD R11, R13, UR4 ;  /* 0x000000040d0b7c36 */ /* 0x000fe20008000000 */
[----:B------:R-:W-:Y:S01]  /*50310*/  ULDC UR4, c[0x0][0x22c] ;  /* 0x00008b0000047ab9 */ /* 0x000fe20000000800 */
[----:B------:R-:W-:Y:S01]  /*50320*/  ULDC UR14, c[0x0][0x228] ;  /* 0x00008a00000e7ab9 */ /* 0x000fe20000000800 */
[----:B------:R-:W-:Y:S01]  /*50330*/  ISETP.GE.AND P2, PT, R2, UR6, PT ;  /* 0x0000000602007c0c */ /* 0x000fe2000bf46270 */
[----:B------:R-:W-:Y:S01]  /*50340*/  IMAD.WIDE R6, R11, 0x2, R44 ;  /* 0x000000020b067825 */ /* 0x000fe200078e022c */
[----:B------:R-:W-:Y:S01]  /*50350*/  PRMT R2, R15, 0x7632, R2 ;  /* 0x000076320f027816 */ /* 0x000fe20000000002 */
[----:B------:R-:W-:-:S02]  /*50360*/  ULDC UR6, c[0x0][0x248] ;  /* 0x0000920000067ab9 */ /* 0x000fc40000000800 */
[C---:B--2---:R-:W-:Y:S02]  /*50370*/  IMAD.WIDE R8, R11.reuse, 0x2, R46 ;  /* 0x000000020b087825 */ /* 0x044fe400078e022e */
[----:B------:R0:W-:Y:S01]  /*50380*/  @P1 STG.E.U16 desc[UR8][R4.64], R2 ;  /* 0x0000000204001986 */ /* 0x0001e2000c101508 */
[----:B------:R-:W-:Y:S01]  /*50390*/  ISETP.GE.AND P1, PT, R12, UR4, PT ;  /* 0x000000040c007c0c */ /* 0x000fe2000bf26270 */
[----:B------:R-:W-:Y:S02]  /*503a0*/  ULDC UR4, c[0x0][0x248] ;  /* 0x0000920000047ab9 */ /* 0x000fe40000000800 */
        /* <DEDUP_REMOVED lines=8> */
[C---:B0-----:R-:W-:Y:S01]  /*50430*/  IMAD.WIDE R4, R11.reuse, 0x2, R44 ;  /* 0x000000020b047825 */ /* 0x041fe200078e022c */
[----:B------:R-:W-:Y:S01]  /*50440*/  ISETP.LT.AND P4, PT, R60, UR16, !P4 ;  /* 0x000000103c007c0c */ /* 0x000fe2000e781270 */
[----:B------:R-:W-:Y:S01]  /*50450*/  ULDC UR10, c[0x0][0x228] ;  /* 0x00008a00000a7ab9 */ /* 0x000fe20000000800 */
[----:B------:R-:W-:Y:S01]  /*50460*/  PRMT R12, R20, 0x7632, R12 ;  /* 0x00007632140c7816 */ /* 0x000fe2000000000c */
[----:B-1----:R-:W-:Y:S01]  /*50470*/  IMAD.WIDE R6, R11, 0x2, R46 ;  /* 0x000000020b067825 */ /* 0x002fe200078e022e */
[----:B------:R-:W-:Y:S01]  /*50480*/  PRMT R14, R17, 0x7632, R14 ;  /* 0x00007632110e7816 */ /* 0x000fe2000000000e */
[----:B------:R-:W-:Y:S01]  /*50490*/  ULDC UR12, c[0x0][0x228] ;  /* 0x00008a00000c7ab9 */ /* 0x000fe20000000800 */
[----:B------:R-:W-:Y:S01]  /*504a0*/  ULDC UR14, c[0x0][0x228] ;  /* 0x00008a00000e7ab9 */ /* 0x000fe20000000800 */
[----:B--2---:R-:W-:Y:S01]  /*504b0*/  IMAD.WIDE R8, R13, 0x2, R44 ;  /* 0x000000020d087825 */ /* 0x004fe200078e022c */
[----:B------:R-:W-:Y:S01]  /*504c0*/  ULDC UR6, c[0x0][0x22c] ;  /* 0x00008b0000067ab9 */ /* 0x000fe20000000800 */
[----:B------:R-:W-:Y:S01]  /*504d0*/  @P5 STG.E.U16 desc[UR8][R4.64], R20 ;  /* 0x0000001404005986 */ /* 0x000fe2000c101508 */
[----:B------:R-:W-:Y:S01]  /*504e0*/  ULDC UR16, c[0x0][0x228] ;  /* 0x00008a0000107ab9 */ /* 0x000fe20000000800 */
[----:B------:R-:W-:-:S02]  /*504f0*/  VIADD R2, R3, 0xe5 ;  /* 0x000000e503027836 */ /* 0x000fc40000000000 */
[----:B------:R-:W-:Y:S01]  /*50500*/  IMAD.WIDE R10, R13, 0x2, R46 ;  /* 0x000000020d0a7825 */ /* 0x000fe200078e022e */
[----:B------:R0:W-:Y:S02]  /*50510*/  @P0 STG.E.U16 desc[UR8][R6.64], R12 ;  /* 0x0000000c06000986 */ /* 0x0001e4000c101508 */
[----:B------:R-:W-:Y:S01]  /*50520*/  ISETP.GE.AND P5, PT, R2, UR4, PT ;  /* 0x0000000402007c0c */ /* 0x000fe2000bfa6270 */
[----:B------:R-:W-:Y:S01]  /*50530*/  ULDC UR4, c[0x0][0x248] ;  /* 0x0000920000047ab9 */ /* 0x000fe20000000800 */
[----:B------:R-:W-:Y:S01]  /*50540*/  @P6 STG.E.U16 desc[UR8][R8.64], R17 ;  /* 0x0000001108006986 */ /* 0x000fe2000c101508 */
[----:B------:R-:W-:Y:S01]  /*50550*/  ISETP.LT.AND P6, PT, R61, UR14, !P1 ;  /* 0x0000000e3d007c0c */ /* 0x000fe2000cfc1270 */
[----:B------:R-:W-:Y:S01]  /*50560*/  VIADD R2, R3, 0xe6 ;  /* 0x000000e603027836 */ /* 0x000fe20000000000 */
        /* <DEDUP_REMOVED lines=9> */
[----:B------:R-:W-:Y:S01]  /*50600*/  IMAD.WIDE R4, R7, 0x2, R44 ;  /* 0x0000000207047825 */ /* 0x000fe200078e022c */
[----:B-1----:R-:W-:-:S03]  /*50610*/  PRMT R10, R21, 0x7632, R10 ;  /* 0x00007632150a7816 */ /* 0x002fc6000000000a */
[----:B------:R-:W-:Y:S02]  /*50620*/  VIADD R11, R7, UR4 ;  /* 0x00000004070b7c36 */ /* 0x000fe40008000000 */
[----:B------:R-:W-:Y:S01]  /*50630*/  VIADD R2, R3, 0xe7 ;  /* 0x000000e703027836 */ /* 0x000fe20000000000 */
[----:B------:R0:W-:Y:S01]  /*50640*/  @P4 STG.E.U16 desc[UR8][R4.64], R21 ;  /* 0x0000001504004986 */ /* 0x0001e2000c101508 */
[----:B------:R-:W-:Y:S01]  /*50650*/  IMAD.WIDE R6, R7, 0x2, R46 ;  /* 0x0000000207067825 */ /* 0x000fe200078e022e */
[----:B------:R-:W-:Y:S01]  /*50660*/  ULDC UR4, c[0x0][0x22c] ;  /* 0x00008b0000047ab9 */ /* 0x000fe20000000800 */
[----:B------:R-:W-:Y:S01]  /*50670*/  ISETP.LT.AND P1, PT, R60, UR10, !P1 ;  /* 0x0000000a3c007c0c */ /* 0x000fe2000cf21270 */
[----:B------:R-:W-:Y:S01]  /*50680*/  ULDC UR6, c[0x0][0x22c] ;  /* 0x00008b0000067ab9 */ /* 0x000fe20000000800 */
[----:B------:R-:W-:Y:S01]  /*50690*/  IMAD.WIDE R8, R11, 0x2, R44 ;  /* 0x000000020b087825 */ /* 0x000fe200078e022c */
[----:B------:R1:W-:Y:S01]  /*506a0*/  @P2 STG.E.U16 desc[UR8][R6.64], R10 ;  /* 0x0000000a06002986 */ /* 0x0003e2000c101508 */
[----:B------:R-:W-:Y:S01]  /*506b0*/  ISETP.GE.AND P4, PT, R2, UR4, PT ;  /* 0x0000000402007c0c */ /* 0x000fe2000bf86270 */
[----:B------:R-:W-:Y:S01]  /*506c0*/  ULDC UR4, c[0x0][0x248] ;  /* 0x0000920000047ab9 */ /* 0x000fe20000000800 */
[----:B------:R-:W-:Y:S01]  /*506d0*/  VIADD R12, R3, 0xe9 ;  /* 0x000000e9030c7836 */ /* 0x000fe20000000000 */
[----:B------:R2:W-:Y:S01]  /*506e0*/  @P6 STG.E.U16 desc[UR8][R8.64], R18 ;  /* 0x0000001208006986 */ /* 0x0005e2000c101508 */
[----:B------:R-:W-:Y:S01]  /*506f0*/  ISETP.LT.AND P6, PT, R61, UR12, !P5 ;  /* 0x0000000c3d007c0c */ /* 0x000fe2000efc1270 */
[----:B------:R-:W-:Y:S01]  /*50700*/  VIADD R2, R3, 0xe8 ;  /* 0x000000e803027836 */ /* 0x000fe20000000000 */
[----:B------:R-:W-:Y:S01]  /*50710*/  ISETP.LT.AND P5, PT, R60, UR14, !P5 ;  /* 0x0000000e3c007c0c */ /* 0x000fe2000efa1270 */
[C---:B------:R-:W-:Y:S01]  /*50720*/  VIADD R13, R11.reuse, UR4 ;  /* 0x000000040b0d7c36 */ /* 0x040fe20008000000 */
[----:B------:R-:W-:Y:S01]  /*50730*/  ULDC UR4, c[0x0][0x22c] ;  /* 0x00008b0000047ab9 */ /* 0x000fe20000000800 */
[----:B0-----:R-:W-:Y:S01]  /*50740*/  IMAD.WIDE R4, R11, 0x2, R46 ;  /* 0x000000020b047825 */ /* 0x001fe200078e022e */
[----:B------:R-:W-:Y:S01]  /*50750*/  ISETP.GE.AND P2, PT, R2, UR6, PT ;  /* 0x0000000602007c0c */ /* 0x000fe2000bf46270 */
[----:B------:R-:W-:Y:S01]  /*50760*/  ULDC UR12, c[0x0][0x228] ;  /* 0x00008a00000c7ab9 */ /* 0x000fe20000000800 */
[----:B------:R-:W-:Y:S01]  /*50770*/  PRMT R2, R18, 0x7632, R2 ;  /* 0x0000763212027816 */ /* 0x000fe20000000002 */
[C---:B-1----:R-:W-:Y:S01]  /*50780*/  IMAD.WIDE R6, R13.reuse, 0x2, R44 ;  /* 0x000000020d067825 */ /* 0x042fe200078e022c */
[----:B------:R-:W-:Y:S01]  /*50790*/  PRMT R10, R22, 0x7632, R10 ;  /* 0x00007632160a7816 */ /* 0x000fe2000000000a */
[----:B------:R-:W-:Y:S01]  /*507a0*/  ULDC UR14, c[0x0][0x228] ;  /* 0x00008a00000e7ab9 */ /* 0x000fe20000000800 */
[----:B------:R-:W-:Y:S01]  /*507b0*/  ULDC UR6, c[0x0][0x248] ;  /* 0x0000920000067ab9 */ /* 0x000fe20000000800 */
[C---:B--2---:R-:W-:Y:S01]  /*507c0*/  IMAD.WIDE R8, R13.reuse, 0x2, R46 ;  /* 0x000000020d087825 */ /* 0x044fe200078e022e */
[----:B------:R0:W-:Y:S01]  /*507d0*/  @P1 STG.E.U16 desc[UR8][R4.64], R2 ;  /* 0x0000000204001986 */ /* 0x0001e2000c101508 */
[----:B------:R-:W-:Y:S01]  /*507e0*/  ISETP.GE.AND P1, PT, R12, UR4, PT ;  /* 0x000000040c007c0c */ /* 0x000fe2000bf26270 */
[----:B------:R-:W-:Y:S01]  /*507f0*/  ULDC UR4, c[0x0][0x248] ;  /* 0x0000920000047ab9 */ /* 0x000fe20000000800 */
        /* <DEDUP_REMOVED lines=14> */
[----:B------:R-:W-:Y:S01]  /*508e0*/  ULDC UR14, c[0x0][0x228] ;  /* 0x00008a00000e7ab9 */ /* 0x000fe20000000800 */
[----:B-1----:R-:W-:Y:S01]  /*508f0*/  IMAD.WIDE R6, R13, 0x2, R46 ;  /* 0x000000020d067825 */ /* 0x002fe200078e022e */
[----:B------:R-:W-:Y:S01]  /*50900*/  PRMT R13, R23, 0x7632, R13 ;  /* 0x00007632170d7816 */ /* 0x000fe2000000000d */
[----:B------:R-:W-:Y:S01]  /*50910*/  ULDC UR6, c[0x0][0x22c] ;  /* 0x00008b0000067ab9 */ /* 0x000fe20000000800 */
[----:B------:R-:W-:Y:S01]  /*50920*/  ULDC UR16, c[0x0][0x228] ;  /* 0x00008a0000107ab9 */ /* 0x000fe20000000800 */
[C---:B--2---:R-:W-:Y:S01]  /*50930*/  IMAD.WIDE R8, R15.reuse, 0x2, R44 ;  /* 0x000000020f087825 */ /* 0x044fe200078e022c */
[----:B------:R-:W-:Y:S03]  /*50940*/  @P5 STG.E.U16 desc[UR8][R4.64], R19 ;  /* 0x0000001304005986 */ /* 0x000fe6000c101508 */
[----:B------:R-:W-:Y:S01]  /*50950*/  IMAD.WIDE R10, R15, 0x2, R46 ;  /* 0x000000020f0a7825 */ /* 0x000fe200078e022e */
[----:B------:R-:W-:Y:S01]  /*50960*/  ISETP.GE.AND P5, PT, R2, UR10, PT ;  /* 0x0000000a02007c0c */ /* 0x000fe2000bfa6270 */
[----:B------:R0:W-:Y:S01]  /*50970*/  @P0 STG.E.U16 desc[UR8][R6.64], R12 ;  /* 0x0000000c06000986 */ /* 0x0001e2000c101508 */
[----:B------:R-:W-:-:S03]  /*50980*/  ULDC UR10, c[0x0][0x228] ;  /* 0x00008a00000a7ab9 */ /* 0x000fc60000000800 */
        /* <DEDUP_REMOVED lines=36> */
[----:B-1----:R-:W-:Y:S01]  /*50bd0*/  IMAD.WIDE R6, R13, 0x2, R44 ;  /* 0x000000020d067825 */ /* 0x002fe200078e022c */
        /* <DEDUP_REMOVED lines=80> */
[----:B------:R-:W-:Y:S01]  /*510e0*/  ISETP.LT.AND P6, PT, R61, UR14, !P4 ;  /* 0x0000000e3d007c0c */ /* 0x000fe2000e7c1270 */
[----:B------:R-:W-:Y:S01]  /*510f0*/  VIADD R14, R3, 0xf4 ;  /* 0x000000f4030e7836 */ /* 0x000fe20000000000 */
        /* <DEDUP_REMOVED lines=12> */
[C---:B--2---:R-:W-:Y:S01]  /*511c0*/  IMAD.WIDE R8, R15.reuse, 0x2, R44 ;  /* 0x000000020f087825 */ /* 0x044fe200078e022c */
[----:B------:R-:W-:Y:S01]  /*511d0*/  ULDC UR12, c[0x0][0x228] ;  /* 0x00008a00000c7ab9 */ /* 0x000fe20000000800 */
[----:B------:R0:W-:Y:S01]  /*511e0*/  @P5 STG.E.U16 desc[UR8][R4.64], R32 ;  /* 0x0000002004005986 */ /* 0x0001e2000c101508 */
[----:B------:R-:W-:Y:S01]  /*511f0*/  ULDC UR14, c[0x0][0x228] ;  /* 0x00008a00000e7ab9 */ /* 0x000fe20000000800 */
[----:B------:R-:W-:-:S02]  /*51200*/  IMAD.WIDE R10, R15, 0x2, R46 ;  /* 0x000000020f0a7825 */ /* 0x000fc400078e022e */
[----:B------:R1:W-:Y:S01]  /*51210*/  @P0 STG.E.U16 desc[UR8][R6.64], R2 ;  /* 0x0000000206000986 */ /* 0x0003e2000c101508 */
[----:B------:R-:W-:Y:S01]  /*51220*/  ISETP.GE.AND P5, PT, R14, UR4, PT ;  /* 0x000000040e007c0c */ /* 0x000fe2000bfa6270 */
[----:B------:R-:W-:Y:S02]  /*51230*/  ULDC UR4, c[0x0][0x248] ;  /* 0x0000920000047ab9 */ /* 0x000fe40000000800 */
[----:B------:R-:W-:Y:S01]  /*51240*/  @P6 STG.E.U16 desc[UR8][R8.64], R36 ;  /* 0x0000002408006986 */ /* 0x000fe2000c101508 */
[----:B------:R-:W-:Y:S01]  /*51250*/  VIADD R15, R15, UR4 ;  /* 0x000000040f0f7c36 */ /* 0x000fe20008000000 */
[C---:B------:R-:W-:Y:S01]  /*51260*/  ISETP.LT.AND P6, PT, R61.reuse, UR12, !P1 ;  /* 0x0000000c3d007c0c */ /* 0x040fe2000cfc1270 */
[----:B------:R-:W-:Y:S01]  /*51270*/  ULDC UR4, c[0x0][0x248] ;  /* 0x0000920000047ab9 */ /* 0x000fe20000000800 */
[----:B------:R2:W-:Y:S01]  /*51280*/  @P4 STG.E.U16 desc[UR8][R10.64], R12 ;  /* 0x0000000c0a004986 */ /* 0x0005e2000c101508 */
[----:B------:R-:W-:Y:S01]  /*51290*/  ISETP.LT.AND P4, PT, R61, UR6, !P2 ;  /* 0x000000063d007c0c */ /* 0x000fe2000d781270 */
[----:B0-----:R-:W-:Y:S01]  /*512a0*/  IMAD.WIDE R4, R15, 0x2, R44 ;  /* 0x000000020f047825 */ /* 0x001fe200078e022c */
[----:B------:R-:W-:Y:S01]  /*512b0*/  ISETP.LT.AND P2, PT, R60, UR10, !P2 ;  /* 0x0000000a3c007c0c */ /* 0x000fe2000d741270 */
[----:B------:R-:W-:Y:S01]  /*512c0*/  ULDC UR6, c[0x0][0x228] ;  /* 0x00008a0000067ab9 */ /* 0x000fe20000000800 */
[----:B------:R-:W-:Y:S01]  /*512d0*/  ULDC UR10, c[0x0][0x228] ;  /* 0x00008a00000a7ab9 */ /* 0x000fe20000000800 */
[----:B-1----:R-:W-:Y:S01]  /*512e0*/  VIADD R2, R3, 0xf5 ;  /* 0x000000f503027836 */ /* 0x002fe20000000000 */
[----:B------:R-:W-:Y:S01]  /*512f0*/  ULDC UR12, c[0x0][0x228] ;  /* 0x00008a00000c7ab9 */ /* 0x000fe20000000800 */
[----:B------:R-:W-:-:S04]  /*51300*/  IMAD.WIDE R6, R15, 0x2, R46 ;  /* 0x000000020f067825 */ /* 0x000fc800078e022e */
[----:B--2---:R-:W-:Y:S01]  /*51310*/  VIADD R11, R15, UR4 ;  /* 0x000000040f0b7c36 */ /* 0x004fe20008000000 */
[----:B------:R-:W-:Y:S01]  /*51320*/  PRMT R10, R33, 0x7632, R10 ;  /* 0x00007632210a7816 */ /* 0x000fe2000000000a */
[----:B------:R0:W-:Y:S01]  /*51330*/  @P4 STG.E.U16 desc[UR8][R4.64], R33 ;  /* 0x0000002104004986 */ /* 0x0001e2000c101508 */
[----:B------:R-:W-:Y:S01]  /*51340*/  ISETP.GE.AND P0, PT, R2, UR5, PT ;  /* 0x0000000502007c0c */ /* 0x000fe2000bf06270 */
[----:B------:R-:W-:Y:S01]  /*51350*/  IMAD.WIDE R8, R11, 0x2, R44 ;  /* 0x000000020b087825 */ /* 0x000fe200078e022c */
[----:B------:R-:W-:Y:S01]  /*51360*/  ULDC UR5, c[0x0][0x228] ;  /* 0x00008a0000057ab9 */ /* 0x000fe20000000800 */
[----:B------:R1:W-:Y:S01]  /*51370*/  @P2 STG.E.U16 desc[UR8][R6.64], R10 ;  /* 0x0000000a06002986 */ /* 0x0003e2000c101508 */
[C---:B------:R-:W-:Y:S01]  /*51380*/  ISETP.LT.AND P1, PT, R60.reuse, UR5, !P1 ;  /* 0x000000053c007c0c */ /* 0x040fe2000cf21270 */
[----:B------:R-:W-:Y:S01]  /*51390*/  ULDC UR5, c[0x0][0x228] ;  /* 0x00008a0000057ab9 */ /* 0x000fe20000000800 */
[----:B------:R-:W-:Y:S01]  /*513a0*/  VIADD R12, R3, 0xf6 ;  /* 0x000000f6030c7836 */ /* 0x000fe20000000000 */
[----:B------:R2:W-:Y:S01]  /*513b0*/  @P6 STG.E.U16 desc[UR8][R8.64], R37 ;  /* 0x0000002508006986 */ /* 0x0005e2000c101508 */
[----:B------:R-:W-:Y:S01]  /*513c0*/  ISETP.LT.AND P6, PT, R61, UR6, !P5 ;  /* 0x000000063d007c0c */ /* 0x000fe2000efc1270 */
[----:B------:R-:W-:Y:S01]  /*513d0*/  ULDC UR4, c[0x0][0x248] ;  /* 0x0000920000047ab9 */ /* 0x000fe20000000800 */
[----:B------:R-:W-:Y:S01]  /*513e0*/  ISETP.LT.AND P5, PT, R60, UR5, !P5 ;  /* 0x000000053c007c0c */ /* 0x000fe2000efa1270 */
[C---:B------:R-:W-:Y:S01]  /*513f0*/  VIADD R13, R11.reuse, UR4 ;  /* 0x000000040b0d7c36 */ /* 0x040fe20008000000 */
[----:B------:R-:W-:Y:S01]  /*51400*/  ISETP.GE.AND P4, PT, R12, UR25, PT ;  /* 0x000000190c007c0c */ /* 0x000fe2000bf86270 */
[----:B0-----:R-:W-:Y:S01]  /*51410*/  IMAD.WIDE R4, R11, 0x2, R46 ;  /* 0x000000020b047825 */ /* 0x001fe200078e022e */
[----:B------:R-:W-:Y:S01]  /*51420*/  PRMT R12, R37, 0x7632, R12 ;  /* 0x00007632250c7816 */ /* 0x000fe2000000000c */
[----:B------:R-:W-:Y:S01]  /*51430*/  ULDC UR6, c[0x0][0x228] ;  /* 0x00008a0000067ab9 */ /* 0x000fe20000000800 */
[----:B-1----:R-:W-:Y:S01]  /*51440*/  PRMT R10, R34, 0x7632, R10 ;  /* 0x00007632220a7816 */ /* 0x002fe2000000000a */
[----:B------:R-:W-:Y:S01]  /*51450*/  IMAD.WIDE R6, R13, 0x2, R44 ;  /* 0x000000020d067825 */ /* 0x000fe200078e022c */
[----:B------:R-:W-:Y:S01]  /*51460*/  ULDC UR4, c[0x0][0x248] ;  /* 0x0000920000047ab9 */ /* 0x000fe20000000800 */
[----:B------:R-:W-:-:S02]  /*51470*/  ULDC UR5, c[0x0][0x248] ;  /* 0x0000920000057ab9 */ /* 0x000fc40000000800 */
[C---:B--2---:R-:W-:Y:S01]  /*51480*/  IMAD.WIDE R8, R13.reuse, 0x2, R46 ;  /* 0x000000020d087825 */ /* 0x044fe200078e022e */
[----:B------:R0:W-:Y:S04]  /*51490*/  @P1 STG.E.U16 desc[UR8][R4.64], R12 ;  /* 0x0000000c04001986 */ /* 0x0001e8000c101508 */
[----:B------:R-:W-:Y:S01]  /*514a0*/  @P6 STG.E.U16 desc[UR8][R6.64], R34 ;  /* 0x0000002206006986 */ /* 0x000fe2000c101508 */
[----:B------:R-:W-:Y:S01]  /*514b0*/  VIADD R11, R13, UR4 ;  /* 0x000000040d0b7c36 */ /* 0x000fe20008000000 */
[----:B------:R-:W-:Y:S01]  /*514c0*/  ISETP.LT.AND P6, PT, R61, UR12, !P4 ;  /* 0x0000000c3d007c0c */ /* 0x000fe2000e7c1270 */
[----:B------:R-:W-:Y:S01]  /*514d0*/  VIADD R14, R3, 0xf8 ;  /* 0x000000f8030e7836 */ /* 0x000fe20000000000 */
[----:B------:R1:W-:Y:S01]  /*514e0*/  @P5 STG.E.U16 desc[UR8][R8.64], R10 ;  /* 0x0000000a08005986 */ /* 0x0003e2000c101508 */
[----:B------:R-:W-:-:S03]  /*514f0*/  ISETP.LT.AND P5, PT, R61, UR6, !P0 ;  /* 0x000000063d007c0c */ /* 0x000fc6000c7a1270 */
[----:B------:R-:W2:Y:S01]  /*51500*/  LDS.128 R4, [R0] ;  /* 0x0000000000047984 */ /* 0x000ea20000000c00 */
[C---:B------:R-:W-:Y:S01]  /*51510*/  ISETP.LT.AND P0, PT, R60.reuse, UR10, !P0 ;  /* 0x0000000a3c007c0c */ /* 0x040fe2000c701270 */
[----:B------:R-:W-:Y:S01]  /*51520*/  VIADD R17, R11, UR5 ;  /* 0x000000050b117c36 */ /* 0x000fe20008000000 */
[----:B------:R-:W-:Y:S01]  /*51530*/  ISETP.LT.AND P4, PT, R60, UR14, !P4 ;  /* 0x0000000e3c007c0c */ /* 0x000fe2000e781270 */
[----:B------:R-:W-:Y:S01]  /*51540*/  VIADD R2, R3, 0xf7 ;  /* 0x000000f703027836 */ /* 0x000fe20000000000 */
[----:B------:R-:W-:Y:S01]  /*51550*/  PRMT R16, R38, 0x7632, R16 ;  /* 0x0000763226107816 */ /* 0x000fe20000000010 */
[----:B0-----:R-:W-:Y:S01]  /*51560*/  IMAD.WIDE R12, R17, 0x2, R44 ;  /* 0x00000002110c7825 */ /* 0x001fe200078e022c */
[----:B------:R-:W-:Y:S01]  /*51570*/  ISETP.GE.AND P1, PT, R14, UR21, PT ;  /* 0x000000150e007c0c */ /* 0x000fe2000bf26270 */
[----:B------:R-:W-:Y:S01]  /*51580*/  ULDC UR6, c[0x0][0x228] ;  /* 0x00008a0000067ab9 */ /* 0x000fe20000000800 */
[----:B------:R-:W-:Y:S01]  /*51590*/  PRMT R18, R35, 0x7632, R18 ;  /* 0x0000763223127816 */ /* 0x000fe20000000012 */
[C---:B-1----:R-:W-:Y:S01]  /*515a0*/  IMAD.WIDE R8, R11.reuse, 0x2, R44 ;  /* 0x000000020b087825 */ /* 0x042fe200078e022c */
[----:B------:R-:W-:Y:S01]  /*515b0*/  ULDC UR10, c[0x0][0x228] ;  /* 0x00008a00000a7ab9 */ /* 0x000fe20000000800 */
[----:B------:R-:W-:Y:S01]  /*515c0*/  ULDC UR4, c[0x0][0x248] ;  /* 0x0000920000047ab9 */ /* 0x000fe20000000800 */
[----:B------:R-:W-:Y:S01]  /*515d0*/  ULDC UR12, c[0x0][0x228] ;  /* 0x00008a00000c7ab9 */ /* 0x000fe20000000800 */
[--C-:B------:R-:W-:Y:S01]  /*515e0*/  IMAD.WIDE R10, R11, 0x2, R46.reuse ;  /* 0x000000020b0a7825 */ /* 0x100fe200078e022e */
[----:B------:R-:W-:Y:S01]  /*515f0*/  ISETP.GE.AND P2, PT, R2, UR23, PT ;  /* 0x0000001702007c0c */ /* 0x000fe2000bf46270 */
[----:B------:R-:W-:Y:S01]  /*51600*/  @P5 STG.E.U16 desc[UR8][R8.64], R38 ;  /* 0x0000002608005986 */ /* 0x000fe2000c101508 */
[----:B------:R-:W-:Y:S01]  /*51610*/  ULDC UR5, c[0x0][0x248] ;  /* 0x0000920000057ab9 */ /* 0x000fe20000000800 */
[----:B------:R-:W-:Y:S01]  /*51620*/  IMAD.WIDE R14, R17, 0x2, R46 ;  /* 0x00000002110e7825 */ /* 0x000fe200078e022e */
[----:B------:R-:W-:Y:S01]  /*51630*/  ULDC UR14, c[0x0][0x228] ;  /* 0x00008a00000e7ab9 */ /* 0x000fe20000000800 */
[----:B------:R0:W-:Y:S04]  /*51640*/  @P0 STG.E.U16 desc[UR8][R10.64], R16 ;  /* 0x000000100a000986 */ /* 0x0001e8000c101508 */
[----:B------:R1:W-:Y:S04]  /*51650*/  @P6 STG.E.U16 desc[UR8][R12.64], R35 ;  /* 0x000000230c006986 */ /* 0x0003e8000c101508 */
[----:B------:R3:W-:Y:S01]  /*51660*/  @P4 STG.E.U16 desc[UR8][R14.64], R18 ;  /* 0x000000120e004986 */ /* 0x0007e2000c101508 */
[----:B------:R-:W-:Y:S01]  /*51670*/  ISETP.LT.AND P4, PT, R61, UR6, !P2 ;  /* 0x000000063d007c0c */ /* 0x000fe2000d781270 */
[----:B------:R-:W-:Y:S01]  /*51680*/  VIADD R2, R3, 0xf9 ;  /* 0x000000f903027836 */ /* 0x000fe20000000000 */
[----:B------:R-:W-:Y:S01]  /*51690*/  ISETP.LT.AND P2, PT, R60, UR10, !P2 ;  /* 0x0000000a3c007c0c */ /* 0x000fe2000d741270 */
[----:B0-----:R-:W-:Y:S01]  /*516a0*/  VIADD R11, R17, UR4 ;  /* 0x00000004110b7c36 */ /* 0x001fe20008000000 */
[----:B------:R-:W-:Y:S01]  /*516b0*/  ISETP.LT.AND P6, PT, R61, UR12, !P1 ;  /* 0x0000000c3d007c0c */ /* 0x000fe2000cfc1270 */
[----:B------:R-:W-:Y:S01]  /*516c0*/  ULDC UR6, c[0x0][0x228] ;  /* 0x00008a0000067ab9 */ /* 0x000fe20000000800 */
[----:B------:R-:W-:Y:S01]  /*516d0*/  ISETP.GE.AND P5, PT, R2, UR19, PT ;  /* 0x0000001302007c0c */ /* 0x000fe2000bfa6270 */
[C---:B------:R-:W-:Y:S01]  /*516e0*/  VIADD R17, R11.reuse, UR5 ;  /* 0x000000050b117c36 */ /* 0x040fe20008000000 */
[----:B------:R-:W-:Y:S01]  /*516f0*/  ISETP.LT.AND P1, PT, R60, UR14, !P1 ;  /* 0x0000000e3c007c0c */ /* 0x000fe2000cf21270 */
[----:B------:R-:W-:Y:S01]  /*51700*/  IMAD.WIDE R8, R11, 0x2, R44 ;  /* 0x000000020b087825 */ /* 0x000fe200078e022c */
[----:B------:R-:W-:Y:S01]  /*51710*/  PRMT R0, R39, 0x7632, R0 ;  /* 0x0000763227007816 */ /* 0x000fe20000000000 */
[----:B------:R-:W-:Y:S01]  /*51720*/  ULDC UR5, c[0x0][0x228] ;  /* 0x00008a0000057ab9 */ /* 0x000fe20000000800 */
[----:B------:R-:W-:Y:S01]  /*51730*/  ULDC UR4, c[0x0][0x248] ;  /* 0x0000920000047ab9 */ /* 0x000fe20000000800 */
[----:B------:R-:W-:Y:S01]  /*51740*/  VIADD R2, R3, 0xfa ;  /* 0x000000fa03027836 */ /* 0x000fe20000000000 */
[----:B------:R-:W-:Y:S01]  /*51750*/  ULDC UR10, c[0x0][0x228] ;  /* 0x00008a00000a7ab9 */ /* 0x000fe20000000800 */
[----:B------:R-:W-:Y:S01]  /*51760*/  IMAD.WIDE R10, R11, 0x2, R46 ;  /* 0x000000020b0a7825 */ /* 0x000fe200078e022e */
[----:B------:R0:W-:Y:S03]  /*51770*/  @P4 STG.E.U16 desc[UR8][R8.64], R39 ;  /* 0x0000002708004986 */ /* 0x0001e6000c101508 */
[----:B-1----:R-:W-:Y:S01]  /*51780*/  IMAD.WIDE R12, R17, 0x2, R44 ;  /* 0x00000002110c7825 */ /* 0x002fe200078e022c */
[----:B------:R-:W-:Y:S01]  /*51790*/  ISETP.GE.AND P0, PT, R2, UR17, PT ;  /* 0x0000001102007c0c */ /* 0x000fe2000bf06270 */
[----:B------:R1:W-:Y:S01]  /*517a0*/  @P2 STG.E.U16 desc[UR8][R10.64], R0 ;  /* 0x000000000a002986 */ /* 0x0003e2000c101508 */
[----:B------:R-:W-:Y:S01]  /*517b0*/  ISETP.LT.AND P2, PT, R61, UR5, !P5 ;  /* 0x000000053d007c0c */ /* 0x000fe2000ef41270 */
[C---:B---3--:R-:W-:Y:S01]  /*517c0*/  IMAD.WIDE R14, R17.reuse, 0x2, R46 ;  /* 0x00000002110e7825 */ /* 0x048fe200078e022e */
[----:B------:R-:W-:Y:S01]  /*517d0*/  PRMT R2, R40, 0x7632, R2 ;  /* 0x0000763228027816 */ /* 0x000fe20000000002 */
[----:B------:R-:W-:Y:S01]  /*517e0*/  @P6 STG.E.U16 desc[UR8][R12.64], R40 ;  /* 0x000000280c006986 */ /* 0x000fe2000c101508 */
[----:B------:R-:W-:Y:S01]  /*517f0*/  ISETP.LT.AND P5, PT, R60, UR6, !P5 ;  /* 0x000000063c007c0c */ /* 0x000fe2000efa1270 */
[----:B------:R-:W-:Y:S01]  /*51800*/  VIADD R17, R17, UR4 ;  /* 0x0000000411117c36 */ /* 0x000fe20008000000 */
[----:B------:R-:W-:Y:S01]  /*51810*/  ISETP.LT.AND P6, PT, R61, UR10, !P0 ;  /* 0x0000000a3d007c0c */ /* 0x000fe2000c7c1270 */
[----:B------:R-:W-:Y:S01]  /*51820*/  ULDC UR4, c[0x0][0x248] ;  /* 0x0000920000047ab9 */ /* 0x000fe20000000800 */
[----:B------:R-:W-:Y:S01]  /*51830*/  VIADD R16, R3, 0xfb ;  /* 0x000000fb03107836 */ /* 0x000fe20000000000 */
[----:B------:R3:W-:Y:S01]  /*51840*/  @P1 STG.E.U16 desc[UR8][R14.64], R2 ;  /* 0x000000020e001986 */ /* 0x0007e2000c101508 */
[----:B0-----:R-:W-:Y:S01]  /*51850*/  IMAD.WIDE R8, R17, 0x2, R44 ;  /* 0x0000000211087825 */ /* 0x001fe200078e022c */
[----:B------:R-:W-:Y:S01]  /*51860*/  ULDC UR5, c[0x0][0x228] ;  /* 0x00008a0000057ab9 */ /* 0x000fe20000000800 */
[----:B------:R-:W-:-:S02]  /*51870*/  ULDC UR6, c[0x0][0x228] ;  /* 0x00008a0000067ab9 */ /* 0x000fc40000000800 */
[----:B-1----:R-:W-:Y:S02]  /*51880*/  VIADD R0, R3, 0xfc ;  /* 0x000000fc03007836 */ /* 0x002fe40000000000 */
[C---:B------:R-:W-:Y:S01]  /*51890*/  IMAD.WIDE R10, R17.reuse, 0x2, R46 ;  /* 0x00000002110a7825 */ /* 0x040fe200078e022e */
[----:B------:R-:W-:Y:S01]  /*518a0*/  ISETP.GE.AND P4, PT, R16, UR15, PT ;  /* 0x0000000f10007c0c */ /* 0x000fe2000bf86270 */
[----:B------:R-:W-:Y:S02]  /*518b0*/  ULDC UR10, c[0x0][0x228] ;  /* 0x00008a00000a7ab9 */ /* 0x000fe40000000800 */
[----:B---3--:R-:W-:Y:S01]  /*518c0*/  VIADD R15, R17, UR4 ;  /* 0x00000004110f7c36 */ /* 0x008fe20008000000 */
[----:B--2---:R-:W-:Y:S01]  /*518d0*/  PRMT R2, R4, 0x7632, R2 ;  /* 0x0000763204027816 */ /* 0x004fe20000000002 */
[----:B------:R-:W-:Y:S01]  /*518e0*/  VIADD R14, R3, 0xfd ;  /* 0x000000fd030e7836 */ /* 0x000fe20000000000 */
[----:B------:R-:W-:Y:S01]  /*518f0*/  ISETP.GE.AND P1, PT, R0, UR13, PT ;  /* 0x0000000d00007c0c */ /* 0x000fe2000bf26270 */
[----:B------:R-:W-:Y:S01]  /*51900*/  IMAD.WIDE R12, R15, 0x2, R44 ;  /* 0x000000020f0c7825 */ /* 0x000fe200078e022c */
[----:B------:R0:W-:Y:S01]  /*51910*/  @P2 STG.E.U16 desc[UR8][R8.64], R4 ;  /* 0x0000000408002986 */ /* 0x0001e2000c101508 */
[----:B------:R-:W-:Y:S01]  /*51920*/  ISETP.LT.AND P0, PT, R60, UR5, !P0 ;  /* 0x000000053c007c0c */ /* 0x000fe2000c701270 */
[----:B------:R-:W-:Y:S01]  /*51930*/  ULDC UR4, c[0x0][0x248] ;  /* 0x0000920000047ab9 */ /* 0x000fe20000000800 */
[----:B------:R-:W-:Y:S01]  /*51940*/  ISETP.GE.AND P2, PT, R14, UR11, PT ;  /* 0x0000000b0e007c0c */ /* 0x000fe2000bf46270 */
[----:B------:R1:W-:Y:S01]  /*51950*/  @P5 STG.E.U16 desc[UR8][R10.64], R2 ;  /* 0x000000020a005986 */ /* 0x0003e2000c101508 */
[----:B------:R-:W-:Y:S01]  /*51960*/  ULDC UR11, c[0x0][0x228] ;  /* 0x00008a00000b7ab9 */ /* 0x000fe20000000800 */
[----:B------:R-:W-:Y:S01]  /*51970*/  ISETP.LT.AND P5, PT, R61, UR6, !P4 ;  /* 0x000000063d007c0c */ /* 0x000fe2000e7a1270 */
[----:B------:R-:W-:Y:S01]  /*51980*/  VIADD R0, R3, 0xfe ;  /* 0x000000fe03007836 */ /* 0x000fe20000000000 */
[----:B------:R2:W-:Y:S01]  /*51990*/  @P6 STG.E.U16 desc[UR8][R12.64], R41 ;  /* 0x000000290c006986 */ /* 0x0005e2000c101508 */
[----:B------:R-:W-:Y:S01]  /*519a0*/  ISETP.LT.AND P4, PT, R60, UR10, !P4 ;  /* 0x0000000a3c007c0c */ /* 0x000fe2000e781270 */
[----:B------:R-:W-:Y:S01]  /*519b0*/  ULDC UR6, c[0x0][0x228] ;  /* 0x00008a0000067ab9 */ /* 0x000fe20000000800 */
[----:B------:R-:W-:Y:S01]  /*519c0*/  ISETP.LT.AND P6, PT, R61, UR11, !P1 ;  /* 0x0000000b3d007c0c */ /* 0x000fe2000cfc1270 */
[----:B------:R-:W-:Y:S01]  /*519d0*/  ULDC UR5, c[0x0][0x228] ;  /* 0x00008a0000057ab9 */ /* 0x000fe20000000800 */
[----:B------:R-:W-:Y:S01]  /*519e0*/  PRMT R14, R41, 0x7632, R14 ;  /* 0x00007632290e7816 */ /* 0x000fe2000000000e */
[----:B------:R-:W-:Y:S01]  /*519f0*/  ULDC UR10, c[0x0][0x228] ;  /* 0x00008a00000a7ab9 */ /* 0x000fe20000000800 */
[----:B0-----:R-:W-:Y:S01]  /*51a00*/  PRMT R4, R5, 0x7632, R4 ;  /* 0x0000763205047816 */ /* 0x001fe20000000004 */
[C---:B-1----:R-:W-:Y:S01]  /*51a10*/  VIADD R11, R15.reuse, UR4 ;  /* 0x000000040f0b7c36 */ /* 0x042fe20008000000 */
[----:B------:R-:W-:Y:S01]  /*51a20*/  ULDC UR4, c[0x0][0x248] ;  /* 0x0000920000047ab9 */ /* 0x000fe20000000800 */
[----:B------:R-:W-:Y:S01]  /*51a30*/  IMAD.WIDE R2, R15, 0x2, R46 ;  /* 0x000000020f027825 */ /* 0x000fe200078e022e */
[----:B------:R-:W-:-:S03]  /*51a40*/  ULDC UR11, c[0x0][0x228] ;  /* 0x00008a00000b7ab9 */ /* 0x000fc60000000800 */
[C---:B------:R-:W-:Y:S02]  /*51a50*/  VIADD R17, R11.reuse, UR4 ;  /* 0x000000040b117c36 */ /* 0x040fe40008000000 */
[C---:B------:R-:W-:Y:S01]  /*51a60*/  IMAD.WIDE R8, R11.reuse, 0x2, R44 ;  /* 0x000000020b087825 */ /* 0x040fe200078e022c */
[----:B------:R-:W-:Y:S01]  /*51a70*/  @P0 STG.E.U16 desc[UR8][R2.64], R14 ;  /* 0x0000000e02000986 */ /* 0x000fe2000c101508 */
[----:B------:R-:W-:Y:S02]  /*51a80*/  ULDC UR4, c[0x0][0x228] ;  /* 0x00008a0000047ab9 */ /* 0x000fe40000000800 */
[----:B------:R-:W-:Y:S01]  /*51a90*/  IMAD.WIDE R10, R11, 0x2, R46 ;  /* 0x000000020b0a7825 */ /* 0x000fe200078e022e */
[----:B------:R0:W-:Y:S03]  /*51aa0*/  @P5 STG.E.U16 desc[UR8][R8.64], R5 ;  /* 0x0000000508005986 */ /* 0x0001e6000c101508 */
[----:B--2---:R-:W-:Y:S01]  /*51ab0*/  IMAD.WIDE R12, R17, 0x2, R44 ;  /* 0x00000002110c7825 */ /* 0x004fe200078e022c */
[----:B------:R-:W-:Y:S01]  /*51ac0*/  @P4 STG.E.U16 desc[UR8][R10.64], R4 ;  /* 0x000000040a004986 */ /* 0x000fe2000c101508 */
[C---:B------:R-:W-:Y:S01]  /*51ad0*/  ISETP.LT.AND P4, PT, R61.reuse, UR6, !P3 ;  /* 0x000000063d007c0c */ /* 0x040fe2000df81270 */
[----:B------:R-:W-:Y:S01]  /*51ae0*/  ULDC UR6, c[0x0][0x228] ;  /* 0x00008a0000067ab9 */ /* 0x000fe20000000800 */
[----:B------:R-:W-:Y:S01]  /*51af0*/  ISETP.GE.AND P0, PT, R0, UR7, PT ;  /* 0x0000000700007c0c */ /* 0x000fe2000bf06270 */
[----:B------:R1:W-:Y:S01]  /*51b00*/  @P6 STG.E.U16 desc[UR8][R12.64], R42 ;  /* 0x0000002a0c006986 */ /* 0x0003e2000c101508 */
[----:B------:R-:W-:Y:S01]  /*51b10*/  ISETP.LT.AND P6, PT, R61, UR4, !P2 ;  /* 0x000000043d007c0c */ /* 0x000fe2000d7c1270 */
[----:B------:R-:W-:Y:S01]  /*51b20*/  ULDC UR4, c[0x0][0x248] ;  /* 0x0000920000047ab9 */ /* 0x000fe20000000800 */
[----:B------:R-:W-:Y:S01]  /*51b30*/  ULDC UR7, c[0x0][0x228] ;  /* 0x00008a0000077ab9 */ /* 0x000fe20000000800 */
[C---:B------:R-:W-:Y:S01]  /*51b40*/  ISETP.LT.AND P1, PT, R60.reuse, UR6, !P1 ;  /* 0x000000063c007c0c */ /* 0x040fe2000cf21270 */
[----:B0-----:R-:W-:Y:S01]  /*51b50*/  VIADD R9, R17, UR4 ;  /* 0x0000000411097c36 */ /* 0x001fe20008000000 */
[----:B------:R-:W-:Y:S01]  /*51b60*/  ISETP.LT.AND P5, PT, R61, UR5, !P0 ;  /* 0x000000053d007c0c */ /* 0x000fe2000c7a1270 */
[----:B------:R-:W-:Y:S01]  /*51b70*/  ULDC UR5, c[0x0][0x248] ;  /* 0x0000920000057ab9 */ /* 0x000fe20000000800 */
[C---:B------:R-:W-:Y:S01]  /*51b80*/  ISETP.LT.AND P2, PT, R60.reuse, UR7, !P2 ;  /* 0x000000073c007c0c */ /* 0x040fe2000d741270 */
[----:B------:R-:W-:Y:S01]  /*51b90*/  ULDC UR4, c[0x0][0x248] ;  /* 0x0000920000047ab9 */ /* 0x000fe20000000800 */
[C---:B------:R-:W-:Y:S01]  /*51ba0*/  ISETP.LT.AND P0, PT, R60.reuse, UR10, !P0 ;  /* 0x0000000a3c007c0c */ /* 0x040fe2000c701270 */
[----:B-1----:R-:W-:Y:S01]  /*51bb0*/  VIADD R13, R9, UR5 ;  /* 0x00000005090d7c36 */ /* 0x002fe20008000000 */
[----:B------:R-:W-:Y:S01]  /*51bc0*/  ISETP.LT.AND P3, PT, R60, UR11, !P3 ;  /* 0x0000000b3c007c0c */ /* 0x000fe2000df61270 */
[----:B------:R-:W-:Y:S01]  /*51bd0*/  IMAD.WIDE R2, R17, 0x2, R46 ;  /* 0x0000000211027825 */ /* 0x000fe200078e022e */
[----:B------:R-:W-:-:S02]  /*51be0*/  PRMT R42, R42, 0x7632, R42 ;  /* 0x000076322a2a7816 */ /* 0x000fc4000000002a */
[----:B------:R-:W-:Y:S01]  /*51bf0*/  PRMT R0, R6, 0x7632, R0 ;  /* 0x0000763206007816 */ /* 0x000fe20000000000 */
[----:B------:R-:W-:Y:S02]  /*51c00*/  VIADD R15, R13, UR4 ;  /* 0x000000040d0f7c36 */ /* 0x000fe40008000000 */
[----:B------:R-:W-:Y:S01]  /*51c10*/  IMAD.WIDE R4, R9, 0x2, R44 ;  /* 0x0000000209047825 */ /* 0x000fe200078e022c */
[----:B------:R-:W-:-:S03]  /*51c20*/  PRMT R14, R43, 0x7632, R14 ;  /* 0x000076322b0e7816 */ /* 0x000fc6000000000e */
[----:B------:R-:W-:Y:S01]  /*51c30*/  IMAD.WIDE R8, R9, 0x2, R46 ;  /* 0x0000000209087825 */ /* 0x000fe200078e022e */
[----:B------:R0:W-:Y:S03]  /*51c40*/  @P1 STG.E.U16 desc[UR8][R2.64], R42 ;  /* 0x0000002a02001986 */ /* 0x0001e6000c101508 */
[C---:B------:R-:W-:Y:S01]  /*51c50*/  IMAD.WIDE R10, R13.reuse, 0x2, R44 ;  /* 0x000000020d0a7825 */ /* 0x040fe200078e022c */
[----:B------:R0:W-:Y:S03]  /*51c60*/  @P6 STG.E.U16 desc[UR8][R4.64], R6 ;  /* 0x0000000604006986 */ /* 0x0001e6000c101508 */
[----:B------:R-:W-:Y:S01]  /*51c70*/  IMAD.WIDE R12, R13, 0x2, R46 ;  /* 0x000000020d0c7825 */ /* 0x000fe200078e022e */
[----:B------:R0:W-:Y:S03]  /*51c80*/  @P2 STG.E.U16 desc[UR8][R8.64], R0 ;  /* 0x0000000008002986 */ /* 0x0001e6000c101508 */
[C---:B------:R-:W-:Y:S01]  /*51c90*/  IMAD.WIDE R44, R15.reuse, 0x2, R44 ;  /* 0x000000020f2c7825 */ /* 0x040fe200078e022c */
[----:B------:R0:W-:Y:S04]  /*51ca0*/  @P5 STG.E.U16 desc[UR8][R10.64], R43 ;  /* 0x0000002b0a005986 */ /* 0x0001e8000c101508 */
[----:B------:R0:W-:Y:S01]  /*51cb0*/  @P0 STG.E.U16 desc[UR8][R12.64], R14 ;  /* 0x0000000e0c000986 */ /* 0x0001e2000c101508 */
[----:B------:R-:W-:-:S03]  /*51cc0*/  IMAD.WIDE R46, R15, 0x2, R46 ;  /* 0x000000020f2e7825 */ /* 0x000fc600078e022e */
[----:B------:R0:W-:Y:S01]  /*51cd0*/  @P4 STG.E.U16 desc[UR8][R44.64], R7 ;  /* 0x000000072c004986 */ /* 0x0001e2000c101508 */
[----:B------:R-:W-:Y:S05]  /*51ce0*/  @!P3 EXIT ;  /* 0x000000000000b94d */ /* 0x000fea0003800000 */
[----:B------:R-:W-:-:S05]  /*51cf0*/  PRMT R23, R7, 0x7632, R23 ;  /* 0x0000763207177816 */ /* 0x000fca0000000017 */
[----:B------:R-:W-:Y:S01]  /*51d00*/  STG.E.U16 desc[UR8][R46.64], R23 ;  /* 0x000000172e007986 */ /* 0x000fe2000c101508 */
[----:B------:R-:W-:Y:S05]  /*51d10*/  EXIT ;  /* 0x000000000000794d */ /* 0x000fea0003800000 */
.L_x_2:
[----:B------:R-:W-:-:S00]  /*51d20*/  BRA `(.L_x_2) ;  /* 0xfffffffc00fc7947 */ /* 0x000fc0000383ffff */
[----:B------:R-:W-:-:S00]  /*51d30*/  NOP ;  /* 0x0000000000007918 */ /* 0x000fc00000000000 */
        /* <DEDUP_REMOVED lines=12> */
.L_x_3:


//--------------------- .nv.shared.matmul_kernel  --------------------------
	.section	.nv.shared.matmul_kernel,"aw",@nobits
	.sectionflags	@""
	.align	16
	.zero		1024


//--------------------- .nv.shared.reserved.0     --------------------------
	.section	.nv.shared.reserved.0,"aw",@nobits
	.weak		__nv_reservedSMEM_offset_0_alias
	.size		__nv_reservedSMEM_offset_0_alias, 0, 0
	.other		__nv_reservedSMEM_offset_0_alias,@"STO_CUDA_RESERVED_SHARED STV_DEFAULT"
__nv_reservedSMEM_offset_0_alias:
	.zero		0


//--------------------- .nv.constant0.matmul_kernel --------------------------
	.section	.nv.constant0.matmul_kernel,"a",@progbits
	.sectionflags	@""
	.align	4
.nv.constant0.matmul_kernel:
	.zero		608


//--------------------- SYMBOLS --------------------------

	.type		.nv.reservedSmem.offset0,@object
	.size		.nv.reservedSmem.offset0,0x4
